	.target	sm_90a

	.elftype	@"ET_EXEC"


//--------------------- .note.nv.tkinfo           --------------------------
	.section	.note.nv.tkinfo,"",@"SHT_NOTE"
	.sectionflags	@"SHF_NOTE_NV_TKINFO"
	.tkinfo
        /*0018*/ 	.word	0x00000002
        /*0030*/ 	.string	""
        /*0030*/ 	.string	"ptxas"
        /*0030*/ 	.string	"Cuda compilation tools, release 13.0, V13.0.88"
        /*0030*/ 	.string	"Build cuda_13.0.r13.0/compiler.36424714_0"
        /*0030*/ 	.string	"-v  -suppress-debug-info  -lineinfo  -arch sm_90a "



//--------------------- .note.nv.cuinfo           --------------------------
	.section	.note.nv.cuinfo,"",@"SHT_NOTE"
	.sectionflags	@"SHF_NOTE_NV_CUINFO"
        /*0018*/ 	.short	0x0002
        /*001a*/ 	.short	0x005a
        /*001c*/ 	.short	0x0082
	.zero		2


//--------------------- .nv.info                  --------------------------
	.section	.nv.info,"",@"SHT_CUDA_INFO"
	.align	4


	//----- nvinfo : EIATTR_REGCOUNT
	.align		4
        /*0000*/ 	.byte	0x04, 0x2f
        /*0002*/ 	.short	(.L_1 - .L_0)
	.align		4
.L_0:
        /*0004*/ 	.word	index@(matmul_kernel)
        /*0008*/ 	.word	0x000000ff


	//----- nvinfo : EIATTR_FRAME_SIZE
	.align		4
.L_1:
        /*000c*/ 	.byte	0x04, 0x11
        /*000e*/ 	.short	(.L_3 - .L_2)
	.align		4
.L_2:
        /*0010*/ 	.word	index@(matmul_kernel)
        /*0014*/ 	.word	0x00001158


	//----- nvinfo : EIATTR_MIN_STACK_SIZE
	.align		4
.L_3:
        /*0018*/ 	.byte	0x04, 0x12
        /*001a*/ 	.short	(.L_5 - .L_4)
	.align		4
.L_4:
        /*001c*/ 	.word	index@(matmul_kernel)
        /*0020*/ 	.word	0x00001158
.L_5:


//--------------------- .nv.compat                --------------------------
	.section	.nv.compat,"",@"SHT_CUDA_COMPAT_INFO"
	.align	4
        /*0000*/ 	.byte	0x02, 0x09, 0x01, 0x00, 0x02, 0x02, 0x04, 0x00, 0x02, 0x05, 0x05, 0x00, 0x03, 0x07, 0x01, 0x01
        /*0010*/ 	.byte	0x02, 0x03, 0x00, 0x00, 0x02, 0x06, 0x01, 0x00, 0x04, 0x0b, 0x08, 0x00, 0x00, 0x00, 0x00, 0x00
        /*0020*/ 	.byte	0x00, 0x00, 0x00, 0x00


//--------------------- .nv.info.matmul_kernel    --------------------------
	.section	.nv.info.matmul_kernel,"",@"SHT_CUDA_INFO"
	.sectionflags	@""
	.align	4


	//----- nvinfo : EIATTR_CUDA_API_VERSION
	.align		4
        /*0000*/ 	.byte	0x04, 0x37
        /*0002*/ 	.short	(.L_7 - .L_6)
.L_6:
        /*0004*/ 	.word	0x00000082


	//----- nvinfo : EIATTR_KPARAM_INFO
	.align		4
.L_7:
        /*0008*/ 	.byte	0x04, 0x17
        /*000a*/ 	.short	(.L_9 - .L_8)
.L_8:
        /*000c*/ 	.word	0x00000000
        /*0010*/ 	.short	0x000d
        /*0012*/ 	.short	0x0048
        /*0014*/ 	.byte	0x00, 0xf4, 0x21, 0x00


	//----- nvinfo : EIATTR_KPARAM_INFO
	.align		4
.L_9:
        /*0018*/ 	.byte	0x04, 0x17
        /*001a*/ 	.short	(.L_11 - .L_10)
.L_10:
        /*001c*/ 	.word	0x00000000
        /*0020*/ 	.short	0x000c
        /*0022*/ 	.short	0x0040
        /*0024*/ 	.byte	0x00, 0xf4, 0x21, 0x00


	//----- nvinfo : EIATTR_KPARAM_INFO
	.align		4
.L_11:
        /*0028*/ 	.byte	0x04, 0x17
        /*002a*/ 	.short	(.L_13 - .L_12)
.L_12:
        /*002c*/ 	.word	0x00000000
        /*0030*/ 	.short	0x000b
        /*0032*/ 	.short	0x0038
        /*0034*/ 	.byte	0x00, 0xf0, 0x11, 0x00


	//----- nvinfo : EIATTR_KPARAM_INFO
	.align		4
.L_13:
        /*0038*/ 	.byte	0x04, 0x17
        /*003a*/ 	.short	(.L_15 - .L_14)
.L_14:
        /*003c*/ 	.word	0x00000000
        /*0040*/ 	.short	0x000a
        /*0042*/ 	.short	0x0034
        /*0044*/ 	.byte	0x00, 0xf0, 0x11, 0x00


	//----- nvinfo : EIATTR_KPARAM_INFO
	.align		4
.L_15:
        /*0048*/ 	.byte	0x04, 0x17
        /*004a*/ 	.short	(.L_17 - .L_16)
.L_16:
        /*004c*/ 	.word	0x00000000
        /*0050*/ 	.short	0x0009
        /*0052*/ 	.short	0x0030
        /*0054*/ 	.byte	0x00, 0xf0, 0x11, 0x00


	//----- nvinfo : EIATTR_KPARAM_INFO
	.align		4
.L_17:
        /*0058*/ 	.byte	0x04, 0x17
        /*005a*/ 	.short	(.L_19 - .L_18)
.L_18:
        /*005c*/ 	.word	0x00000000
        /*0060*/ 	.short	0x0008
        /*0062*/ 	.short	0x002c
        /*0064*/ 	.byte	0x00, 0xf0, 0x11, 0x00


	//----- nvinfo : EIATTR_KPARAM_INFO
	.align		4
.L_19:
        /*0068*/ 	.byte	0x04, 0x17
        /*006a*/ 	.short	(.L_21 - .L_20)
.L_20:
        /*006c*/ 	.word	0x00000000
        /*0070*/ 	.short	0x0007
        /*0072*/ 	.short	0x0028
        /*0074*/ 	.byte	0x00, 0xf0, 0x11, 0x00


	//----- nvinfo : EIATTR_KPARAM_INFO
	.align		4
.L_21:
        /*0078*/ 	.byte	0x04, 0x17
        /*007a*/ 	.short	(.L_23 - .L_22)
.L_22:
        /*007c*/ 	.word	0x00000000
        /*0080*/ 	.short	0x0006
        /*0082*/ 	.short	0x0024
        /*0084*/ 	.byte	0x00, 0xf0, 0x11, 0x00


	//----- nvinfo : EIATTR_KPARAM_INFO
	.align		4
.L_23:
        /*0088*/ 	.byte	0x04, 0x17
        /*008a*/ 	.short	(.L_25 - .L_24)
.L_24:
        /*008c*/ 	.word	0x00000000
        /*0090*/ 	.short	0x0005
        /*0092*/ 	.short	0x0020
        /*0094*/ 	.byte	0x00, 0xf0, 0x11, 0x00


	//----- nvinfo : EIATTR_KPARAM_INFO
	.align		4
.L_25:
        /*0098*/ 	.byte	0x04, 0x17
        /*009a*/ 	.short	(.L_27 - .L_26)
.L_26:
        /*009c*/ 	.word	0x00000000
        /*00a0*/ 	.short	0x0004
        /*00a2*/ 	.short	0x001c
        /*00a4*/ 	.byte	0x00, 0xf0, 0x11, 0x00


	//----- nvinfo : EIATTR_KPARAM_INFO
	.align		4
.L_27:
        /*00a8*/ 	.byte	0x04, 0x17
        /*00aa*/ 	.short	(.L_29 - .L_28)
.L_28:
        /*00ac*/ 	.word	0x00000000
        /*00b0*/ 	.short	0x0003
        /*00b2*/ 	.short	0x0018
        /*00b4*/ 	.byte	0x00, 0xf0, 0x11, 0x00


	//----- nvinfo : EIATTR_KPARAM_INFO
	.align		4
.L_29:
        /*00b8*/ 	.byte	0x04, 0x17
        /*00ba*/ 	.short	(.L_31 - .L_30)
.L_30:
        /*00bc*/ 	.word	0x00000000
        /*00c0*/ 	.short	0x0002
        /*00c2*/ 	.short	0x0010
        /*00c4*/ 	.byte	0x00, 0xf4, 0x21, 0x00


	//----- nvinfo : EIATTR_KPARAM_INFO
	.align		4
.L_31:
        /*00c8*/ 	.byte	0x04, 0x17
        /*00ca*/ 	.short	(.L_33 - .L_32)
.L_32:
        /*00cc*/ 	.word	0x00000000
        /*00d0*/ 	.short	0x0001
        /*00d2*/ 	.short	0x0008
        /*00d4*/ 	.byte	0x00, 0xf4, 0x21, 0x00


	//----- nvinfo : EIATTR_KPARAM_INFO
	.align		4
.L_33:
        /*00d8*/ 	.byte	0x04, 0x17
        /*00da*/ 	.short	(.L_35 - .L_34)
.L_34:
        /*00dc*/ 	.word	0x00000000
        /*00e0*/ 	.short	0x0000
        /*00e2*/ 	.short	0x0000
        /*00e4*/ 	.byte	0x00, 0xf4, 0x21, 0x00


	//----- nvinfo : EIATTR_SPARSE_MMA_MASK
	.align		4
.L_35:
        /*00e8*/ 	.byte	0x03, 0x50
        /*00ea*/ 	.short	0x0000


	//----- nvinfo : EIATTR_MAXREG_COUNT
	.align		4
        /*00ec*/ 	.byte	0x03, 0x1b
        /*00ee*/ 	.short	0x00ff


	//----- nvinfo : EIATTR_NUM_BARRIERS
	.align		4
        /*00f0*/ 	.byte	0x02, 0x4c
        /*00f2*/ 	.byte	0x01
	.zero		1


	//----- nvinfo : EIATTR_ANNOTATIONS
	.align		4
        /*00f4*/ 	.byte	0x04, 0x55
        /*00f6*/ 	.short	(.L_37 - .L_36)


	//   ....[0]....
.L_36:
        /*00f8*/ 	.word	0x00000001
        /*00fc*/ 	.byte	0xa0, 0x30, 0x00, 0x00, 0x01, 0x00, 0x00, 0x00, 0x10, 0x36, 0x00, 0x00, 0x01, 0x00, 0x00, 0x00
        /* <DEDUP_REMOVED lines=2662> */
        /*a76c*/ 	.byte	0xc0, 0x6e, 0x03, 0x00


	//----- nvinfo : EIATTR_MERCURY_ISA_VERSION
	.align		4
.L_37:
        /*a770*/ 	.byte	0x03, 0x5f
        /*a772*/ 	.short	0x0101


	//----- nvinfo : EIATTR_EXIT_INSTR_OFFSETS
	.align		4
        /*a774*/ 	.byte	0x04, 0x1c
        /*a776*/ 	.short	(.L_39 - .L_38)


	//   ....[0]....
.L_38:
        /*a778*/ 	.word	0x0003b520


	//   ....[1]....
        /*a77c*/ 	.word	0x0003b540


	//----- nvinfo : EIATTR_REQNTID
	.align		4
.L_39:
        /*a780*/ 	.byte	0x04, 0x10
        /*a782*/ 	.short	(.L_41 - .L_40)
.L_40:
        /*a784*/ 	.word	0x00000080
        /*a788*/ 	.word	0x00000001
        /*a78c*/ 	.word	0x00000001


	//----- nvinfo : EIATTR_CBANK_PARAM_SIZE
	.align		4
.L_41:
        /*a790*/ 	.byte	0x03, 0x19
        /*a792*/ 	.short	0x0050


	//----- nvinfo : EIATTR_PARAM_CBANK
	.align		4
        /*a794*/ 	.byte	0x04, 0x0a
        /*a796*/ 	.short	(.L_43 - .L_42)
	.align		4
.L_42:
        /*a798*/ 	.word	index@(.nv.constant0.matmul_kernel)
        /*a79c*/ 	.short	0x0210
        /*a79e*/ 	.short	0x0050


	//----- nvinfo : EIATTR_SW_WAR
	.align		4
.L_43:
        /*a7a0*/ 	.byte	0x04, 0x36
        /*a7a2*/ 	.short	(.L_45 - .L_44)
.L_44:
        /*a7a4*/ 	.word	0x00000008
.L_45:


//--------------------- .nv.callgraph             --------------------------
	.section	.nv.callgraph,"",@"SHT_CUDA_CALLGRAPH"
	.align	4
	.sectionentsize	8
	.align		4
        /*0000*/ 	.word	0x00000000
	.align		4
        /*0004*/ 	.word	0xffffffff
	.align		4
        /*0008*/ 	.word	0x00000000
	.align		4
        /*000c*/ 	.word	0xfffffffe
	.align		4
        /*0010*/ 	.word	0x00000000
	.align		4
        /*0014*/ 	.word	0xfffffffd
	.align		4
        /*0018*/ 	.word	0x00000000
	.align		4
        /*001c*/ 	.word	0xfffffffc


//--------------------- .text.matmul_kernel       --------------------------
	.section	.text.matmul_kernel,"ax",@progbits
	.align	128
        .global         matmul_kernel
        .type           matmul_kernel,@function
        .size           matmul_kernel,(.L_x_3 - matmul_kernel)
        .other          matmul_kernel,@"STO_CUDA_ENTRY STV_DEFAULT"
matmul_kernel:
.text.matmul_kernel:
[----:B------:R-:W1:Y:S08]  /*0000*/  LDC R1, c[0x0][0x28] ;  /* 0x00000a00ff017b82 */ /* 0x000e700000000800 */
[----:B------:R-:W2:Y:S01]  /*0010*/  LDC.64 R4, c[0x0][0x228] ;  /* 0x00008a00ff047b82 */ /* 0x000ea20000000a00 */
[----:B------:R-:W3:Y:S01]  /*0020*/  S2R R7, SR_CTAID.X ;  /* 0x0000000000077919 */ /* 0x000ee20000002500 */
[----:B------:R-:W-:Y:S01]  /*0030*/  ULDC.64 UR4, c[0x0][0x218] ;  /* 0x0000860000047ab9 */ /* 0x000fe20000000a00 */
[----:B-1----:R-:W-:Y:S01]  /*0040*/  VIADD R1, R1, 0xffffeea8 ;  /* 0xffffeea801017836 */ /* 0x002fe20000000000 */
[----:B------:R-:W-:Y:S01]  /*0050*/  ULDC UR6, c[0x0][0x240] ;  /* 0x0000900000067ab9 */ /* 0x000fe20000000800 */
[----:B------:R-:W1:Y:S01]  /*0060*/  S2R R93, SR_TID.X ;  /* 0x00000000005d7919 */ /* 0x000e620000002100 */
[----:B------:R-:W-:Y:S01]  /*0070*/  ULDC UR7, c[0x0][0x240] ;  /* 0x0000900000077ab9 */ /* 0x000fe20000000800 */
        /* <DEDUP_REMOVED lines=17> */
[----:B--2---:R-:W-:Y:S01]  /*0190*/  VIADD R0, R5, 0x7f ;  /* 0x0000007f05007836 */ /* 0x004fe20000000000 */
[----:B------:R-:W-:Y:S01]  /*01a0*/  ULDC UR23, c[0x0][0x240] ;  /* 0x0000900000177ab9 */ /* 0x000fe20000000800 */
[----:B------:R-:W-:Y:S01]  /*01b0*/  ULDC UR24, c[0x0][0x240] ;  /* 0x0000900000187ab9 */ /* 0x000fe20000000800 */
[----:B------:R-:W-:Y:S01]  /*01c0*/  ULDC UR25, c[0x0][0x240] ;  /* 0x0000900000197ab9 */ /* 0x000fe20000000800 */
[----:B------:R-:W-:Y:S01]  /*01d0*/  ULDC UR26, c[0x0][0x240] ;  /* 0x00009000001a7ab9 */ /* 0x000fe20000000800 */
[----:B------:R-:W-:Y:S01]  /*01e0*/  SHF.R.S32.HI R3, RZ, 0x1f, R0 ;  /* 0x0000001fff037819 */ /* 0x000fe20000011400 */
[----:B------:R-:W-:Y:S01]  /*01f0*/  ULDC UR27, c[0x0][0x240] ;  /* 0x00009000001b7ab9 */ /* 0x000fe20000000800 */
[----:B------:R-:W-:Y:S01]  /*0200*/  ULDC UR28, c[0x0][0x240] ;  /* 0x00009000001c7ab9 */ /* 0x000fe20000000800 */
[----:B------:R-:W-:Y:S01]  /*0210*/  ULDC UR29, c[0x0][0x240] ;  /* 0x00009000001d7ab9 */ /* 0x000fe20000000800 */
[----:B------:R-:W-:Y:S01]  /*0220*/  LEA.HI R3, R3, R0, RZ, 0x7 ;  /* 0x0000000003037211 */ /* 0x000fe200078f38ff */
[----:B------:R-:W-:Y:S01]  /*0230*/  ULDC UR30, c[0x0][0x240] ;  /* 0x00009000001e7ab9 */ /* 0x000fe20000000800 */
[----:B---3--:R-:W-:Y:S01]  /*0240*/  IABS R10, R7 ;  /* 0x00000007000a7213 */ /* 0x008fe20000000000 */
[----:B------:R-:W-:Y:S01]  /*0250*/  ULDC UR31, c[0x0][0x240] ;  /* 0x00009000001f7ab9 */ /* 0x000fe20000000800 */
[----:B------:R-:W-:Y:S01]  /*0260*/  SHF.R.S32.HI R3, RZ, 0x7, R3 ;  /* 0x00000007ff037819 */ /* 0x000fe20000011403 */
[----:B------:R-:W-:Y:S01]  /*0270*/  ULDC UR32, c[0x0][0x240] ;  /* 0x0000900000207ab9 */ /* 0x000fe20000000800 */
[----:B-1----:R-:W-:Y:S01]  /*0280*/  LOP3.LUT R233, R93, 0x3f, RZ, 0xc0, !PT ;  /* 0x0000003f5de97812 */ /* 0x002fe200078ec0ff */
[----:B------:R-:W-:Y:S01]  /*0290*/  ULDC UR33, c[0x0][0x240] ;  /* 0x0000900000217ab9 */ /* 0x000fe20000000800 */
[----:B------:R-:W-:Y:S01]  /*02a0*/  ULDC UR34, c[0x0][0x240] ;  /* 0x0000900000227ab9 */ /* 0x000fe20000000800 */
[----:B------:R-:W-:Y:S01]  /*02b0*/  IMAD.SHL.U32 R6, R3, 0x8, RZ ;  /* 0x0000000803067824 */ /* 0x000fe200078e00ff */
[----:B------:R-:W-:Y:S01]  /*02c0*/  ULDC UR35, c[0x0][0x240] ;  /* 0x0000900000237ab9 */ /* 0x000fe20000000800 */
[----:B------:R-:W-:Y:S01]  /*02d0*/  ULDC UR36, c[0x0][0x240] ;  /* 0x0000900000247ab9 */ /* 0x000fe20000000800 */
[----:B------:R-:W-:Y:S01]  /*02e0*/  ULDC UR37, c[0x0][0x240] ;  /* 0x0000900000257ab9 */ /* 0x000fe20000000800 */
[----:B------:R-:W-:Y:S01]  /*02f0*/  ULDC UR38, c[0x0][0x240] ;  /* 0x0000900000267ab9 */ /* 0x000fe20000000800 */
[-C--:B------:R-:W-:Y:S01]  /*0300*/  IABS R9, R6.reuse ;  /* 0x0000000600097213 */ /* 0x080fe20000000000 */
[----:B------:R-:W-:Y:S01]  /*0310*/  ULDC UR39, c[0x0][0x240] ;  /* 0x0000900000277ab9 */ /* 0x000fe20000000800 */
[----:B------:R-:W-:Y:S01]  /*0320*/  IABS R12, R6 ;  /* 0x00000006000c7213 */ /* 0x000fe20000000000 */
[----:B------:R-:W-:Y:S01]  /*0330*/  ULDC UR40, c[0x0][0x240] ;  /* 0x0000900000287ab9 */ /* 0x000fe20000000800 */
[----:B------:R-:W1:Y:S01]  /*0340*/  I2F.RP R0, R9 ;  /* 0x0000000900007306 */ /* 0x000e620000209400 */
        /* <DEDUP_REMOVED lines=13> */
[----:B------:R-:W2:Y:S01]  /*0420*/  LDC R232, c[0x0][0x230] ;  /* 0x00008c00ffe87b82 */ /* 0x000ea20000000800 */
[----:B-1----:R-:W1:Y:S07]  /*0430*/  MUFU.RCP R0, R0 ;  /* 0x0000000000007308 */ /* 0x002e6e0000001000 */
[----:B------:R-:W3:Y:S01]  /*0440*/  LDC R252, c[0x0][0x230] ;  /* 0x00008c00fffc7b82 */ /* 0x000ee20000000800 */
[----:B-1----:R-:W-:-:S02]  /*0450*/  IADD3 R2, R0, 0xffffffe, RZ ;  /* 0x0ffffffe00027810 */ /* 0x002fc40007ffe0ff */
[----:B------:R-:W-:Y:S02]  /*0460*/  IADD3 R0, RZ, -R12, RZ ;  /* 0x8000000cff007210 */ /* 0x000fe40007ffe0ff */
[----:B------:R1:W4:Y:S02]  /*0470*/  F2I.FTZ.U32.TRUNC.NTZ R3, R2 ;  /* 0x0000000200037305 */ /* 0x000324000021f000 */
[----:B-1----:R-:W-:Y:S02]  /*0480*/  IMAD.MOV.U32 R2, RZ, RZ, RZ ;  /* 0x000000ffff027224 */ /* 0x002fe400078e00ff */
[----:B----4-:R-:W-:-:S04]  /*0490*/  IMAD.MOV R8, RZ, RZ, -R3 ;  /* 0x000000ffff087224 */ /* 0x010fc800078e0a03 */
[----:B------:R-:W-:Y:S02]  /*04a0*/  IMAD R11, R8, R9, RZ ;  /* 0x00000009080b7224 */ /* 0x000fe400078e02ff */
[----:B------:R-:W-:Y:S02]  /*04b0*/  IMAD.MOV.U32 R8, RZ, RZ, R10 ;  /* 0x000000ffff087224 */ /* 0x000fe400078e000a */
[----:B------:R-:W-:-:S06]  /*04c0*/  IMAD.HI.U32 R3, R3, R11, R2 ;  /* 0x0000000b03037227 */ /* 0x000fcc00078e0002 */
[----:B------:R-:W-:-:S04]  /*04d0*/  IMAD.HI.U32 R3, R3, R8, RZ ;  /* 0x0000000803037227 */ /* 0x000fc800078e00ff */
[----:B------:R-:W-:-:S05]  /*04e0*/  IMAD R0, R3, R0, R8 ;  /* 0x0000000003007224 */ /* 0x000fca00078e0208 */
[----:B------:R-:W-:-:S13]  /*04f0*/  ISETP.GT.U32.AND P1, PT, R9, R0, PT ;  /* 0x000000000900720c */ /* 0x000fda0003f24070 */
[----:B------:R-:W-:Y:S02]  /*0500*/  @!P1 IMAD.IADD R0, R0, 0x1, -R9 ;  /* 0x0000000100009824 */ /* 0x000fe400078e0a09 */
[----:B------:R-:W-:Y:S01]  /*0510*/  @!P1 VIADD R3, R3, 0x1 ;  /* 0x0000000103039836 */ /* 0x000fe20000000000 */
[----:B------:R-:W-:Y:S02]  /*0520*/  ISETP.NE.AND P1, PT, R6, RZ, PT ;  /* 0x000000ff0600720c */ /* 0x000fe40003f25270 */
[----:B------:R-:W-:Y:S02]  /*0530*/  ISETP.GE.U32.AND P0, PT, R0, R9, PT ;  /* 0x000000090000720c */ /* 0x000fe40003f06070 */
[----:B------:R-:W-:-:S04]  /*0540*/  LOP3.LUT R0, R7, R6, RZ, 0x3c, !PT ;  /* 0x0000000607007212 */ /* 0x000fc800078e3cff */
[----:B------:R-:W-:Y:S01]  /*0550*/  ISETP.GE.AND P2, PT, R0, RZ, PT ;  /* 0x000000ff0000720c */ /* 0x000fe20003f46270 */
[----:B------:R-:W-:-:S06]  /*0560*/  VIADD R0, R4, 0x1ff ;  /* 0x000001ff04007836 */ /* 0x000fcc0000000000 */
[----:B------:R-:W-:-:S05]  /*0570*/  @P0 VIADD R3, R3, 0x1 ;  /* 0x0000000103030836 */ /* 0x000fca0000000000 */
[----:B------:R-:W-:Y:S02]  /*0580*/  MOV R2, R3 ;  /* 0x0000000300027202 */ /* 0x000fe40000000f00 */
[----:B------:R-:W-:-:S03]  /*0590*/  SHF.R.S32.HI R3, RZ, 0x1f, R0 ;  /* 0x0000001fff037819 */ /* 0x000fc60000011400 */
[----:B------:R-:W-:Y:S01]  /*05a0*/  @!P2 IMAD.MOV R2, RZ, RZ, -R2 ;  /* 0x000000ffff02a224 */ /* 0x000fe200078e0a02 */
[----:B------:R-:W-:Y:S02]  /*05b0*/  @!P1 LOP3.LUT R2, RZ, R6, RZ, 0x33, !PT ;  /* 0x00000006ff029212 */ /* 0x000fe400078e33ff */
[----:B------:R-:W-:-:S03]  /*05c0*/  LEA.HI R3, R3, R0, RZ, 0x9 ;  /* 0x0000000003037211 */ /* 0x000fc600078f48ff */
[----:B------:R-:W-:Y:S02]  /*05d0*/  IMAD.SHL.U32 R16, R2, 0x8, RZ ;  /* 0x0000000802107824 */ /* 0x000fe400078e00ff */
[----:B------:R-:W-:-:S03]  /*05e0*/  IMAD.MOV R2, RZ, RZ, -R2 ;  /* 0x000000ffff027224 */ /* 0x000fc600078e0a02 */
[----:B------:R-:W-:Y:S01]  /*05f0*/  LEA.HI.SX32 R3, R3, -R16, 0x17 ;  /* 0x8000001003037211 */ /* 0x000fe200078fbaff */
[----:B------:R-:W-:-:S03]  /*0600*/  IMAD R18, R6, R2, R7 ;  /* 0x0000000206127224 */ /* 0x000fc600078e0207 */
[----:B------:R-:W-:Y:S02]  /*0610*/  VIMNMX R17, R3, 0x8, PT ;  /* 0x0000000803117848 */ /* 0x000fe40003fe0100 */
[----:B------:R-:W-:Y:S02]  /*0620*/  IABS R6, R18 ;  /* 0x0000001200067213 */ /* 0x000fe40000000000 */
[----:B------:R-:W-:-:S04]  /*0630*/  IABS R9, R17 ;  /* 0x0000001100097213 */ /* 0x000fc80000000000 */
[----:B------:R-:W1:Y:S08]  /*0640*/  I2F.RP R0, R9 ;  /* 0x0000000900007306 */ /* 0x000e700000209400 */
[----:B-1----:R-:W1:Y:S02]  /*0650*/  MUFU.RCP R0, R0 ;  /* 0x0000000000007308 */ /* 0x002e640000001000 */
[----:B-1----:R-:W-:-:S02]  /*0660*/  IADD3 R3, R0, 0xffffffe, RZ ;  /* 0x0ffffffe00037810 */ /* 0x002fc40007ffe0ff */
[----:B------:R-:W-:-:S04]  /*0670*/  IABS R0, R5 ;  /* 0x0000000500007213 */ /* 0x000fc80000000000 */
[----:B------:R-:W1:Y:S02]  /*0680*/  F2I.FTZ.U32.TRUNC.NTZ R3, R3 ;  /* 0x0000000300037305 */ /* 0x000e64000021f000 */
[----:B-1----:R-:W-:-:S04]  /*0690*/  IMAD.MOV R8, RZ, RZ, -R3 ;  /* 0x000000ffff087224 */ /* 0x002fc800078e0a03 */
[----:B------:R-:W-:Y:S01]  /*06a0*/  IMAD.MOV.U32 R2, RZ, RZ, R8 ;  /* 0x000000ffff027224 */ /* 0x000fe200078e0008 */
[----:B------:R-:W-:-:S03]  /*06b0*/  IABS R8, R17 ;  /* 0x0000001100087213 */ /* 0x000fc60000000000 */
[----:B------:R-:W-:Y:S01]  /*06c0*/  IMAD R7, R2, R9, RZ ;  /* 0x0000000902077224 */ /* 0x000fe200078e02ff */
[----:B------:R-:W-:-:S05]  /*06d0*/  MOV R2, RZ ;  /* 0x000000ff00027202 */ /* 0x000fca0000000f00 */
[----:B------:R-:W-:-:S04]  /*06e0*/  IMAD.HI.U32 R2, R3, R7, R2 ;  /* 0x0000000703027227 */ /* 0x000fc800078e0002 */
[----:B------:R-:W-:Y:S02]  /*06f0*/  IMAD.MOV R7, RZ, RZ, -R8 ;  /* 0x000000ffff077224 */ /* 0x000fe400078e0a08 */
[----:B------:R-:W-:Y:S01]  /*0700*/  IMAD.HI.U32 R3, R2, R6, RZ ;  /* 0x0000000602037227 */ /* 0x000fe200078e00ff */
[----:B------:R-:W1:Y:S01]  /*0710*/  I2F.RP R8, R0 ;  /* 0x0000000000087306 */ /* 0x000e620000209400 */
[----:B------:R-:W-:Y:S02]  /*0720*/  IABS R2, R4 ;  /* 0x0000000400027213 */ /* 0x000fe40000000000 */
[----:B------:R-:W-:-:S05]  /*0730*/  IMAD R6, R3, R7, R6 ;  /* 0x0000000703067224 */ /* 0x000fca00078e0206 */
[----:B------:R-:W-:Y:S01]  /*0740*/  ISETP.GT.U32.AND P1, PT, R9, R6, PT ;  /* 0x000000060900720c */ /* 0x000fe20003f24070 */
[----:B------:R-:W4:Y:S08]  /*0750*/  I2F.RP R7, R2 ;  /* 0x0000000200077306 */ /* 0x000f300000209400 */
[----:B-1----:R-:W1:Y:S04]  /*0760*/  MUFU.RCP R8, R8 ;  /* 0x0000000800087308 */ /* 0x002e680000001000 */
[----:B------:R-:W-:-:S02]  /*0770*/  @!P1 IMAD.IADD R6, R6, 0x1, -R9 ;  /* 0x0000000106069824 */ /* 0x000fc400078e0a09 */
[----:B------:R-:W-:Y:S01]  /*0780*/  @!P1 VIADD R3, R3, 0x1 ;  /* 0x0000000103039836 */ /* 0x000fe20000000000 */
[----:B------:R-:W-:Y:S01]  /*0790*/  ISETP.NE.AND P1, PT, R17, RZ, PT ;  /* 0x000000ff1100720c */ /* 0x000fe20003f25270 */
[----:B----4-:R-:W4:Y:S01]  /*07a0*/  MUFU.RCP R7, R7 ;  /* 0x0000000700077308 */ /* 0x010f220000001000 */
[----:B------:R-:W-:Y:S02]  /*07b0*/  ISETP.GE.U32.AND P0, PT, R6, R9, PT ;  /* 0x000000090600720c */ /* 0x000fe40003f06070 */
[----:B------:R-:W-:Y:S02]  /*07c0*/  LOP3.LUT R6, R18, R17, RZ, 0x3c, !PT ;  /* 0x0000001112067212 */ /* 0x000fe400078e3cff */
[----:B------:R-:W-:Y:S02]  /*07d0*/  SHF.R.U32.HI R9, RZ, 0x6, R93 ;  /* 0x00000006ff097819 */ /* 0x000fe4000001165d */
[----:B------:R-:W-:Y:S02]  /*07e0*/  ISETP.GE.AND P2, PT, R6, RZ, PT ;  /* 0x000000ff0600720c */ /* 0x000fe40003f46270 */
[----:B-1----:R-:W-:-:S02]  /*07f0*/  IADD3 R12, R8, 0xffffffe, RZ ;  /* 0x0ffffffe080c7810 */ /* 0x002fc40007ffe0ff */
[----:B------:R-:W-:Y:S02]  /*0800*/  SGXT.U32 R9, R9, 0x1 ;  /* 0x000000010909781a */ /* 0x000fe40000000000 */
[----:B------:R1:W2:Y:S01]  /*0810*/  F2I.FTZ.U32.TRUNC.NTZ R13, R12 ;  /* 0x0000000c000d7305 */ /* 0x0002a2000021f000 */
[----:B------:R-:W-:Y:S01]  /*0820*/  @P0 VIADD R3, R3, 0x1 ;  /* 0x0000000103030836 */ /* 0x000fe20000000000 */
[----:B----4-:R-:W-:-:S03]  /*0830*/  IADD3 R10, R7, 0xffffffe, RZ ;  /* 0x0ffffffe070a7810 */ /* 0x010fc60007ffe0ff */
[----:B------:R-:W-:Y:S01]  /*0840*/  IMAD.MOV.U32 R19, RZ, RZ, R3 ;  /* 0x000000ffff137224 */ /* 0x000fe200078e0003 */
[----:B------:R-:W-:Y:S01]  /*0850*/  SHF.R.S32.HI R3, RZ, 0x6, R93 ;  /* 0x00000006ff037819 */ /* 0x000fe2000001145d */
[----:B------:R-:W-:Y:S01]  /*0860*/  IMAD.SHL.U32 R7, R93, 0x4, RZ ;  /* 0x000000045d077824 */ /* 0x000fe200078e00ff */
[----:B------:R4:W3:Y:S01]  /*0870*/  F2I.FTZ.U32.TRUNC.NTZ R11, R10 ;  /* 0x0000000a000b7305 */ /* 0x0008e2000021f000 */
[----:B------:R-:W-:Y:S01]  /*0880*/  @!P2 IMAD.MOV R19, RZ, RZ, -R19 ;  /* 0x000000ffff13a224 */ /* 0x000fe200078e0a13 */
[----:B------:R-:W-:Y:S02]  /*0890*/  @!P1 LOP3.LUT R19, RZ, R17, RZ, 0x33, !PT ;  /* 0x00000011ff139212 */ /* 0x000fe400078e33ff */
[----:B------:R-:W-:Y:S02]  /*08a0*/  SGXT R3, R3, 0x1 ;  /* 0x000000010303781a */ /* 0x000fe40000000200 */
[----:B-1----:R-:W-:Y:S01]  /*08b0*/  MOV R12, RZ ;  /* 0x000000ff000c7202 */ /* 0x002fe20000000f00 */
[----:B------:R-:W-:Y:S01]  /*08c0*/  IMAD.SHL.U32 R6, R19, 0x80, RZ ;  /* 0x0000008013067824 */ /* 0x000fe200078e00ff */
[----:B------:R-:W-:Y:S01]  /*08d0*/  LOP3.LUT R14, R3, 0x90, RZ, 0xc0, !PT ;  /* 0x00000090030e7812 */ /* 0x000fe200078ec0ff */
[----:B--2---:R-:W-:Y:S01]  /*08e0*/  IMAD.MOV R15, RZ, RZ, -R13 ;  /* 0x000000ffff0f7224 */ /* 0x004fe200078e0a0d */
[----:B----4-:R-:W-:-:S02]  /*08f0*/  IADD3 R10, -R19, RZ, RZ ;  /* 0x000000ff130a7210 */ /* 0x010fc40007ffe1ff */
[----:B------:R-:W-:Y:S01]  /*0900*/  LOP3.LUT R9, R6, R9, RZ, 0xfc, !PT ;  /* 0x0000000906097212 */ /* 0x000fe200078efcff */
[----:B------:R-:W-:Y:S01]  /*0910*/  IMAD R15, R15, R0, RZ ;  /* 0x000000000f0f7224 */ /* 0x000fe200078e02ff */
[----:B------:R-:W-:Y:S02]  /*0920*/  LOP3.LUT R7, R14, 0x7c, R7, 0x78, !PT ;  /* 0x0000007c0e077812 */ /* 0x000fe400078e7807 */
[----:B------:R-:W-:Y:S01]  /*0930*/  LOP3.LUT R20, R9, 0x7e, RZ, 0xfc, !PT ;  /* 0x0000007e09147812 */ /* 0x000fe200078efcff */
[----:B------:R-:W-:Y:S01]  /*0940*/  IMAD.HI.U32 R8, R13, R15, R12 ;  /* 0x0000000f0d087227 */ /* 0x000fe200078e000c */
[----:B------:R-:W-:Y:S02]  /*0950*/  LOP3.LUT R22, R9, 0x6, RZ, 0xfc, !PT ;  /* 0x0000000609167812 */ /* 0x000fe400078efcff */
[----:B------:R-:W-:Y:S01]  /*0960*/  IABS R3, R20 ;  /* 0x0000001400037213 */ /* 0x000fe20000000000 */
[----:B------:R-:W-:Y:S01]  /*0970*/  IMAD.SHL.U32 R12, R93, 0x200, RZ ;  /* 0x000002005d0c7824 */ /* 0x000fe200078e00ff */
[----:B------:R-:W-:Y:S01]  /*0980*/  IABS R21, R22 ;  /* 0x0000001600157213 */ /* 0x000fe20000000000 */
[----:B---3--:R-:W-:Y:S01]  /*0990*/  IMAD.MOV R15, RZ, RZ, -R11 ;  /* 0x000000ffff0f7224 */ /* 0x008fe200078e0a0b */
[----:B------:R-:W-:Y:S01]  /*09a0*/  LOP3.LUT R24, R9, 0x8, RZ, 0xfc, !PT ;  /* 0x0000000809187812 */ /* 0x000fe200078efcff */
[----:B------:R-:W-:Y:S01]  /*09b0*/  IMAD.MOV.U32 R13, RZ, RZ, R3 ;  /* 0x000000ffff0d7224 */ /* 0x000fe200078e0003 */
[----:B------:R-:W-:Y:S01]  /*09c0*/  LOP3.LUT R12, R7, 0x4000, R12, 0xf8, !PT ;  /* 0x00004000070c7812 */ /* 0x000fe200078ef80c */
[----:B------:R-:W-:Y:S01]  /*09d0*/  IMAD R7, R17, R10, R18 ;  /* 0x0000000a11077224 */ /* 0x000fe200078e0212 */
[----:B------:R-:W-:Y:S01]  /*09e0*/  LOP3.LUT R18, R9, 0x4, RZ, 0xfc, !PT ;  /* 0x0000000409127812 */ /* 0x000fe200078efcff */
[----:B------:R-:W-:Y:S01]  /*09f0*/  IMAD.HI.U32 R3, R8, R13, RZ ;  /* 0x0000000d08037227 */ /* 0x000fe200078e00ff */
[----:B------:R-:W-:-:S02]  /*0a00*/  IABS R23, R24 ;  /* 0x0000001800177213 */ /* 0x000fc40000000000 */
[----:B------:R-:W-:Y:S01]  /*0a10*/  IABS R19, R18 ;  /* 0x0000001200137213 */ /* 0x000fe20000000000 */
[----:B------:R-:W-:Y:S01]  /*0a20*/  IMAD R15, R15, R2, RZ ;  /* 0x000000020f0f7224 */ /* 0x000fe200078e02ff */
[----:B------:R-:W-:Y:S01]  /*0a30*/  ISETP.GE.AND P3, PT, R18, RZ, PT ;  /* 0x000000ff1200720c */ /* 0x000fe20003f66270 */
[----:B------:R-:W-:Y:S01]  /*0a40*/  IMAD.MOV.U32 R10, RZ, RZ, RZ ;  /* 0x000000ffff0a7224 */ /* 0x000fe200078e00ff */
[C---:B------:R-:W-:Y:S01]  /*0a50*/  LOP3.LUT R18, R9.reuse, 0xc, RZ, 0xfc, !PT ;  /* 0x0000000c09127812 */ /* 0x040fe200078efcff */
[----:B------:R-:W-:Y:S01]  /*0a60*/  IMAD.MOV R3, RZ, RZ, -R3 ;  /* 0x000000ffff037224 */ /* 0x000fe200078e0a03 */
[----:B------:R-:W-:Y:S01]  /*0a70*/  LOP3.LUT R28, R9, 0x10, RZ, 0xfc, !PT ;  /* 0x00000010091c7812 */ /* 0x000fe200078efcff */
[----:B------:R-:W-:Y:S01]  /*0a80*/  IMAD.HI.U32 R15, R11, R15, R10 ;  /* 0x0000000f0b0f7227 */ /* 0x000fe200078e000a */
[----:B------:R-:W-:Y:S02]  /*0a90*/  IABS R10, R9 ;  /* 0x00000009000a7213 */ /* 0x000fe40000000000 */
[C---:B------:R-:W-:Y:S01]  /*0aa0*/  LOP3.LUT R29, R9.reuse, 0x12, RZ, 0xfc, !PT ;  /* 0x00000012091d7812 */ /* 0x040fe200078efcff */
[----:B------:R-:W-:Y:S01]  /*0ab0*/  IMAD R11, R0, R3, R13 ;  /* 0x00000003000b7224 */ /* 0x000fe200078e020d */
[----:B------:R-:W-:Y:S01]  /*0ac0*/  LOP3.LUT R3, R9, 0x2, RZ, 0xfc, !PT ;  /* 0x0000000209037812 */ /* 0x000fe200078efcff */
[----:B------:R-:W-:Y:S01]  /*0ad0*/  IMAD.IADD R7, R16, 0x1, R7 ;  /* 0x0000000110077824 */ /* 0x000fe200078e0207 */
[----:B------:R-:W-:-:S02]  /*0ae0*/  MOV R13, R10 ;  /* 0x0000000a000d7202 */ /* 0x000fc40000000f00 */
[----:B------:R-:W-:Y:S02]  /*0af0*/  ISETP.GE.AND P2, PT, R3, RZ, PT ;  /* 0x000000ff0300720c */ /* 0x000fe40003f46270 */
[----:B------:R-:W-:Y:S01]  /*0b00*/  IABS R17, R3 ;  /* 0x0000000300117213 */ /* 0x000fe20000000000 */
[----:B------:R-:W-:Y:S01]  /*0b10*/  IMAD.HI.U32 R3, R8, R13, RZ ;  /* 0x0000000d08037227 */ /* 0x000fe200078e00ff */
[----:B------:R-:W-:Y:S02]  /*0b20*/  ISETP.GT.U32.AND P1, PT, R0, R11, PT ;  /* 0x0000000b0000720c */ /* 0x000fe40003f24070 */
[----:B------:R-:W-:Y:S01]  /*0b30*/  LOP3.LUT R30, R9, 0x14, RZ, 0xfc, !PT ;  /* 0x00000014091e7812 */ /* 0x000fe200078efcff */
[----:B------:R-:W-:Y:S01]  /*0b40*/  IMAD.MOV R10, RZ, RZ, -R3 ;  /* 0x000000ffff0a7224 */ /* 0x000fe200078e0a03 */
[----:B------:R-:W-:Y:S01]  /*0b50*/  IABS R25, R29 ;  /* 0x0000001d00197213 */ /* 0x000fe20000000000 */
[----:B------:R-:W-:Y:S01]  /*0b60*/  IMAD.HI.U32 R3, R8, R17, RZ ;  /* 0x0000001108037227 */ /* 0x000fe200078e00ff */
[----:B------:R-:W-:-:S02]  /*0b70*/  IABS R27, R30 ;  /* 0x0000001e001b7213 */ /* 0x000fc40000000000 */
[C---:B------:R-:W-:Y:S01]  /*0b80*/  LOP3.LUT R32, R9.reuse, 0x16, RZ, 0xfc, !PT ;  /* 0x0000001609207812 */ /* 0x040fe200078efcff */
[----:B------:R-:W-:Y:S01]  /*0b90*/  IMAD.MOV R14, RZ, RZ, -R3 ;  /* 0x000000ffff0e7224 */ /* 0x000fe200078e0a03 */
[C---:B------:R-:W-:Y:S01]  /*0ba0*/  LOP3.LUT R33, R9.reuse, 0x1c, RZ, 0xfc, !PT ;  /* 0x0000001c09217812 */ /* 0x040fe200078efcff */
[----:B------:R-:W-:Y:S01]  /*0bb0*/  IMAD R13, R0, R10, R13 ;  /* 0x0000000a000d7224 */ /* 0x000fe200078e020d */
[----:B------:R-:W-:Y:S01]  /*0bc0*/  LOP3.LUT R34, R9, 0x1e, RZ, 0xfc, !PT ;  /* 0x0000001e09227812 */ /* 0x000fe200078efcff */
[----:B------:R-:W-:Y:S01]  /*0bd0*/  IMAD.HI.U32 R3, R8, R21, RZ ;  /* 0x0000001508037227 */ /* 0x000fe200078e00ff */
[----:B------:R-:W-:Y:S02]  /*0be0*/  @!P1 IADD3 R11, R11, -R0, RZ ;  /* 0x800000000b0b9210 */ /* 0x000fe40007ffe0ff */
[C---:B------:R-:W-:Y:S01]  /*0bf0*/  ISETP.GT.U32.AND P0, PT, R0.reuse, R13, PT ;  /* 0x0000000d0000720c */ /* 0x040fe20003f04070 */
[----:B------:R-:W-:Y:S01]  /*0c00*/  IMAD.MOV R3, RZ, RZ, -R3 ;  /* 0x000000ffff037224 */ /* 0x000fe200078e0a03 */
[C---:B------:R-:W-:Y:S01]  /*0c10*/  ISETP.GT.U32.AND P1, PT, R0.reuse, R11, PT ;  /* 0x0000000b0000720c */ /* 0x040fe20003f24070 */
[C---:B------:R-:W-:Y:S01]  /*0c20*/  IMAD R14, R0.reuse, R14, R17 ;  /* 0x0000000e000e7224 */ /* 0x040fe200078e0211 */
[----:B------:R-:W-:Y:S01]  /*0c30*/  IABS R31, R34 ;  /* 0x00000022001f7213 */ /* 0x000fe20000000000 */
[----:B------:R-:W-:Y:S01]  /*0c40*/  IMAD R17, R0, R3, R21 ;  /* 0x0000000300117224 */ /* 0x000fe200078e0215 */
[----:B------:R-:W-:Y:S01]  /*0c50*/  LOP3.LUT R38, R9, 0x2a, RZ, 0xfc, !PT ;  /* 0x0000002a09267812 */ /* 0x000fe200078efcff */
[----:B------:R-:W-:Y:S01]  /*0c60*/  IMAD.HI.U32 R10, R8, R19, RZ ;  /* 0x00000013080a7227 */ /* 0x000fe200078e00ff */
[----:B------:R-:W-:-:S02]  /*0c70*/  ISETP.GT.U32.AND P5, PT, R0, R14, PT ;  /* 0x0000000e0000720c */ /* 0x000fc40003fa4070 */
[C---:B------:R-:W-:Y:S01]  /*0c80*/  ISETP.GT.U32.AND P6, PT, R0.reuse, R17, PT ;  /* 0x000000110000720c */ /* 0x040fe20003fc4070 */
[----:B------:R-:W-:Y:S01]  /*0c90*/  IMAD.MOV R10, RZ, RZ, -R10 ;  /* 0x000000ffff0a7224 */ /* 0x000fe200078e0a0a */
[----:B------:R-:W-:Y:S01]  /*0ca0*/  IABS R37, R38 ;  /* 0x0000002600257213 */ /* 0x000fe20000000000 */
[--C-:B------:R-:W-:Y:S01]  /*0cb0*/  @!P0 IMAD.IADD R13, R13, 0x1, -R0.reuse ;  /* 0x000000010d0d8824 */ /* 0x100fe200078e0a00 */
[C---:B------:R-:W-:Y:S01]  /*0cc0*/  LOP3.LUT R40, R9.reuse, 0x2c, RZ, 0xfc, !PT ;  /* 0x0000002c09287812 */ /* 0x040fe200078efcff */
[----:B------:R-:W-:Y:S01]  /*0cd0*/  IMAD R16, R0, R10, R19 ;  /* 0x0000000a00107224 */ /* 0x000fe200078e0213 */
[----:B------:R-:W-:Y:S01]  /*0ce0*/  LOP3.LUT R10, R9, 0xa, RZ, 0xfc, !PT ;  /* 0x0000000a090a7812 */ /* 0x000fe200078efcff */
[----:B------:R-:W-:Y:S01]  /*0cf0*/  IMAD.HI.U32 R3, R8, R23, RZ ;  /* 0x0000001708037227 */ /* 0x000fe200078e00ff */
[C---:B------:R-:W-:Y:S02]  /*0d00*/  ISETP.GT.U32.AND P4, PT, R0.reuse, R13, PT ;  /* 0x0000000d0000720c */ /* 0x040fe40003f84070 */
[----:B------:R-:W-:Y:S01]  /*0d10*/  ISETP.GT.U32.AND P0, PT, R0, R16, PT ;  /* 0x000000100000720c */ /* 0x000fe20003f04070 */
[----:B------:R-:W-:Y:S01]  /*0d20*/  IMAD.MOV R3, RZ, RZ, -R3 ;  /* 0x000000ffff037224 */ /* 0x000fe200078e0a03 */
[----:B------:R-:W-:Y:S01]  /*0d30*/  IABS R21, R10 ;  /* 0x0000000a00157213 */ /* 0x000fe20000000000 */
[--C-:B------:R-:W-:Y:S01]  /*0d40*/  @!P6 IMAD.IADD R17, R17, 0x1, -R0.reuse ;  /* 0x000000011111e824 */ /* 0x100fe200078e0a00 */
[----:B------:R-:W-:Y:S01]  /*0d50*/  @!P1 IADD3 R11, R11, -R0, RZ ;  /* 0x800000000b0b9210 */ /* 0x000fe20007ffe0ff */
[----:B------:R-:W-:Y:S01]  /*0d60*/  @!P5 IMAD.IADD R14, R14, 0x1, -R0 ;  /* 0x000000010e0ed824 */ /* 0x000fe200078e0a00 */
[----:B------:R-:W-:-:S02]  /*0d70*/  ISETP.GE.AND P5, PT, R9, RZ, PT ;  /* 0x000000ff0900720c */ /* 0x000fc40003fa6270 */
[----:B------:R-:W-:Y:S01]  /*0d80*/  ISETP.GE.AND P1, PT, R20, RZ, PT ;  /* 0x000000ff1400720c */ /* 0x000fe20003f26270 */
[C---:B------:R-:W-:Y:S01]  /*0d90*/  IMAD R20, R0.reuse, R3, R23 ;  /* 0x0000000300147224 */ /* 0x040fe200078e0217 */
[----:B------:R-:W-:Y:S01]  /*0da0*/  ISETP.GT.U32.AND P6, PT, R0, R17, PT ;  /* 0x000000110000720c */ /* 0x000fe20003fc4070 */
[----:B------:R-:W-:Y:S01]  /*0db0*/  IMAD.HI.U32 R3, R8, R21, RZ ;  /* 0x0000001508037227 */ /* 0x000fe200078e00ff */
[----:B------:R-:W-:Y:S02]  /*0dc0*/  @!P4 IADD3 R13, R13, -R0, RZ ;  /* 0x800000000d0dc210 */ /* 0x000fe40007ffe0ff */
[----:B------:R-:W-:Y:S01]  /*0dd0*/  IABS R19, R18 ;  /* 0x0000001200137213 */ /* 0x000fe20000000000 */
[----:B------:R-:W-:Y:S01]  /*0de0*/  IMAD.MOV R3, RZ, RZ, -R3 ;  /* 0x000000ffff037224 */ /* 0x000fe200078e0a03 */
[----:B------:R-:W-:Y:S01]  /*0df0*/  IABS R39, R40 ;  /* 0x0000002800277213 */ /* 0x000fe20000000000 */
[--C-:B------:R-:W-:Y:S01]  /*0e00*/  @!P0 IMAD.IADD R16, R16, 0x1, -R0.reuse ;  /* 0x0000000110108824 */ /* 0x100fe200078e0a00 */
[C---:B------:R-:W-:Y:S01]  /*0e10*/  ISETP.GT.U32.AND P0, PT, R0.reuse, R14, PT ;  /* 0x0000000e0000720c */ /* 0x040fe20003f04070 */
[C---:B------:R-:W-:Y:S01]  /*0e20*/  IMAD R21, R0.reuse, R3, R21 ;  /* 0x0000000300157224 */ /* 0x040fe200078e0215 */
[----:B------:R-:W-:Y:S01]  /*0e30*/  LOP3.LUT R42, R9, 0x2e, RZ, 0xfc, !PT ;  /* 0x0000002e092a7812 */ /* 0x000fe200078efcff */
[----:B------:R-:W-:Y:S01]  /*0e40*/  @!P5 IMAD.MOV R13, RZ, RZ, -R13 ;  /* 0x000000ffff0dd224 */ /* 0x000fe200078e0a0d */
[C---:B------:R-:W-:Y:S01]  /*0e50*/  ISETP.GT.U32.AND P5, PT, R0.reuse, R20, PT ;  /* 0x000000140000720c */ /* 0x040fe20003fa4070 */
[----:B------:R-:W-:Y:S01]  /*0e60*/  @!P6 IMAD.IADD R17, R17, 0x1, -R0 ;  /* 0x000000011111e824 */ /* 0x000fe200078e0a00 */
[----:B------:R-:W-:Y:S01]  /*0e70*/  ISETP.GT.U32.AND P6, PT, R0, R21, PT ;  /* 0x000000150000720c */ /* 0x000fe20003fc4070 */
[----:B------:R-:W-:Y:S01]  /*0e80*/  IMAD.HI.U32 R3, R8, R19, RZ ;  /* 0x0000001308037227 */ /* 0x000fe200078e00ff */
[----:B------:R-:W-:-:S02]  /*0e90*/  ISETP.GT.U32.AND P4, PT, R0, R16, PT ;  /* 0x000000100000720c */ /* 0x000fc40003f84070 */
[C---:B------:R-:W-:Y:S01]  /*0ea0*/  LOP3.LUT R45, R9.reuse, 0x32, RZ, 0xfc, !PT ;  /* 0x00000032092d7812 */ /* 0x040fe200078efcff */
[----:B------:R-:W-:Y:S01]  /*0eb0*/  IMAD.MOV R3, RZ, RZ, -R3 ;  /* 0x000000ffff037224 */ /* 0x000fe200078e0a03 */
[C---:B------:R-:W-:Y:S01]  /*0ec0*/  LOP3.LUT R46, R9.reuse, 0x34, RZ, 0xfc, !PT ;  /* 0x00000034092e7812 */ /* 0x040fe200078efcff */
[----:B------:R-:W-:Y:S01]  /*0ed0*/  @!P1 IMAD.MOV R11, RZ, RZ, -R11 ;  /* 0x000000ffff0b9224 */ /* 0x000fe200078e0a0b */
[-C--:B------:R-:W-:Y:S02]  /*0ee0*/  @!P0 IADD3 R14, R14, -R0.reuse, RZ ;  /* 0x800000000e0e8210 */ /* 0x080fe40007ffe0ff */
[----:B------:R-:W-:Y:S02]  /*0ef0*/  ISETP.GE.AND P0, PT, R24, RZ, PT ;  /* 0x000000ff1800720c */ /* 0x000fe40003f06270 */
[----:B------:R-:W-:Y:S01]  /*0f00*/  LOP3.LUT R24, R9, 0xe, RZ, 0xfc, !PT ;  /* 0x0000000e09187812 */ /* 0x000fe200078efcff */
[----:B------:R-:W-:Y:S01]  /*0f10*/  @!P2 IMAD.MOV R14, RZ, RZ, -R14 ;  /* 0x000000ffff0ea224 */ /* 0x000fe200078e0a0e */
[----:B------:R-:W-:Y:S01]  /*0f20*/  @!P5 IADD3 R20, R20, -R0, RZ ;  /* 0x800000001414d210 */ /* 0x000fe20007ffe0ff */
[--C-:B------:R-:W-:Y:S01]  /*0f30*/  @!P6 IMAD.IADD R21, R21, 0x1, -R0.reuse ;  /* 0x000000011515e824 */ /* 0x100fe200078e0a00 */
[----:B------:R-:W-:Y:S01]  /*0f40*/  IABS R23, R24 ;  /* 0x0000001800177213 */ /* 0x000fe20000000000 */
[----:B------:R-:W-:Y:S01]  /*0f50*/  @!P4 IMAD.IADD R16, R16, 0x1, -R0 ;  /* 0x000000011010c824 */ /* 0x000fe200078e0a00 */
[----:B------:R-:W-:-:S02]  /*0f60*/  ISETP.GT.U32.AND P2, PT, R0, R20, PT ;  /* 0x000000140000720c */ /* 0x000fc40003f44070 */
[----:B------:R-:W-:Y:S01]  /*0f70*/  ISETP.GE.AND P1, PT, R22, RZ, PT ;  /* 0x000000ff1600720c */ /* 0x000fe20003f26270 */
[C---:B------:R-:W-:Y:S01]  /*0f80*/  IMAD R22, R0.reuse, R3, R19 ;  /* 0x0000000300167224 */ /* 0x040fe200078e0213 */
[----:B------:R-:W-:Y:S01]  /*0f90*/  ISETP.GT.U32.AND P6, PT, R0, R21, PT ;  /* 0x000000150000720c */ /* 0x000fe20003fc4070 */
[----:B------:R-:W-:Y:S01]  /*0fa0*/  IMAD.HI.U32 R3, R8, R23, RZ ;  /* 0x0000001708037227 */ /* 0x000fe200078e00ff */
[----:B------:R-:W-:Y:S02]  /*0fb0*/  IABS R19, R28 ;  /* 0x0000001c00137213 */ /* 0x000fe40000000000 */
[----:B------:R-:W-:Y:S01]  /*0fc0*/  ISETP.GE.AND P4, PT, R10, RZ, PT ;  /* 0x000000ff0a00720c */ /* 0x000fe20003f86270 */
[----:B------:R-:W-:Y:S01]  /*0fd0*/  IMAD.MOV R3, RZ, RZ, -R3 ;  /* 0x000000ffff037224 */ /* 0x000fe200078e0a03 */
[----:B------:R-:W-:Y:S01]  /*0fe0*/  ISETP.GE.AND P5, PT, R18, RZ, PT ;  /* 0x000000ff1200720c */ /* 0x000fe20003fa6270 */
[----:B------:R-:W-:Y:S01]  /*0ff0*/  IMAD.HI.U32 R10, R8, R25, RZ ;  /* 0x00000019080a7227 */ /* 0x000fe200078e00ff */
[----:B------:R-:W-:-:S02]  /*1000*/  @!P3 IADD3 R16, -R16, RZ, RZ ;  /* 0x000000ff1010b210 */ /* 0x000fc40007ffe1ff */
[----:B------:R-:W-:Y:S01]  /*1010*/  @!P2 IADD3 R20, R20, -R0, RZ ;  /* 0x800000001414a210 */ /* 0x000fe20007ffe0ff */
[C---:B------:R-:W-:Y:S01]  /*1020*/  IMAD R23, R0.reuse, R3, R23 ;  /* 0x0000000300177224 */ /* 0x040fe200078e0217 */
[----:B------:R-:W-:Y:S01]  /*1030*/  ISETP.GT.U32.AND P2, PT, R0, R22, PT ;  /* 0x000000160000720c */ /* 0x000fe20003f44070 */
[----:B------:R-:W-:Y:S01]  /*1040*/  @!P6 IMAD.IADD R21, R21, 0x1, -R0 ;  /* 0x000000011515e824 */ /* 0x000fe200078e0a00 */
[----:B------:R-:W-:Y:S01]  /*1050*/  IABS R41, R45 ;  /* 0x0000002d00297213 */ /* 0x000fe20000000000 */
[----:B------:R-:W-:Y:S01]  /*1060*/  IMAD.HI.U32 R3, R8, R19, RZ ;  /* 0x0000001308037227 */ /* 0x000fe200078e00ff */
[----:B------:R-:W-:Y:S02]  /*1070*/  ISETP.GT.U32.AND P6, PT, R0, R23, PT ;  /* 0x000000170000720c */ /* 0x000fe40003fc4070 */
[----:B------:R-:W-:Y:S01]  /*1080*/  IABS R43, R46 ;  /* 0x0000002e002b7213 */ /* 0x000fe20000000000 */
[----:B------:R-:W-:Y:S01]  /*1090*/  IMAD.HI.U32 R18, R8, R27, RZ ;  /* 0x0000001b08127227 */ /* 0x000fe200078e00ff */
[----:B------:R-:W-:-:S02]  /*10a0*/  LOP3.LUT R44, R9, 0x30, RZ, 0xfc, !PT ;  /* 0x00000030092c7812 */ /* 0x000fc400078efcff */
[C---:B------:R-:W-:Y:S01]  /*10b0*/  LOP3.LUT R47, R9.reuse, 0x36, RZ, 0xfc, !PT ;  /* 0x00000036092f7812 */ /* 0x040fe200078efcff */
[----:B------:R-:W-:Y:S01]  /*10c0*/  IMAD.MOV R3, RZ, RZ, -R3 ;  /* 0x000000ffff037224 */ /* 0x000fe200078e0a03 */
[----:B------:R-:W-:Y:S01]  /*10d0*/  IADD3 R18, -R18, RZ, RZ ;  /* 0x000000ff12127210 */ /* 0x000fe20007ffe1ff */
[----:B------:R-:W-:Y:S01]  /*10e0*/  @!P2 IMAD.IADD R22, R22, 0x1, -R0 ;  /* 0x000000011616a824 */ /* 0x000fe200078e0a00 */
[----:B------:R-:W-:Y:S01]  /*10f0*/  ISETP.GE.AND P2, PT, R24, RZ, PT ;  /* 0x000000ff1800720c */ /* 0x000fe20003f46270 */
[----:B------:R-:W-:Y:S01]  /*1100*/  IMAD.MOV R10, RZ, RZ, -R10 ;  /* 0x000000ffff0a7224 */ /* 0x000fe200078e0a0a */
[----:B------:R-:W-:Y:S01]  /*1110*/  LOP3.LUT R48, R9, 0x3c, RZ, 0xfc, !PT ;  /* 0x0000003c09307812 */ /* 0x000fe200078efcff */
[----:B------:R-:W-:Y:S01]  /*1120*/  @!P6 IMAD.IADD R23, R23, 0x1, -R0 ;  /* 0x000000011717e824 */ /* 0x000fe200078e0a00 */
[C---:B------:R-:W-:Y:S01]  /*1130*/  ISETP.GT.U32.AND P6, PT, R0.reuse, R22, PT ;  /* 0x000000160000720c */ /* 0x040fe20003fc4070 */
[C---:B------:R-:W-:Y:S01]  /*1140*/  IMAD R24, R0.reuse, R3, R19 ;  /* 0x0000000300187224 */ /* 0x040fe200078e0213 */
[----:B------:R-:W-:Y:S01]  /*1150*/  IABS R3, R32 ;  /* 0x0000002000037213 */ /* 0x000fe20000000000 */
[C---:B------:R-:W-:Y:S01]  /*1160*/  IMAD R25, R0.reuse, R10, R25 ;  /* 0x0000000a00197224 */ /* 0x040fe200078e0219 */
[C---:B------:R-:W-:Y:S01]  /*1170*/  ISETP.GT.U32.AND P3, PT, R0.reuse, R23, PT ;  /* 0x000000170000720c */ /* 0x040fe20003f64070 */
[----:B------:R-:W-:Y:S01]  /*1180*/  @!P1 IMAD.MOV R17, RZ, RZ, -R17 ;  /* 0x000000ffff119224 */ /* 0x000fe200078e0a11 */
[C---:B------:R-:W-:Y:S01]  /*1190*/  ISETP.GT.U32.AND P1, PT, R0.reuse, R24, PT ;  /* 0x000000180000720c */ /* 0x040fe20003f24070 */
[C---:B------:R-:W-:Y:S01]  /*11a0*/  IMAD R26, R0.reuse, R18, R27 ;  /* 0x00000012001a7224 */ /* 0x040fe200078e021b */
[C---:B------:R-:W-:Y:S01]  /*11b0*/  LOP3.LUT R18, R9.reuse, 0x18, RZ, 0xfc, !PT ;  /* 0x0000001809127812 */ /* 0x040fe200078efcff */
[----:B------:R-:W-:Y:S01]  /*11c0*/  @!P0 IMAD.MOV R20, RZ, RZ, -R20 ;  /* 0x000000ffff148224 */ /* 0x000fe200078e0a14 */
[----:B------:R-:W-:Y:S01]  /*11d0*/  ISETP.GT.U32.AND P0, PT, R0, R25, PT ;  /* 0x000000190000720c */ /* 0x000fe20003f04070 */
[----:B------:R-:W-:Y:S01]  /*11e0*/  IMAD.MOV.U32 R27, RZ, RZ, R3 ;  /* 0x000000ffff1b7224 */ /* 0x000fe200078e0003 */
[----:B------:R-:W-:Y:S01]  /*11f0*/  IABS R19, R18 ;  /* 0x0000001200137213 */ /* 0x000fe20000000000 */
[----:B------:R-:W-:Y:S01]  /*1200*/  @!P6 IMAD.IADD R22, R22, 0x1, -R0 ;  /* 0x000000011616e824 */ /* 0x000fe200078e0a00 */
[----:B------:R-:W-:Y:S01]  /*1210*/  ISETP.GT.U32.AND P6, PT, R0, R26, PT ;  /* 0x0000001a0000720c */ /* 0x000fe20003fc4070 */
[----:B------:R-:W-:Y:S01]  /*1220*/  IMAD.HI.U32 R3, R8, R27, RZ ;  /* 0x0000001b08037227 */ /* 0x000fe200078e00ff */
[----:B------:R-:W-:-:S02]  /*1230*/  LOP3.LUT R49, R9, 0x3e, RZ, 0xfc, !PT ;  /* 0x0000003e09317812 */ /* 0x000fc400078efcff */
[----:B------:R-:W-:Y:S01]  /*1240*/  LOP3.LUT R50, R9, 0x44, RZ, 0xfc, !PT ;  /* 0x0000004409327812 */ /* 0x000fe200078efcff */
[--C-:B------:R-:W-:Y:S01]  /*1250*/  @!P1 IMAD.IADD R24, R24, 0x1, -R0.reuse ;  /* 0x0000000118189824 */ /* 0x100fe200078e0a00 */
[----:B------:R-:W-:Y:S01]  /*1260*/  IADD3 R3, -R3, RZ, RZ ;  /* 0x000000ff03037210 */ /* 0x000fe20007ffe1ff */
[----:B------:R-:W-:Y:S01]  /*1270*/  @!P4 IMAD.MOV R21, RZ, RZ, -R21 ;  /* 0x000000ffff15c224 */ /* 0x000fe200078e0a15 */
[----:B------:R-:W-:Y:S01]  /*1280*/  ISETP.GE.AND P4, PT, R28, RZ, PT ;  /* 0x000000ff1c00720c */ /* 0x000fe20003f86270 */
[--C-:B------:R-:W-:Y:S01]  /*1290*/  @!P3 IMAD.IADD R23, R23, 0x1, -R0.reuse ;  /* 0x000000011717b824 */ /* 0x100fe200078e0a00 */
[----:B------:R-:W-:Y:S01]  /*12a0*/  @!P0 IADD3 R25, R25, -R0, RZ ;  /* 0x8000000019198210 */ /* 0x000fe20007ffe0ff */
[C---:B------:R-:W-:Y:S01]  /*12b0*/  IMAD R27, R0.reuse, R3, R27 ;  /* 0x00000003001b7224 */ /* 0x040fe200078e021b */
[----:B------:R-:W-:Y:S01]  /*12c0*/  ISETP.GT.U32.AND P0, PT, R0, R24, PT ;  /* 0x000000180000720c */ /* 0x000fe20003f04070 */
[----:B------:R-:W-:Y:S01]  /*12d0*/  @!P6 IMAD.IADD R26, R26, 0x1, -R0 ;  /* 0x000000011a1ae824 */ /* 0x000fe200078e0a00 */
[----:B------:R-:W-:Y:S01]  /*12e0*/  ISETP.GT.U32.AND P6, PT, R0, R25, PT ;  /* 0x000000190000720c */ /* 0x000fe20003fc4070 */
[----:B------:R-:W-:Y:S01]  /*12f0*/  IMAD.HI.U32 R3, R8, R19, RZ ;  /* 0x0000001308037227 */ /* 0x000fe200078e00ff */
[----:B------:R-:W-:-:S02]  /*1300*/  ISETP.GE.AND P1, PT, R30, RZ, PT ;  /* 0x000000ff1e00720c */ /* 0x000fc40003f26270 */
[----:B------:R-:W-:Y:S01]  /*1310*/  LOP3.LUT R30, R9, 0x1a, RZ, 0xfc, !PT ;  /* 0x0000001a091e7812 */ /* 0x000fe200078efcff */
[----:B------:R-:W-:Y:S01]  /*1320*/  IMAD.MOV R3, RZ, RZ, -R3 ;  /* 0x000000ffff037224 */ /* 0x000fe200078e0a03 */
[----:B------:R-:W-:Y:S01]  /*1330*/  ISETP.GE.AND P3, PT, R29, RZ, PT ;  /* 0x000000ff1d00720c */ /* 0x000fe20003f66270 */
[----:B------:R-:W-:Y:S01]  /*1340*/  @!P5 IMAD.MOV R22, RZ, RZ, -R22 ;  /* 0x000000ffff16d224 */ /* 0x000fe200078e0a16 */
[----:B------:R-:W-:Y:S01]  /*1350*/  IABS R29, R30 ;  /* 0x0000001e001d7213 */ /* 0x000fe20000000000 */
[C---:B------:R-:W-:Y:S01]  /*1360*/  IMAD R28, R0.reuse, R3, R19 ;  /* 0x00000003001c7224 */ /* 0x040fe200078e0213 */
[----:B------:R-:W-:Y:S01]  /*1370*/  ISETP.GT.U32.AND P5, PT, R0, R26, PT ;  /* 0x0000001a0000720c */ /* 0x000fe20003fa4070 */
[----:B------:R-:W-:Y:S01]  /*1380*/  @!P2 IMAD.MOV R23, RZ, RZ, -R23 ;  /* 0x000000ffff17a224 */ /* 0x000fe200078e0a17 */
[----:B------:R-:W-:Y:S01]  /*1390*/  @!P0 IADD3 R24, R24, -R0, RZ ;  /* 0x8000000018188210 */ /* 0x000fe20007ffe0ff */
[----:B------:R-:W-:Y:S01]  /*13a0*/  @!P6 IMAD.IADD R25, R25, 0x1, -R0 ;  /* 0x000000011919e824 */ /* 0x000fe200078e0a00 */
[----:B------:R-:W-:Y:S01]  /*13b0*/  ISETP.GT.U32.AND P0, PT, R0, R27, PT ;  /* 0x0000001b0000720c */ /* 0x000fe20003f04070 */
[----:B------:R-:W-:Y:S01]  /*13c0*/  IMAD.HI.U32 R3, R8, R29, RZ ;  /* 0x0000001d08037227 */ /* 0x000fe200078e00ff */
[----:B------:R-:W-:-:S02]  /*13d0*/  ISETP.GT.U32.AND P6, PT, R0, R28, PT ;  /* 0x0000001c0000720c */ /* 0x000fc40003fc4070 */
[----:B------:R-:W-:Y:S01]  /*13e0*/  IABS R19, R33 ;  /* 0x0000002100137213 */ /* 0x000fe20000000000 */
[----:B------:R-:W-:Y:S01]  /*13f0*/  IMAD.MOV R10, RZ, RZ, -R3 ;  /* 0x000000ffff0a7224 */ /* 0x000fe200078e0a03 */
[----:B------:R-:W-:Y:S01]  /*1400*/  @!P4 IADD3 R24, -R24, RZ, RZ ;  /* 0x000000ff1818c210 */ /* 0x000fe20007ffe1ff */
[----:B------:R-:W-:Y:S01]  /*1410*/  @!P3 IMAD.MOV R25, RZ, RZ, -R25 ;  /* 0x000000ffff19b224 */ /* 0x000fe200078e0a19 */
[----:B------:R-:W-:Y:S01]  /*1420*/  ISETP.GE.AND P3, PT, R30, RZ, PT ;  /* 0x000000ff1e00720c */ /* 0x000fe20003f66270 */
[----:B------:R-:W-:Y:S01]  /*1430*/  IMAD R29, R0, R10, R29 ;  /* 0x0000000a001d7224 */ /* 0x000fe200078e021d */
[----:B------:R-:W-:Y:S01]  /*1440*/  LOP3.LUT R52, R9, 0x46, RZ, 0xfc, !PT ;  /* 0x0000004609347812 */ /* 0x000fe200078efcff */
[----:B------:R-:W-:Y:S01]  /*1450*/  @!P5 IMAD.IADD R26, R26, 0x1, -R0 ;  /* 0x000000011a1ad824 */ /* 0x000fe200078e0a00 */
[----:B------:R-:W-:Y:S01]  /*1460*/  ISETP.GE.AND P5, PT, R32, RZ, PT ;  /* 0x000000ff2000720c */ /* 0x000fe20003fa6270 */
[----:B------:R-:W-:Y:S01]  /*1470*/  IMAD.HI.U32 R3, R8, R19, RZ ;  /* 0x0000001308037227 */ /* 0x000fe200078e00ff */
[----:B------:R-:W-:-:S02]  /*1480*/  @!P0 IADD3 R27, R27, -R0, RZ ;  /* 0x800000001b1b8210 */ /* 0x000fc40007ffe0ff */
[----:B------:R-:W-:Y:S01]  /*1490*/  ISETP.GT.U32.AND P4, PT, R0, R29, PT ;  /* 0x0000001d0000720c */ /* 0x000fe20003f84070 */
[----:B------:R-:W-:Y:S01]  /*14a0*/  @!P6 IMAD.IADD R28, R28, 0x1, -R0 ;  /* 0x000000011c1ce824 */ /* 0x000fe200078e0a00 */
[----:B------:R-:W-:Y:S01]  /*14b0*/  ISETP.GT.U32.AND P6, PT, R0, R27, PT ;  /* 0x0000001b0000720c */ /* 0x000fe20003fc4070 */
[----:B------:R-:W-:Y:S01]  /*14c0*/  IMAD.HI.U32 R10, R8, R31, RZ ;  /* 0x0000001f080a7227 */ /* 0x000fe200078e00ff */
[----:B------:R-:W-:Y:S02]  /*14d0*/  ISETP.GE.AND P0, PT, R18, RZ, PT ;  /* 0x000000ff1200720c */ /* 0x000fe40003f06270 */
[C---:B------:R-:W-:Y:S01]  /*14e0*/  ISETP.GT.U32.AND P2, PT, R0.reuse, R28, PT ;  /* 0x0000001c0000720c */ /* 0x040fe20003f44070 */
[----:B------:R-:W-:Y:S01]  /*14f0*/  IMAD.MOV R3, RZ, RZ, -R3 ;  /* 0x000000ffff037224 */ /* 0x000fe200078e0a03 */
[C---:B------:R-:W-:Y:S01]  /*1500*/  LOP3.LUT R18, R9.reuse, 0x20, RZ, 0xfc, !PT ;  /* 0x0000002009127812 */ /* 0x040fe200078efcff */
[----:B------:R-:W-:Y:S01]  /*1510*/  IMAD.MOV R10, RZ, RZ, -R10 ;  /* 0x000000ffff0a7224 */ /* 0x000fe200078e0a0a */
[----:B------:R-:W-:Y:S01]  /*1520*/  IABS R51, R52 ;  /* 0x0000003400337213 */ /* 0x000fe20000000000 */
[C---:B------:R-:W-:Y:S01]  /*1530*/  IMAD R30, R0.reuse, R3, R19 ;  /* 0x00000003001e7224 */ /* 0x040fe200078e0213 */
[----:B------:R-:W-:Y:S01]  /*1540*/  IABS R19, R18 ;  /* 0x0000001200137213 */ /* 0x000fe20000000000 */
[----:B------:R-:W-:Y:S01]  /*1550*/  IMAD R31, R0, R10, R31 ;  /* 0x0000000a001f7224 */ /* 0x000fe200078e021f */
[----:B------:R-:W-:Y:S01]  /*1560*/  LOP3.LUT R10, R9, 0x22, RZ, 0xfc, !PT ;  /* 0x00000022090a7812 */ /* 0x000fe200078efcff */
[----:B------:R-:W-:Y:S01]  /*1570*/  @!P4 IMAD.IADD R29, R29, 0x1, -R0 ;  /* 0x000000011d1dc824 */ /* 0x000fe200078e0a00 */
[----:B------:R-:W-:Y:S01]  /*1580*/  @!P6 IADD3 R27, R27, -R0, RZ ;  /* 0x800000001b1be210 */ /* 0x000fe20007ffe0ff */
[----:B------:R-:W-:Y:S01]  /*1590*/  @!P1 IMAD.MOV R26, RZ, RZ, -R26 ;  /* 0x000000ffff1a9224 */ /* 0x000fe200078e0a1a */
[----:B------:R-:W-:Y:S01]  /*15a0*/  ISETP.GE.AND P6, PT, R34, RZ, PT ;  /* 0x000000ff2200720c */ /* 0x000fe20003fc6270 */
[----:B------:R-:W-:Y:S01]  /*15b0*/  @!P2 IMAD.IADD R28, R28, 0x1, -R0 ;  /* 0x000000011c1ca824 */ /* 0x000fe200078e0a00 */
[C---:B------:R-:W-:Y:S01]  /*15c0*/  ISETP.GT.U32.AND P2, PT, R0.reuse, R30, PT ;  /* 0x0000001e0000720c */ /* 0x040fe20003f44070 */
[----:B------:R-:W-:Y:S01]  /*15d0*/  @!P5 IMAD.MOV R27, RZ, RZ, -R27 ;  /* 0x000000ffff1bd224 */ /* 0x000fe200078e0a1b */
[----:B------:R-:W-:Y:S01]  /*15e0*/  ISETP.GT.U32.AND P5, PT, R0, R31, PT ;  /* 0x0000001f0000720c */ /* 0x000fe20003fa4070 */
[----:B------:R-:W-:Y:S01]  /*15f0*/  IMAD.HI.U32 R3, R8, R19, RZ ;  /* 0x0000001308037227 */ /* 0x000fe200078e00ff */
[----:B------:R-:W-:-:S02]  /*1600*/  ISETP.GT.U32.AND P4, PT, R0, R29, PT ;  /* 0x0000001d0000720c */ /* 0x000fc40003f84070 */
[----:B------:R-:W-:Y:S01]  /*1610*/  LOP3.LUT R34, R9, 0x24, RZ, 0xfc, !PT ;  /* 0x0000002409227812 */ /* 0x000fe200078efcff */
[----:B------:R-:W-:Y:S01]  /*1620*/  IMAD.MOV R32, RZ, RZ, -R3 ;  /* 0x000000ffff207224 */ /* 0x000fe200078e0a03 */
[----:B------:R-:W-:Y:S02]  /*1630*/  ISETP.GE.AND P1, PT, R33, RZ, PT ;  /* 0x000000ff2100720c */ /* 0x000fe40003f26270 */
[----:B------:R-:W-:Y:S01]  /*1640*/  IABS R33, R10 ;  /* 0x0000000a00217213 */ /* 0x000fe20000000000 */
[----:B------:R-:W-:Y:S01]  /*1650*/  IMAD R32, R0, R32, R19 ;  /* 0x0000002000207224 */ /* 0x000fe200078e0213 */
[----:B------:R-:W-:Y:S01]  /*1660*/  IABS R35, R34 ;  /* 0x0000002200237213 */ /* 0x000fe20000000000 */
[----:B------:R-:W-:Y:S01]  /*1670*/  @!P2 IMAD.IADD R30, R30, 0x1, -R0 ;  /* 0x000000011e1ea824 */ /* 0x000fe200078e0a00 */
[----:B------:R-:W-:Y:S01]  /*1680*/  @!P0 IADD3 R28, -R28, RZ, RZ ;  /* 0x000000ff1c1c8210 */ /* 0x000fe20007ffe1ff */
[----:B------:R-:W-:Y:S01]  /*1690*/  IMAD.HI.U32 R3, R8, R33, RZ ;  /* 0x0000002108037227 */ /* 0x000fe200078e00ff */
[----:B------:R-:W-:-:S02]  /*16a0*/  @!P5 IADD3 R31, R31, -R0, RZ ;  /* 0x800000001f1fd210 */ /* 0x000fc40007ffe0ff */
[C---:B------:R-:W-:Y:S01]  /*16b0*/  ISETP.GT.U32.AND P2, PT, R0.reuse, R30, PT ;  /* 0x0000001e0000720c */ /* 0x040fe20003f44070 */
[--C-:B------:R-:W-:Y:S01]  /*16c0*/  @!P4 IMAD.IADD R29, R29, 0x1, -R0.reuse ;  /* 0x000000011d1dc824 */ /* 0x100fe200078e0a00 */
[----:B------:R-:W-:Y:S01]  /*16d0*/  ISETP.GT.U32.AND P5, PT, R0, R31, PT ;  /* 0x0000001f0000720c */ /* 0x000fe20003fa4070 */
[----:B------:R-:W-:Y:S01]  /*16e0*/  IMAD.MOV R3, RZ, RZ, -R3 ;  /* 0x000000ffff037224 */ /* 0x000fe200078e0a03 */
[----:B------:R-:W-:Y:S01]  /*16f0*/  ISETP.GE.AND P4, PT, R10, RZ, PT ;  /* 0x000000ff0a00720c */ /* 0x000fe20003f86270 */
[----:B------:R-:W-:Y:S01]  /*1700*/  IMAD.HI.U32 R10, R8, R35, RZ ;  /* 0x00000023080a7227 */ /* 0x000fe200078e00ff */
[----:B------:R-:W-:Y:S02]  /*1710*/  ISETP.GE.AND P0, PT, R18, RZ, PT ;  /* 0x000000ff1200720c */ /* 0x000fe40003f06270 */
[C---:B------:R-:W-:Y:S01]  /*1720*/  LOP3.LUT R18, R9.reuse, 0x28, RZ, 0xfc, !PT ;  /* 0x0000002809127812 */ /* 0x040fe200078efcff */
[----:B------:R-:W-:Y:S01]  /*1730*/  IMAD R33, R0, R3, R33 ;  /* 0x0000000300217224 */ /* 0x000fe200078e0221 */
[----:B------:R-:W-:Y:S01]  /*1740*/  IADD3 R10, -R10, RZ, RZ ;  /* 0x000000ff0a0a7210 */ /* 0x000fe20007ffe1ff */
[----:B------:R-:W-:Y:S01]  /*1750*/  @!P3 IMAD.MOV R29, RZ, RZ, -R29 ;  /* 0x000000ffff1db224 */ /* 0x000fe200078e0a1d */
[----:B------:R-:W-:Y:S01]  /*1760*/  LOP3.LUT R3, R9, 0x26, RZ, 0xfc, !PT ;  /* 0x0000002609037812 */ /* 0x000fe200078efcff */
[--C-:B------:R-:W-:Y:S01]  /*1770*/  @!P2 IMAD.IADD R30, R30, 0x1, -R0.reuse ;  /* 0x000000011e1ea824 */ /* 0x100fe200078e0a00 */
[----:B------:R-:W-:Y:S01]  /*1780*/  ISETP.GE.AND P2, PT, R34, RZ, PT ;  /* 0x000000ff2200720c */ /* 0x000fe20003f46270 */
[----:B------:R-:W-:Y:S01]  /*1790*/  @!P5 IMAD.IADD R31, R31, 0x1, -R0 ;  /* 0x000000011f1fd824 */ /* 0x000fe200078e0a00 */
[C---:B------:R-:W-:Y:S01]  /*17a0*/  ISETP.GT.U32.AND P5, PT, R0.reuse, R33, PT ;  /* 0x000000210000720c */ /* 0x040fe20003fa4070 */
[----:B------:R-:W-:Y:S01]  /*17b0*/  IMAD R34, R0, R10, R35 ;  /* 0x0000000a00227224 */ /* 0x000fe200078e0223 */
[----:B------:R-:W-:Y:S01]  /*17c0*/  IABS R35, R3 ;  /* 0x0000000300237213 */ /* 0x000fe20000000000 */
[----:B------:R-:W-:Y:S01]  /*17d0*/  @!P1 IMAD.MOV R30, RZ, RZ, -R30 ;  /* 0x000000ffff1e9224 */ /* 0x000fe200078e0a1e */
[----:B------:R-:W-:-:S02]  /*17e0*/  @!P6 IADD3 R31, -R31, RZ, RZ ;  /* 0x000000ff1f1fe210 */ /* 0x000fc40007ffe1ff */
[----:B------:R-:W-:Y:S02]  /*17f0*/  ISETP.GT.U32.AND P6, PT, R0, R34, PT ;  /* 0x000000220000720c */ /* 0x000fe40003fc4070 */
[----:B------:R-:W-:Y:S01]  /*1800*/  ISETP.GE.AND P1, PT, R3, RZ, PT ;  /* 0x000000ff0300720c */ /* 0x000fe20003f26270 */
[----:B------:R-:W-:Y:S01]  /*1810*/  IMAD.HI.U32 R3, R8, R35, RZ ;  /* 0x0000002308037227 */ /* 0x000fe200078e00ff */
[----:B------:R-:W-:Y:S02]  /*1820*/  ISETP.GT.U32.AND P3, PT, R0, R32, PT ;  /* 0x000000200000720c */ /* 0x000fe40003f64070 */
[----:B------:R-:W-:Y:S01]  /*1830*/  IABS R19, R18 ;  /* 0x0000001200137213 */ /* 0x000fe20000000000 */
[----:B------:R-:W-:Y:S01]  /*1840*/  @!P5 IMAD.IADD R33, R33, 0x1, -R0 ;  /* 0x000000012121d824 */ /* 0x000fe200078e0a00 */
[C---:B------:R-:W-:Y:S01]  /*1850*/  LOP3.LUT R54, R9.reuse, 0x4e, RZ, 0xfc, !PT ;  /* 0x0000004e09367812 */ /* 0x040fe200078efcff */
[----:B------:R-:W-:Y:S01]  /*1860*/  IMAD.MOV R3, RZ, RZ, -R3 ;  /* 0x000000ffff037224 */ /* 0x000fe200078e0a03 */
[----:B------:R-:W-:Y:S01]  /*1870*/  LOP3.LUT R58, R9, 0x50, RZ, 0xfc, !PT ;  /* 0x00000050093a7812 */ /* 0x000fe200078efcff */
[----:B------:R-:W-:Y:S01]  /*1880*/  IMAD.HI.U32 R10, R8, R19, RZ ;  /* 0x00000013080a7227 */ /* 0x000fe200078e00ff */
[----:B------:R-:W-:-:S02]  /*1890*/  ISETP.GT.U32.AND P5, PT, R0, R33, PT ;  /* 0x000000210000720c */ /* 0x000fc40003fa4070 */
[----:B------:R-:W-:Y:S01]  /*18a0*/  IABS R55, R54 ;  /* 0x0000003600377213 */ /* 0x000fe20000000000 */
[--C-:B------:R-:W-:Y:S01]  /*18b0*/  @!P6 IMAD.IADD R34, R34, 0x1, -R0.reuse ;  /* 0x000000012222e824 */ /* 0x100fe200078e0a00 */
[----:B------:R-:W-:Y:S01]  /*18c0*/  IADD3 R10, -R10, RZ, RZ ;  /* 0x000000ff0a0a7210 */ /* 0x000fe20007ffe1ff */
[----:B------:R-:W-:Y:S01]  /*18d0*/  IMAD R35, R0, R3, R35 ;  /* 0x0000000300237224 */ /* 0x000fe200078e0223 */
[----:B------:R-:W-:Y:S01]  /*18e0*/  IABS R57, R58 ;  /* 0x0000003a00397213 */ /* 0x000fe20000000000 */
[----:B------:R-:W-:Y:S01]  /*18f0*/  IMAD.HI.U32 R3, R8, R37, RZ ;  /* 0x0000002508037227 */ /* 0x000fe200078e00ff */
[C---:B------:R-:W-:Y:S02]  /*1900*/  ISETP.GT.U32.AND P6, PT, R0.reuse, R34, PT ;  /* 0x000000220000720c */ /* 0x040fe40003fc4070 */
[C---:B------:R-:W-:Y:S01]  /*1910*/  LOP3.LUT R59, R9.reuse, 0x52, RZ, 0xfc, !PT ;  /* 0x00000052093b7812 */ /* 0x040fe200078efcff */
[----:B------:R-:W-:Y:S01]  /*1920*/  IMAD.MOV R3, RZ, RZ, -R3 ;  /* 0x000000ffff037224 */ /* 0x000fe200078e0a03 */
[----:B------:R-:W-:Y:S01]  /*1930*/  LOP3.LUT R60, R9, 0x54, RZ, 0xfc, !PT ;  /* 0x00000054093c7812 */ /* 0x000fe200078efcff */
[--C-:B------:R-:W-:Y:S01]  /*1940*/  @!P5 IMAD.IADD R33, R33, 0x1, -R0.reuse ;  /* 0x000000012121d824 */ /* 0x100fe200078e0a00 */
[C---:B------:R-:W-:Y:S01]  /*1950*/  ISETP.GT.U32.AND P5, PT, R0.reuse, R35, PT ;  /* 0x000000230000720c */ /* 0x040fe20003fa4070 */
[----:B------:R-:W-:Y:S01]  /*1960*/  IMAD R37, R0, R3, R37 ;  /* 0x0000000300257224 */ /* 0x000fe200078e0225 */
[C---:B------:R-:W-:Y:S01]  /*1970*/  LOP3.LUT R62, R9.reuse, 0x58, RZ, 0xfc, !PT ;  /* 0x00000058093e7812 */ /* 0x040fe200078efcff */
[--C-:B------:R-:W-:Y:S01]  /*1980*/  @!P3 IMAD.IADD R32, R32, 0x1, -R0.reuse ;  /* 0x000000012020b824 */ /* 0x100fe200078e0a00 */
[----:B------:R-:W-:Y:S01]  /*1990*/  LOP3.LUT R64, R9, 0x5a, RZ, 0xfc, !PT ;  /* 0x0000005a09407812 */ /* 0x000fe200078efcff */
[----:B------:R-:W-:Y:S01]  /*19a0*/  IMAD R36, R0, R10, R19 ;  /* 0x0000000a00247224 */ /* 0x000fe200078e0213 */
[----:B------:R-:W-:Y:S01]  /*19b0*/  IABS R19, R44 ;  /* 0x0000002c00137213 */ /* 0x000fe20000000000 */
[----:B------:R-:W-:Y:S01]  /*19c0*/  @!P6 IMAD.IADD R34, R34, 0x1, -R0 ;  /* 0x000000012222e824 */ /* 0x000fe200078e0a00 */
[----:B------:R-:W-:Y:S01]  /*19d0*/  ISETP.GT.U32.AND P6, PT, R0, R37, PT ;  /* 0x000000250000720c */ /* 0x000fe20003fc4070 */
[----:B------:R-:W-:Y:S01]  /*19e0*/  IMAD.HI.U32 R10, R8, R39, RZ ;  /* 0x00000027080a7227 */ /* 0x000fe200078e00ff */
[----:B------:R-:W-:-:S02]  /*19f0*/  ISETP.GT.U32.AND P3, PT, R0, R32, PT ;  /* 0x000000200000720c */ /* 0x000fc40003f64070 */
[----:B------:R-:W-:Y:S01]  /*1a00*/  @!P2 IADD3 R34, -R34, RZ, RZ ;  /* 0x000000ff2222a210 */ /* 0x000fe20007ffe1ff */
[----:B------:R-:W-:Y:S01]  /*1a10*/  @!P4 IMAD.MOV R33, RZ, RZ, -R33 ;  /* 0x000000ffff21c224 */ /* 0x000fe200078e0a21 */
[----:B------:R-:W-:Y:S02]  /*1a20*/  IADD3 R10, -R10, RZ, RZ ;  /* 0x000000ff0a0a7210 */ /* 0x000fe40007ffe1ff */
[----:B------:R-:W-:Y:S02]  /*1a30*/  ISETP.GE.AND P4, PT, R38, RZ, PT ;  /* 0x000000ff2600720c */ /* 0x000fe40003f86270 */
[----:B------:R-:W-:Y:S01]  /*1a40*/  @!P5 IADD3 R35, R35, -R0, RZ ;  /* 0x800000002323d210 */ /* 0x000fe20007ffe0ff */
[C---:B------:R-:W-:Y:S01]  /*1a50*/  IMAD R38, R0.reuse, R10, R39 ;  /* 0x0000000a00267224 */ /* 0x040fe200078e0227 */
[----:B------:R-:W-:Y:S01]  /*1a60*/  IABS R39, R42 ;  /* 0x0000002a00277213 */ /* 0x000fe20000000000 */
[--C-:B------:R-:W-:Y:S01]  /*1a70*/  @!P6 IMAD.IADD R37, R37, 0x1, -R0.reuse ;  /* 0x000000012525e824 */ /* 0x100fe200078e0a00 */
[----:B------:R-:W-:Y:S01]  /*1a80*/  ISETP.GT.U32.AND P5, PT, R0, R35, PT ;  /* 0x000000230000720c */ /* 0x000fe20003fa4070 */
[----:B------:R-:W-:Y:S01]  /*1a90*/  @!P3 IMAD.IADD R32, R32, 0x1, -R0 ;  /* 0x000000012020b824 */ /* 0x000fe200078e0a00 */
[----:B------:R-:W-:Y:S01]  /*1aa0*/  ISETP.GE.AND P3, PT, R18, RZ, PT ;  /* 0x000000ff1200720c */ /* 0x000fe20003f66270 */
[----:B------:R-:W-:Y:S01]  /*1ab0*/  IMAD.HI.U32 R3, R8, R39, RZ ;  /* 0x0000002708037227 */ /* 0x000fe200078e00ff */
[----:B------:R-:W-:-:S02]  /*1ac0*/  ISETP.GT.U32.AND P6, PT, R0, R37, PT ;  /* 0x000000250000720c */ /* 0x000fc40003fc4070 */
[----:B------:R-:W-:Y:S01]  /*1ad0*/  LOP3.LUT R66, R9, 0x5c, RZ, 0xfc, !PT ;  /* 0x0000005c09427812 */ /* 0x000fe200078efcff */
[----:B------:R-:W-:Y:S01]  /*1ae0*/  @!P0 IMAD.MOV R32, RZ, RZ, -R32 ;  /* 0x000000ffff208224 */ /* 0x000fe200078e0a20 */
[----:B------:R-:W-:Y:S01]  /*1af0*/  ISETP.GT.U32.AND P0, PT, R0, R36, PT ;  /* 0x000000240000720c */ /* 0x000fe20003f04070 */
[----:B------:R-:W-:Y:S01]  /*1b00*/  IMAD.HI.U32 R18, R8, R43, RZ ;  /* 0x0000002b08127227 */ /* 0x000fe200078e00ff */
[----:B------:R-:W-:Y:S02]  /*1b10*/  IADD3 R10, -R3, RZ, RZ ;  /* 0x000000ff030a7210 */ /* 0x000fe40007ffe1ff */
[----:B------:R-:W-:Y:S01]  /*1b20*/  IABS R61, R64 ;  /* 0x00000040003d7213 */ /* 0x000fe20000000000 */
[--C-:B------:R-:W-:Y:S01]  /*1b30*/  @!P5 IMAD.IADD R35, R35, 0x1, -R0.reuse ;  /* 0x000000012323d824 */ /* 0x100fe200078e0a00 */
[C---:B------:R-:W-:Y:S01]  /*1b40*/  ISETP.GT.U32.AND P5, PT, R0.reuse, R38, PT ;  /* 0x000000260000720c */ /* 0x040fe20003fa4070 */
[----:B------:R-:W-:Y:S01]  /*1b50*/  IMAD R39, R0, R10, R39 ;  /* 0x0000000a00277224 */ /* 0x000fe200078e0227 */
[----:B------:R-:W-:Y:S01]  /*1b60*/  IABS R63, R66 ;  /* 0x00000042003f7213 */ /* 0x000fe20000000000 */
[----:B------:R-:W-:Y:S01]  /*1b70*/  @!P6 IMAD.IADD R37, R37, 0x1, -R0 ;  /* 0x000000012525e824 */ /* 0x000fe200078e0a00 */
[----:B------:R-:W-:Y:S01]  /*1b80*/  LOP3.LUT R68, R9, 0x5e, RZ, 0xfc, !PT ;  /* 0x0000005e09447812 */ /* 0x000fe200078efcff */
[----:B------:R-:W-:Y:S01]  /*1b90*/  IMAD.HI.U32 R10, R8, R41, RZ ;  /* 0x00000029080a7227 */ /* 0x000fe200078e00ff */
[----:B------:R-:W-:-:S02]  /*1ba0*/  ISETP.GT.U32.AND P6, PT, R0, R39, PT ;  /* 0x000000270000720c */ /* 0x000fc40003fc4070 */
[----:B------:R-:W-:Y:S01]  /*1bb0*/  IABS R65, R68 ;  /* 0x0000004400417213 */ /* 0x000fe20000000000 */
[----:B------:R-:W-:Y:S01]  /*1bc0*/  @!P0 IMAD.IADD R36, R36, 0x1, -R0 ;  /* 0x0000000124248824 */ /* 0x000fe200078e0a00 */
[----:B------:R-:W-:Y:S01]  /*1bd0*/  IADD3 R10, -R10, RZ, RZ ;  /* 0x000000ff0a0a7210 */ /* 0x000fe20007ffe1ff */
[----:B------:R-:W-:Y:S01]  /*1be0*/  IMAD.MOV R18, RZ, RZ, -R18 ;  /* 0x000000ffff127224 */ /* 0x000fe200078e0a12 */
[----:B------:R-:W-:Y:S01]  /*1bf0*/  LOP3.LUT R69, R9, 0x60, RZ, 0xfc, !PT ;  /* 0x0000006009457812 */ /* 0x000fe200078efcff */
[--C-:B------:R-:W-:Y:S01]  /*1c00*/  @!P5 IMAD.IADD R38, R38, 0x1, -R0.reuse ;  /* 0x000000012626d824 */ /* 0x100fe200078e0a00 */
[C---:B------:R-:W-:Y:S01]  /*1c10*/  ISETP.GT.U32.AND P0, PT, R0.reuse, R36, PT ;  /* 0x000000240000720c */ /* 0x040fe20003f04070 */
[----:B------:R-:W-:Y:S01]  /*1c20*/  IMAD R41, R0, R10, R41 ;  /* 0x0000000a00297224 */ /* 0x000fe200078e0229 */
[----:B------:R-:W-:Y:S01]  /*1c30*/  ISETP.GE.AND P5, PT, R42, RZ, PT ;  /* 0x000000ff2a00720c */ /* 0x000fe20003fa6270 */
[C---:B------:R-:W-:Y:S01]  /*1c40*/  IMAD R42, R0.reuse, R18, R43 ;  /* 0x00000012002a7224 */ /* 0x040fe200078e022b */
[----:B------:R-:W-:Y:S01]  /*1c50*/  IABS R43, R47 ;  /* 0x0000002f002b7213 */ /* 0x000fe20000000000 */
[----:B------:R-:W-:Y:S01]  /*1c60*/  @!P6 IMAD.IADD R39, R39, 0x1, -R0 ;  /* 0x000000012727e824 */ /* 0x000fe200078e0a00 */
[----:B------:R-:W-:Y:S01]  /*1c70*/  ISETP.GT.U32.AND P6, PT, R0, R38, PT ;  /* 0x000000260000720c */ /* 0x000fe20003fc4070 */
[----:B------:R-:W-:Y:S01]  /*1c80*/  IMAD.HI.U32 R3, R8, R19, RZ ;  /* 0x0000001308037227 */ /* 0x000fe200078e00ff */
[----:B------:R-:W-:-:S02]  /*1c90*/  LOP3.LUT R10, R9, 0x38, RZ, 0xfc, !PT ;  /* 0x00000038090a7812 */ /* 0x000fc400078efcff */
[----:B------:R-:W-:Y:S01]  /*1ca0*/  ISETP.GT.U32.AND P2, PT, R0, R39, PT ;  /* 0x000000270000720c */ /* 0x000fe20003f44070 */
[----:B------:R-:W-:Y:S01]  /*1cb0*/  IMAD.MOV R3, RZ, RZ, -R3 ;  /* 0x000000ffff037224 */ /* 0x000fe200078e0a03 */
[----:B------:R-:W-:Y:S01]  /*1cc0*/  LOP3.LUT R18, R9, 0x3a, RZ, 0xfc, !PT ;  /* 0x0000003a09127812 */ /* 0x000fe200078efcff */
[----:B------:R-:W-:Y:S01]  /*1cd0*/  @!P0 IMAD.IADD R36, R36, 0x1, -R0 ;  /* 0x0000000124248824 */ /* 0x000fe200078e0a00 */
[----:B------:R-:W-:Y:S01]  /*1ce0*/  ISETP.GE.AND P0, PT, R40, RZ, PT ;  /* 0x000000ff2800720c */ /* 0x000fe20003f06270 */
[C---:B------:R-:W-:Y:S01]  /*1cf0*/  IMAD R40, R0.reuse, R3, R19 ;  /* 0x0000000300287224 */ /* 0x040fe200078e0213 */
[----:B------:R-:W-:Y:S01]  /*1d00*/  IABS R19, R10 ;  /* 0x0000000a00137213 */ /* 0x000fe20000000000 */
[----:B------:R-:W-:Y:S01]  /*1d10*/  @!P3 IMAD.MOV R36, RZ, RZ, -R36 ;  /* 0x000000ffff24b224 */ /* 0x000fe200078e0a24 */
[----:B------:R-:W-:Y:S01]  /*1d20*/  ISETP.GT.U32.AND P3, PT, R0, R41, PT ;  /* 0x000000290000720c */ /* 0x000fe20003f64070 */
[----:B------:R-:W-:Y:S01]  /*1d30*/  IMAD.HI.U32 R3, R8, R43, RZ ;  /* 0x0000002b08037227 */ /* 0x000fe200078e00ff */
[----:B------:R-:W-:-:S02]  /*1d40*/  @!P6 IADD3 R38, R38, -R0, RZ ;  /* 0x800000002626e210 */ /* 0x000fc40007ffe0ff */
[C---:B------:R-:W-:Y:S01]  /*1d50*/  ISETP.GT.U32.AND P6, PT, R0.reuse, R42, PT ;  /* 0x0000002a0000720c */ /* 0x040fe20003fc4070 */
[----:B------:R-:W-:Y:S01]  /*1d60*/  IMAD.MOV R3, RZ, RZ, -R3 ;  /* 0x000000ffff037224 */ /* 0x000fe200078e0a03 */
[----:B------:R-:W-:Y:S01]  /*1d70*/  IABS R67, R69 ;  /* 0x0000004500437213 */ /* 0x000fe20000000000 */
[----:B------:R-:W-:Y:S01]  /*1d80*/  @!P1 IMAD.MOV R35, RZ, RZ, -R35 ;  /* 0x000000ffff239224 */ /* 0x000fe200078e0a23 */
[C---:B------:R-:W-:Y:S01]  /*1d90*/  ISETP.GT.U32.AND P1, PT, R0.reuse, R40, PT ;  /* 0x000000280000720c */ /* 0x040fe20003f24070 */
[----:B------:R-:W-:Y:S01]  /*1da0*/  IMAD R43, R0, R3, R43 ;  /* 0x00000003002b7224 */ /* 0x000fe200078e022b */
[C---:B------:R-:W-:Y:S01]  /*1db0*/  LOP3.LUT R70, R9.reuse, 0x62, RZ, 0xfc, !PT ;  /* 0x0000006209467812 */ /* 0x040fe200078efcff */
[----:B------:R-:W-:Y:S01]  /*1dc0*/  IMAD.HI.U32 R3, R8, R19, RZ ;  /* 0x0000001308037227 */ /* 0x000fe200078e00ff */
[----:B------:R-:W-:Y:S02]  /*1dd0*/  LOP3.LUT R86, R9, 0x70, RZ, 0xfc, !PT ;  /* 0x0000007009567812 */ /* 0x000fe400078efcff */
[----:B------:R-:W-:Y:S01]  /*1de0*/  @!P3 IADD3 R41, R41, -R0, RZ ;  /* 0x800000002929b210 */ /* 0x000fe20007ffe0ff */
[--C-:B------:R-:W-:Y:S01]  /*1df0*/  @!P2 IMAD.IADD R39, R39, 0x1, -R0.reuse ;  /* 0x000000012727a824 */ /* 0x100fe200078e0a00 */
[----:B------:R-:W-:Y:S01]  /*1e00*/  ISETP.GE.AND P2, PT, R45, RZ, PT ;  /* 0x000000ff2d00720c */ /* 0x000fe20003f46270 */
[----:B------:R-:W-:Y:S01]  /*1e10*/  @!P6 IMAD.IADD R42, R42, 0x1, -R0 ;  /* 0x000000012a2ae824 */ /* 0x000fe200078e0a00 */
[----:B------:R-:W-:Y:S01]  /*1e20*/  ISETP.GT.U32.AND P6, PT, R0, R41, PT ;  /* 0x000000290000720c */ /* 0x000fe20003fc4070 */
[----:B------:R-:W-:Y:S01]  /*1e30*/  IMAD.MOV R3, RZ, RZ, -R3 ;  /* 0x000000ffff037224 */ /* 0x000fe200078e0a03 */
[----:B------:R-:W-:Y:S01]  /*1e40*/  @!P5 IADD3 R39, -R39, RZ, RZ ;  /* 0x000000ff2727d210 */ /* 0x000fe20007ffe1ff */
[----:B------:R-:W-:Y:S01]  /*1e50*/  @!P4 IMAD.MOV R37, RZ, RZ, -R37 ;  /* 0x000000ffff25c224 */ /* 0x000fe200078e0a25 */
[----:B------:R-:W-:Y:S01]  /*1e60*/  ISETP.GE.AND P4, PT, R44, RZ, PT ;  /* 0x000000ff2c00720c */ /* 0x000fe20003f86270 */
[C---:B------:R-:W-:Y:S01]  /*1e70*/  IMAD R44, R0.reuse, R3, R19 ;  /* 0x00000003002c7224 */ /* 0x040fe200078e0213 */
[C---:B------:R-:W-:Y:S01]  /*1e80*/  ISETP.GT.U32.AND P5, PT, R0.reuse, R43, PT ;  /* 0x0000002b0000720c */ /* 0x040fe20003fa4070 */
[----:B------:R-:W-:Y:S01]  /*1e90*/  @!P0 IMAD.MOV R38, RZ, RZ, -R38 ;  /* 0x000000ffff268224 */ /* 0x000fe200078e0a26 */
[----:B------:R-:W-:Y:S01]  /*1ea0*/  ISETP.GT.U32.AND P0, PT, R0, R42, PT ;  /* 0x0000002a0000720c */ /* 0x000fe20003f04070 */
[----:B------:R-:W-:Y:S01]  /*1eb0*/  @!P1 IMAD.IADD R40, R40, 0x1, -R0 ;  /* 0x0000000128289824 */ /* 0x000fe200078e0a00 */
[----:B------:R-:W-:-:S02]  /*1ec0*/  IABS R45, R18 ;  /* 0x00000012002d7213 */ /* 0x000fc40000000000 */
[----:B------:R-:W-:Y:S01]  /*1ed0*/  IABS R19, R48 ;  /* 0x0000003000137213 */ /* 0x000fe20000000000 */
[--C-:B------:R-:W-:Y:S01]  /*1ee0*/  @!P6 IMAD.IADD R41, R41, 0x1, -R0.reuse ;  /* 0x000000012929e824 */ /* 0x100fe200078e0a00 */
[----:B------:R-:W-:Y:S01]  /*1ef0*/  ISETP.GT.U32.AND P6, PT, R0, R44, PT ;  /* 0x0000002c0000720c */ /* 0x000fe20003fc4070 */
[----:B------:R-:W-:Y:S01]  /*1f00*/  IMAD.HI.U32 R3, R8, R45, RZ ;  /* 0x0000002d08037227 */ /* 0x000fe200078e00ff */
[----:B------:R-:W-:Y:S02]  /*1f10*/  ISETP.GT.U32.AND P3, PT, R0, R40, PT ;  /* 0x000000280000720c */ /* 0x000fe40003f64070 */
[----:B------:R-:W-:Y:S01]  /*1f20*/  ISETP.GE.AND P1, PT, R46, RZ, PT ;  /* 0x000000ff2e00720c */ /* 0x000fe20003f26270 */
[--C-:B------:R-:W-:Y:S01]  /*1f30*/  @!P5 IMAD.IADD R43, R43, 0x1, -R0.reuse ;  /* 0x000000012b2bd824 */ /* 0x100fe200078e0a00 */
[----:B------:R-:W-:Y:S01]  /*1f40*/  ISETP.GE.AND P5, PT, R18, RZ, PT ;  /* 0x000000ff1200720c */ /* 0x000fe20003fa6270 */
[----:B------:R-:W-:Y:S01]  /*1f50*/  @!P0 IMAD.IADD R42, R42, 0x1, -R0 ;  /* 0x000000012a2a8824 */ /* 0x000fe200078e0a00 */
[----:B------:R-:W-:Y:S01]  /*1f60*/  ISETP.GE.AND P0, PT, R10, RZ, PT ;  /* 0x000000ff0a00720c */ /* 0x000fe20003f06270 */
[----:B------:R-:W-:Y:S01]  /*1f70*/  @!P2 IMAD.MOV R41, RZ, RZ, -R41 ;  /* 0x000000ffff29a224 */ /* 0x000fe200078e0a29 */
[----:B------:R-:W-:Y:S01]  /*1f80*/  IADD3 R10, -R3, RZ, RZ ;  /* 0x000000ff030a7210 */ /* 0x000fe20007ffe1ff */
[----:B------:R-:W-:Y:S01]  /*1f90*/  IMAD.HI.U32 R3, R8, R19, RZ ;  /* 0x0000001308037227 */ /* 0x000fe200078e00ff */
[----:B------:R-:W-:-:S02]  /*1fa0*/  LOP3.LUT R18, R9, 0x42, RZ, 0xfc, !PT ;  /* 0x0000004209127812 */ /* 0x000fc400078efcff */
[----:B------:R-:W-:Y:S01]  /*1fb0*/  IABS R73, R86 ;  /* 0x0000005600497213 */ /* 0x000fe20000000000 */
[--C-:B------:R-:W-:Y:S01]  /*1fc0*/  @!P6 IMAD.IADD R44, R44, 0x1, -R0.reuse ;  /* 0x000000012c2ce824 */ /* 0x100fe200078e0a00 */
[----:B------:R-:W-:Y:S01]  /*1fd0*/  ISETP.GT.U32.AND P6, PT, R0, R43, PT ;  /* 0x0000002b0000720c */ /* 0x000fe20003fc4070 */
[----:B------:R-:W-:Y:S01]  /*1fe0*/  @!P3 IMAD.IADD R40, R40, 0x1, -R0 ;  /* 0x000000012828b824 */ /* 0x000fe200078e0a00 */
[----:B------:R-:W-:Y:S01]  /*1ff0*/  ISETP.GE.AND P3, PT, R47, RZ, PT ;  /* 0x000000ff2f00720c */ /* 0x000fe20003f66270 */
[----:B------:R-:W-:Y:S01]  /*2000*/  IMAD R45, R0, R10, R45 ;  /* 0x0000000a002d7224 */ /* 0x000fe200078e022d */
[----:B------:R-:W-:Y:S01]  /*2010*/  IABS R47, R49 ;  /* 0x00000031002f7213 */ /* 0x000fe20000000000 */
[----:B------:R-:W-:Y:S01]  /*2020*/  IMAD.MOV R3, RZ, RZ, -R3 ;  /* 0x000000ffff037224 */ /* 0x000fe200078e0a03 */
[----:B------:R-:W-:Y:S01]  /*2030*/  @!P4 IADD3 R40, -R40, RZ, RZ ;  /* 0x000000ff2828c210 */ /* 0x000fe20007ffe1ff */
[----:B------:R-:W-:Y:S01]  /*2040*/  @!P1 IMAD.MOV R42, RZ, RZ, -R42 ;  /* 0x000000ffff2a9224 */ /* 0x000fe200078e0a2a */
[C---:B------:R-:W-:Y:S01]  /*2050*/  ISETP.GT.U32.AND P2, PT, R0.reuse, R45, PT ;  /* 0x0000002d0000720c */ /* 0x040fe20003f44070 */
[C---:B------:R-:W-:Y:S01]  /*2060*/  IMAD R46, R0.reuse, R3, R19 ;  /* 0x00000003002e7224 */ /* 0x040fe200078e0213 */
[----:B------:R-:W-:Y:S01]  /*2070*/  ISETP.GT.U32.AND P4, PT, R0, R44, PT ;  /* 0x0000002c0000720c */ /* 0x000fe20003f84070 */
[----:B------:R-:W-:Y:S01]  /*2080*/  IMAD.HI.U32 R3, R8, R47, RZ ;  /* 0x0000002f08037227 */ /* 0x000fe200078e00ff */
[----:B------:R-:W-:-:S02]  /*2090*/  LOP3.LUT R10, R9, 0x40, RZ, 0xfc, !PT ;  /* 0x00000040090a7812 */ /* 0x000fc400078efcff */
[----:B------:R-:W-:Y:S01]  /*20a0*/  @!P6 IADD3 R43, R43, -R0, RZ ;  /* 0x800000002b2be210 */ /* 0x000fe20007ffe0ff */
[----:B------:R-:W-:Y:S01]  /*20b0*/  IMAD.MOV R3, RZ, RZ, -R3 ;  /* 0x000000ffff037224 */ /* 0x000fe200078e0a03 */
[C---:B------:R-:W-:Y:S02]  /*20c0*/  ISETP.GT.U32.AND P6, PT, R0.reuse, R46, PT ;  /* 0x0000002e0000720c */ /* 0x040fe40003fc4070 */
[----:B------:R-:W-:Y:S01]  /*20d0*/  IABS R19, R10 ;  /* 0x0000000a00137213 */ /* 0x000fe20000000000 */
[----:B------:R-:W-:Y:S01]  /*20e0*/  IMAD R47, R0, R3, R47 ;  /* 0x00000003002f7224 */ /* 0x000fe200078e022f */
[----:B------:R-:W-:Y:S01]  /*20f0*/  ISETP.GE.AND P1, PT, R48, RZ, PT ;  /* 0x000000ff3000720c */ /* 0x000fe20003f26270 */
[----:B------:R-:W-:Y:S01]  /*2100*/  @!P2 IMAD.IADD R45, R45, 0x1, -R0 ;  /* 0x000000012d2da824 */ /* 0x000fe200078e0a00 */
[----:B------:R-:W-:Y:S01]  /*2110*/  @!P3 IADD3 R43, -R43, RZ, RZ ;  /* 0x000000ff2b2bb210 */ /* 0x000fe20007ffe1ff */
[----:B------:R-:W-:Y:S01]  /*2120*/  IMAD.HI.U32 R3, R8, R19, RZ ;  /* 0x0000001308037227 */ /* 0x000fe200078e00ff */
[----:B------:R-:W-:-:S02]  /*2130*/  ISETP.GT.U32.AND P2, PT, R0, R47, PT ;  /* 0x0000002f0000720c */ /* 0x000fc40003f44070 */
[----:B------:R-:W-:Y:S01]  /*2140*/  LOP3.LUT R88, R9, 0x72, RZ, 0xfc, !PT ;  /* 0x0000007209587812 */ /* 0x000fe200078efcff */
[--C-:B------:R-:W-:Y:S01]  /*2150*/  @!P4 IMAD.IADD R44, R44, 0x1, -R0.reuse ;  /* 0x000000012c2cc824 */ /* 0x100fe200078e0a00 */
[----:B------:R-:W-:Y:S01]  /*2160*/  ISETP.GE.AND P4, PT, R49, RZ, PT ;  /* 0x000000ff3100720c */ /* 0x000fe20003f86270 */
[----:B------:R-:W-:Y:S01]  /*2170*/  @!P6 IMAD.IADD R46, R46, 0x1, -R0 ;  /* 0x000000012e2ee824 */ /* 0x000fe200078e0a00 */
[----:B------:R-:W-:Y:S01]  /*2180*/  ISETP.GT.U32.AND P6, PT, R0, R45, PT ;  /* 0x0000002d0000720c */ /* 0x000fe20003fc4070 */
[----:B------:R-:W-:Y:S01]  /*2190*/  IMAD.MOV R3, RZ, RZ, -R3 ;  /* 0x000000ffff037224 */ /* 0x000fe200078e0a03 */
[----:B------:R-:W-:Y:S01]  /*21a0*/  IABS R49, R18 ;  /* 0x0000001200317213 */ /* 0x000fe20000000000 */
[----:B------:R-:W-:Y:S01]  /*21b0*/  @!P0 IMAD.MOV R44, RZ, RZ, -R44 ;  /* 0x000000ffff2c8224 */ /* 0x000fe200078e0a2c */
[----:B------:R-:W-:Y:S01]  /*21c0*/  ISETP.GE.AND P0, PT, R10, RZ, PT ;  /* 0x000000ff0a00720c */ /* 0x000fe20003f06270 */
[C---:B------:R-:W-:Y:S01]  /*21d0*/  IMAD R48, R0.reuse, R3, R19 ;  /* 0x0000000300307224 */ /* 0x040fe200078e0213 */
[----:B------:R-:W-:Y:S01]  /*21e0*/  IABS R10, R50 ;  /* 0x00000032000a7213 */ /* 0x000fe20000000000 */
[----:B------:R-:W-:Y:S01]  /*21f0*/  @!P2 IMAD.IADD R47, R47, 0x1, -R0 ;  /* 0x000000012f2fa824 */ /* 0x000fe200078e0a00 */
[----:B------:R-:W-:Y:S01]  /*2200*/  ISETP.GT.U32.AND P3, PT, R0, R46, PT ;  /* 0x0000002e0000720c */ /* 0x000fe20003f64070 */
[----:B------:R-:W-:Y:S01]  /*2210*/  IMAD.HI.U32 R3, R8, R49, RZ ;  /* 0x0000003108037227 */ /* 0x000fe200078e00ff */
[----:B------:R-:W-:-:S02]  /*2220*/  MOV R19, R10 ;  /* 0x0000000a00137202 */ /* 0x000fc40000000f00 */
[C---:B------:R-:W-:Y:S01]  /*2230*/  ISETP.GT.U32.AND P2, PT, R0.reuse, R47, PT ;  /* 0x0000002f0000720c */ /* 0x040fe20003f44070 */
[--C-:B------:R-:W-:Y:S01]  /*2240*/  @!P6 IMAD.IADD R45, R45, 0x1, -R0.reuse ;  /* 0x000000012d2de824 */ /* 0x100fe200078e0a00 */
[----:B------:R-:W-:Y:S01]  /*2250*/  ISETP.GT.U32.AND P6, PT, R0, R48, PT ;  /* 0x000000300000720c */ /* 0x000fe20003fc4070 */
[----:B------:R-:W-:Y:S01]  /*2260*/  IMAD.MOV R10, RZ, RZ, -R3 ;  /* 0x000000ffff0a7224 */ /* 0x000fe200078e0a03 */
[----:B------:R-:W-:Y:S01]  /*2270*/  IABS R75, R88 ;  /* 0x00000058004b7213 */ /* 0x000fe20000000000 */
[----:B------:R-:W-:Y:S01]  /*2280*/  IMAD.HI.U32 R3, R8, R19, RZ ;  /* 0x0000001308037227 */ /* 0x000fe200078e00ff */
[C---:B------:R-:W-:Y:S02]  /*2290*/  LOP3.LUT R89, R9.reuse, 0x74, RZ, 0xfc, !PT ;  /* 0x0000007409597812 */ /* 0x040fe400078efcff */
[----:B------:R-:W-:Y:S01]  /*22a0*/  LOP3.LUT R91, R9, 0x78, RZ, 0xfc, !PT ;  /* 0x00000078095b7812 */ /* 0x000fe200078efcff */
[----:B------:R-:W-:Y:S01]  /*22b0*/  IMAD R49, R0, R10, R49 ;  /* 0x0000000a00317224 */ /* 0x000fe200078e0231 */
[----:B------:R-:W-:Y:S01]  /*22c0*/  IADD3 R3, -R3, RZ, RZ ;  /* 0x000000ff03037210 */ /* 0x000fe20007ffe1ff */
[----:B------:R-:W-:Y:S01]  /*22d0*/  @!P5 IMAD.MOV R45, RZ, RZ, -R45 ;  /* 0x000000ffff2dd224 */ /* 0x000fe200078e0a2d */
[----:B------:R-:W-:Y:S01]  /*22e0*/  ISETP.GE.AND P5, PT, R50, RZ, PT ;  /* 0x000000ff3200720c */ /* 0x000fe20003fa6270 */
[--C-:B------:R-:W-:Y:S01]  /*22f0*/  @!P2 IMAD.IADD R47, R47, 0x1, -R0.reuse ;  /* 0x000000012f2fa824 */ /* 0x100fe200078e0a00 */
[----:B------:R-:W-:Y:S01]  /*2300*/  ISETP.GT.U32.AND P2, PT, R0, R49, PT ;  /* 0x000000310000720c */ /* 0x000fe20003f44070 */
[--C-:B------:R-:W-:Y:S01]  /*2310*/  @!P6 IMAD.IADD R48, R48, 0x1, -R0.reuse ;  /* 0x000000013030e824 */ /* 0x100fe200078e0a00 */
[----:B------:R-:W-:Y:S01]  /*2320*/  IABS R77, R89 ;  /* 0x00000059004d7213 */ /* 0x000fe20000000000 */
[----:B------:R-:W-:Y:S01]  /*2330*/  @!P3 IMAD.IADD R46, R46, 0x1, -R0 ;  /* 0x000000012e2eb824 */ /* 0x000fe200078e0a00 */
[----:B------:R-:W-:Y:S01]  /*2340*/  ISETP.GE.AND P3, PT, R18, RZ, PT ;  /* 0x000000ff1200720c */ /* 0x000fe20003f66270 */
[C---:B------:R-:W-:Y:S01]  /*2350*/  IMAD R50, R0.reuse, R3, R19 ;  /* 0x0000000300327224 */ /* 0x040fe200078e0213 */
[----:B------:R-:W-:Y:S01]  /*2360*/  ISETP.GT.U32.AND P6, PT, R0, R48, PT ;  /* 0x000000300000720c */ /* 0x000fe20003fc4070 */
[----:B------:R-:W-:Y:S01]  /*2370*/  @!P1 IMAD.MOV R46, RZ, RZ, -R46 ;  /* 0x000000ffff2e9224 */ /* 0x000fe200078e0a2e */
[----:B------:R-:W-:Y:S01]  /*2380*/  LOP3.LUT R18, R9, 0x48, RZ, 0xfc, !PT ;  /* 0x0000004809127812 */ /* 0x000fe200078efcff */
[----:B------:R-:W-:Y:S01]  /*2390*/  IMAD.HI.U32 R3, R8, R51, RZ ;  /* 0x0000003308037227 */ /* 0x000fe200078e00ff */
[----:B------:R-:W-:-:S02]  /*23a0*/  ISETP.GT.U32.AND P1, PT, R0, R50, PT ;  /* 0x000000320000720c */ /* 0x000fc40003f24070 */
[----:B------:R-:W-:Y:S01]  /*23b0*/  IABS R10, R18 ;  /* 0x00000012000a7213 */ /* 0x000fe20000000000 */
[--C-:B------:R-:W-:Y:S01]  /*23c0*/  @!P2 IMAD.IADD R49, R49, 0x1, -R0.reuse ;  /* 0x000000013131a824 */ /* 0x100fe200078e0a00 */
[----:B------:R-:W-:Y:S01]  /*23d0*/  ISETP.GE.AND P2, PT, R52, RZ, PT ;  /* 0x000000ff3400720c */ /* 0x000fe20003f46270 */
[----:B------:R-:W-:Y:S01]  /*23e0*/  @!P4 IMAD.MOV R47, RZ, RZ, -R47 ;  /* 0x000000ffff2fc224 */ /* 0x000fe200078e0a2f */
[----:B------:R-:W-:Y:S02]  /*23f0*/  MOV R19, R10 ;  /* 0x0000000a00137202 */ /* 0x000fe40000000f00 */
[----:B------:R-:W-:Y:S01]  /*2400*/  ISETP.GT.U32.AND P4, PT, R0, R49, PT ;  /* 0x000000310000720c */ /* 0x000fe20003f84070 */
[----:B------:R-:W-:Y:S01]  /*2410*/  @!P6 IMAD.IADD R48, R48, 0x1, -R0 ;  /* 0x000000013030e824 */ /* 0x000fe200078e0a00 */
[----:B------:R-:W-:Y:S01]  /*2420*/  IADD3 R10, -R3, RZ, RZ ;  /* 0x000000ff030a7210 */ /* 0x000fe20007ffe1ff */
[----:B------:R-:W-:Y:S01]  /*2430*/  IMAD.HI.U32 R3, R8, R19, RZ ;  /* 0x0000001308037227 */ /* 0x000fe200078e00ff */
[----:B------:R-:W-:-:S02]  /*2440*/  ISETP.GE.AND P6, PT, R18, RZ, PT ;  /* 0x000000ff1200720c */ /* 0x000fc40003fc6270 */
[----:B------:R-:W-:Y:S01]  /*2450*/  @!P0 IADD3 R48, -R48, RZ, RZ ;  /* 0x000000ff30308210 */ /* 0x000fe20007ffe1ff */
[--C-:B------:R-:W-:Y:S01]  /*2460*/  @!P1 IMAD.IADD R50, R50, 0x1, -R0.reuse ;  /* 0x0000000132329824 */ /* 0x100fe200078e0a00 */
[C---:B------:R-:W-:Y:S01]  /*2470*/  LOP3.LUT R90, R9.reuse, 0x76, RZ, 0xfc, !PT ;  /* 0x00000076095a7812 */ /* 0x040fe200078efcff */
[C---:B------:R-:W-:Y:S01]  /*2480*/  IMAD R51, R0.reuse, R10, R51 ;  /* 0x0000000a00337224 */ /* 0x040fe200078e0233 */
[----:B------:R-:W-:Y:S01]  /*2490*/  LOP3.LUT R10, R9, 0x4a, RZ, 0xfc, !PT ;  /* 0x0000004a090a7812 */ /* 0x000fe200078efcff */
[----:B------:R-:W-:Y:S01]  /*24a0*/  IMAD.MOV R3, RZ, RZ, -R3 ;  /* 0x000000ffff037224 */ /* 0x000fe200078e0a03 */
[C---:B------:R-:W-:Y:S01]  /*24b0*/  ISETP.GT.U32.AND P0, PT, R0.reuse, R50, PT ;  /* 0x000000320000720c */ /* 0x040fe20003f04070 */
[----:B------:R-:W-:Y:S01]  /*24c0*/  @!P4 IMAD.IADD R49, R49, 0x1, -R0 ;  /* 0x000000013131c824 */ /* 0x000fe200078e0a00 */
[C---:B------:R-:W-:Y:S01]  /*24d0*/  ISETP.GT.U32.AND P4, PT, R0.reuse, R51, PT ;  /* 0x000000330000720c */ /* 0x040fe20003f84070 */
[----:B------:R-:W-:Y:S01]  /*24e0*/  IMAD R52, R0, R3, R19 ;  /* 0x0000000300347224 */ /* 0x000fe200078e0213 */
[----:B------:R-:W-:Y:S01]  /*24f0*/  IABS R53, R10 ;  /* 0x0000000a00357213 */ /* 0x000fe20000000000 */
[----:B------:R-:W-:Y:S01]  /*2500*/  @!P3 IMAD.MOV R49, RZ, RZ, -R49 ;  /* 0x000000ffff31b224 */ /* 0x000fe200078e0a31 */
[----:B------:R-:W-:Y:S01]  /*2510*/  ISETP.GE.AND P1, PT, R10, RZ, PT ;  /* 0x000000ff0a00720c */ /* 0x000fe20003f26270 */
[----:B------:R-:W-:Y:S01]  /*2520*/  IMAD.HI.U32 R18, R8, R57, RZ ;  /* 0x0000003908127227 */ /* 0x000fe200078e00ff */
[----:B------:R-:W-:-:S02]  /*2530*/  LOP3.LUT R10, R9, 0x4c, RZ, 0xfc, !PT ;  /* 0x0000004c090a7812 */ /* 0x000fc400078efcff */
[----:B------:R-:W-:Y:S01]  /*2540*/  LOP3.LUT R92, R9, 0x7a, RZ, 0xfc, !PT ;  /* 0x0000007a095c7812 */ /* 0x000fe200078efcff */
[----:B------:R-:W-:Y:S01]  /*2550*/  IMAD.HI.U32 R3, R8, R53, RZ ;  /* 0x0000003508037227 */ /* 0x000fe200078e00ff */
[----:B------:R-:W-:Y:S02]  /*2560*/  IABS R19, R10 ;  /* 0x0000000a00137213 */ /* 0x000fe40000000000 */
[----:B------:R-:W-:Y:S01]  /*2570*/  @!P0 IADD3 R50, R50, -R0, RZ ;  /* 0x8000000032328210 */ /* 0x000fe20007ffe0ff */
[----:B------:R-:W-:Y:S01]  /*2580*/  @!P4 IMAD.IADD R51, R51, 0x1, -R0 ;  /* 0x000000013333c824 */ /* 0x000fe200078e0a00 */
[----:B------:R-:W-:Y:S01]  /*2590*/  ISETP.GT.U32.AND P0, PT, R0, R52, PT ;  /* 0x000000340000720c */ /* 0x000fe20003f04070 */
[----:B------:R-:W-:Y:S01]  /*25a0*/  IMAD.MOV R3, RZ, RZ, -R3 ;  /* 0x000000ffff037224 */ /* 0x000fe200078e0a03 */
[----:B------:R-:W-:Y:S01]  /*25b0*/  ISETP.GE.AND P3, PT, R10, RZ, PT ;  /* 0x000000ff0a00720c */ /* 0x000fe20003f66270 */
[----:B------:R-:W-:Y:S01]  /*25c0*/  IMAD.HI.U32 R10, R8, R55, RZ ;  /* 0x00000037080a7227 */ /* 0x000fe200078e00ff */
[----:B------:R-:W-:-:S02]  /*25d0*/  ISETP.GT.U32.AND P4, PT, R0, R51, PT ;  /* 0x000000330000720c */ /* 0x000fc40003f84070 */
[----:B------:R-:W-:Y:S01]  /*25e0*/  LOP3.LUT R84, R9, 0x7c, RZ, 0xfc, !PT ;  /* 0x0000007c09547812 */ /* 0x000fe200078efcff */
[----:B------:R-:W-:Y:S01]  /*25f0*/  IMAD R53, R0, R3, R53 ;  /* 0x0000000300357224 */ /* 0x000fe200078e0235 */
[----:B------:R-:W-:Y:S01]  /*2600*/  IABS R81, R91 ;  /* 0x0000005b00517213 */ /* 0x000fe20000000000 */
[----:B------:R-:W-:Y:S01]  /*2610*/  IMAD.HI.U32 R3, R8, R19, RZ ;  /* 0x0000001308037227 */ /* 0x000fe200078e00ff */
[----:B------:R-:W-:Y:S02]  /*2620*/  IABS R79, R90 ;  /* 0x0000005a004f7213 */ /* 0x000fe40000000000 */
[----:B------:R-:W-:Y:S01]  /*2630*/  IABS R83, R92 ;  /* 0x0000005c00537213 */ /* 0x000fe20000000000 */
[----:B------:R-:W-:Y:S01]  /*2640*/  @!P0 IMAD.IADD R52, R52, 0x1, -R0 ;  /* 0x0000000134348824 */ /* 0x000fe200078e0a00 */
[----:B------:R-:W-:Y:S01]  /*2650*/  IADD3 R3, -R3, RZ, RZ ;  /* 0x000000ff03037210 */ /* 0x000fe20007ffe1ff */
[----:B------:R-:W-:Y:S01]  /*2660*/  IMAD.MOV R10, RZ, RZ, -R10 ;  /* 0x000000ffff0a7224 */ /* 0x000fe200078e0a0a */
[----:B------:R-:W-:Y:S01]  /*2670*/  IABS R85, R84 ;  /* 0x0000005400557213 */ /* 0x000fe20000000000 */
[----:B------:R-:W-:Y:S01]  /*2680*/  @!P4 IMAD.IADD R51, R51, 0x1, -R0 ;  /* 0x000000013333c824 */ /* 0x000fe200078e0a00 */
[----:B------:R-:W-:Y:S01]  /*2690*/  ISETP.GT.U32.AND P0, PT, R0, R52, PT ;  /* 0x000000340000720c */ /* 0x000fe20003f04070 */
[----:B------:R-:W-:Y:S01]  /*26a0*/  @!P5 IMAD.MOV R50, RZ, RZ, -R50 ;  /* 0x000000ffff32d224 */ /* 0x000fe200078e0a32 */
[----:B------:R-:W-:Y:S01]  /*26b0*/  ISETP.GE.AND P4, PT, R54, RZ, PT ;  /* 0x000000ff3600720c */ /* 0x000fe20003f86270 */
[C---:B------:R-:W-:Y:S01]  /*26c0*/  IMAD R54, R0.reuse, R3, R19 ;  /* 0x0000000300367224 */ /* 0x040fe200078e0213 */
[C---:B------:R-:W-:Y:S01]  /*26d0*/  ISETP.GT.U32.AND P5, PT, R0.reuse, R53, PT ;  /* 0x000000350000720c */ /* 0x040fe20003fa4070 */
[----:B------:R-:W-:Y:S01]  /*26e0*/  IMAD R56, R0, R10, R55 ;  /* 0x0000000a00387224 */ /* 0x000fe200078e0237 */
[----:B------:R-:W-:Y:S01]  /*26f0*/  IABS R19, R59 ;  /* 0x0000003b00137213 */ /* 0x000fe20000000000 */
[----:B------:R-:W-:-:S02]  /*2700*/  @!P2 IMAD.MOV R51, RZ, RZ, -R51 ;  /* 0x000000ffff33a224 */ /* 0x000fc400078e0a33 */
[----:B------:R-:W-:Y:S01]  /*2710*/  IMAD.MOV R18, RZ, RZ, -R18 ;  /* 0x000000ffff127224 */ /* 0x000fe200078e0a12 */
[----:B------:R-:W-:Y:S01]  /*2720*/  ISETP.GT.U32.AND P2, PT, R0, R56, PT ;  /* 0x000000380000720c */ /* 0x000fe20003f44070 */
[----:B------:R-:W-:-:S04]  /*2730*/  IMAD.HI.U32 R3, R8, R19, RZ ;  /* 0x0000001308037227 */ /* 0x000fc800078e00ff */
[----:B------:R-:W-:Y:S01]  /*2740*/  @!P0 IMAD.IADD R52, R52, 0x1, -R0 ;  /* 0x0000000134348824 */ /* 0x000fe200078e0a00 */
[C---:B------:R-:W-:Y:S01]  /*2750*/  ISETP.GT.U32.AND P0, PT, R0.reuse, R54, PT ;  /* 0x000000360000720c */ /* 0x040fe20003f04070 */
[C---:B------:R-:W-:Y:S01]  /*2760*/  IMAD R55, R0.reuse, R18, R57 ;  /* 0x0000001200377224 */ /* 0x040fe200078e0239 */
[----:B------:R-:W-:Y:S01]  /*2770*/  @!P5 IADD3 R53, R53, -R0, RZ ;  /* 0x800000003535d210 */ /* 0x000fe20007ffe0ff */
[----:B------:R-:W-:Y:S01]  /*2780*/  @!P6 IMAD.MOV R52, RZ, RZ, -R52 ;  /* 0x000000ffff34e224 */ /* 0x000fe200078e0a34 */
[----:B------:R-:W-:Y:S02]  /*2790*/  IABS R57, R60 ;  /* 0x0000003c00397213 */ /* 0x000fe40000000000 */
[----:B------:R-:W-:Y:S02]  /*27a0*/  ISETP.GT.U32.AND P5, PT, R0, R53, PT ;  /* 0x000000350000720c */ /* 0x000fe40003fa4070 */
[----:B------:R-:W-:Y:S01]  /*27b0*/  @!P2 IADD3 R56, R56, -R0, RZ ;  /* 0x800000003838a210 */ /* 0x000fe20007ffe0ff */
[----:B------:R-:W-:Y:S01]  /*27c0*/  IMAD.HI.U32 R10, R8, R57, RZ ;  /* 0x00000039080a7227 */ /* 0x000fe200078e00ff */
[----:B------:R-:W-:-:S02]  /*27d0*/  IADD3 R3, -R3, RZ, RZ ;  /* 0x000000ff03037210 */ /* 0x000fc40007ffe1ff */
[----:B------:R-:W-:Y:S01]  /*27e0*/  ISETP.GE.AND P6, PT, R58, RZ, PT ;  /* 0x000000ff3a00720c */ /* 0x000fe20003fc6270 */
[----:B------:R-:W-:Y:S01]  /*27f0*/  @!P0 IMAD.IADD R54, R54, 0x1, -R0 ;  /* 0x0000000136368824 */ /* 0x000fe200078e0a00 */
[----:B------:R-:W-:Y:S01]  /*2800*/  LOP3.LUT R58, R9, 0x56, RZ, 0xfc, !PT ;  /* 0x00000056093a7812 */ /* 0x000fe200078efcff */
[----:B------:R-:W-:Y:S01]  /*2810*/  IMAD.MOV R10, RZ, RZ, -R10 ;  /* 0x000000ffff0a7224 */ /* 0x000fe200078e0a0a */
[----:B------:R-:W-:Y:S01]  /*2820*/  ISETP.GE.AND P0, PT, R59, RZ, PT ;  /* 0x000000ff3b00720c */ /* 0x000fe20003f06270 */
[C---:B------:R-:W-:Y:S01]  /*2830*/  IMAD R3, R0.reuse, R3, R19 ;  /* 0x0000000300037224 */ /* 0x040fe200078e0213 */
[C---:B------:R-:W-:Y:S01]  /*2840*/  ISETP.GT.U32.AND P2, PT, R0.reuse, R54, PT ;  /* 0x000000360000720c */ /* 0x040fe20003f44070 */
[----:B------:R-:W-:Y:S01]  /*2850*/  @!P5 IMAD.IADD R53, R53, 0x1, -R0 ;  /* 0x000000013535d824 */ /* 0x000fe200078e0a00 */
[----:B------:R-:W-:Y:S01]  /*2860*/  IABS R59, R62 ;  /* 0x0000003e003b7213 */ /* 0x000fe20000000000 */
[C---:B------:R-:W-:Y:S01]  /*2870*/  IMAD R19, R0.reuse, R10, R57 ;  /* 0x0000000a00137224 */ /* 0x040fe200078e0239 */
[----:B------:R-:W-:Y:S01]  /*2880*/  IABS R57, R58 ;  /* 0x0000003a00397213 */ /* 0x000fe20000000000 */
[----:B------:R-:W-:Y:S01]  /*2890*/  @!P1 IMAD.MOV R53, RZ, RZ, -R53 ;  /* 0x000000ffff359224 */ /* 0x000fe200078e0a35 */
[----:B------:R-:W-:-:S02]  /*28a0*/  ISETP.GT.U32.AND P1, PT, R0, R56, PT ;  /* 0x000000380000720c */ /* 0x000fc40003f24070 */
[----:B------:R-:W-:Y:S01]  /*28b0*/  ISETP.GT.U32.AND P5, PT, R0, R55, PT ;  /* 0x000000370000720c */ /* 0x000fe20003fa4070 */
[----:B------:R-:W-:-:S04]  /*28c0*/  IMAD.HI.U32 R10, R8, R57, RZ ;  /* 0x00000039080a7227 */ /* 0x000fc800078e00ff */
[----:B------:R-:W-:Y:S01]  /*28d0*/  @!P2 IMAD.IADD R54, R54, 0x1, -R0 ;  /* 0x000000013636a824 */ /* 0x000fe200078e0a00 */
[----:B------:R-:W-:Y:S01]  /*28e0*/  ISETP.GT.U32.AND P2, PT, R0, R3, PT ;  /* 0x000000030000720c */ /* 0x000fe20003f44070 */
[----:B------:R-:W-:Y:S02]  /*28f0*/  IMAD.MOV R18, RZ, RZ, -R10 ;  /* 0x000000ffff127224 */ /* 0x000fe400078e0a0a */
[----:B------:R-:W-:Y:S01]  /*2900*/  IMAD.HI.U32 R10, R8, R59, RZ ;  /* 0x0000003b080a7227 */ /* 0x000fe200078e00ff */
[----:B------:R-:W-:Y:S02]  /*2910*/  @!P3 IADD3 R54, -R54, RZ, RZ ;  /* 0x000000ff3636b210 */ /* 0x000fe40007ffe1ff */
[----:B------:R-:W-:Y:S01]  /*2920*/  @!P1 IADD3 R56, R56, -R0, RZ ;  /* 0x8000000038389210 */ /* 0x000fe20007ffe0ff */
[C---:B------:R-:W-:Y:S01]  /*2930*/  IMAD R57, R0.reuse, R18, R57 ;  /* 0x0000001200397224 */ /* 0x040fe200078e0239 */
[----:B------:R-:W-:Y:S01]  /*2940*/  ISETP.GT.U32.AND P1, PT, R0, R19, PT ;  /* 0x000000130000720c */ /* 0x000fe20003f24070 */
[----:B------:R-:W-:-:S02]  /*2950*/  IMAD.MOV R10, RZ, RZ, -R10 ;  /* 0x000000ffff0a7224 */ /* 0x000fc400078e0a0a */
[----:B------:R-:W-:Y:S02]  /*2960*/  IMAD.HI.U32 R18, R8, R61, RZ ;  /* 0x0000003d08127227 */ /* 0x000fe400078e00ff */
[----:B------:R-:W-:Y:S02]  /*2970*/  @!P2 IADD3 R3, R3, -R0, RZ ;  /* 0x800000000303a210 */ /* 0x000fe40007ffe0ff */
[C---:B------:R-:W-:Y:S01]  /*2980*/  ISETP.GT.U32.AND P2, PT, R0.reuse, R57, PT ;  /* 0x000000390000720c */ /* 0x040fe20003f44070 */
[----:B------:R-:W-:Y:S02]  /*2990*/  @!P4 IMAD.MOV R56, RZ, RZ, -R56 ;  /* 0x000000ffff38c224 */ /* 0x000fe400078e0a38 */
[----:B------:R-:W-:Y:S02]  /*29a0*/  IMAD R59, R0, R10, R59 ;  /* 0x0000000a003b7224 */ /* 0x000fe400078e023b */
[----:B------:R-:W-:Y:S02]  /*29b0*/  IMAD.MOV R18, RZ, RZ, -R18 ;  /* 0x000000ffff127224 */ /* 0x000fe400078e0a12 */
[----:B------:R-:W-:Y:S01]  /*29c0*/  @!P1 IMAD.IADD R19, R19, 0x1, -R0 ;  /* 0x0000000113139824 */ /* 0x000fe200078e0a00 */
[----:B------:R-:W-:Y:S01]  /*29d0*/  ISETP.GE.AND P1, PT, R58, RZ, PT ;  /* 0x000000ff3a00720c */ /* 0x000fe20003f26270 */
[----:B------:R-:W-:-:S03]  /*29e0*/  IMAD.HI.U32 R10, R8, R63, RZ ;  /* 0x0000003f080a7227 */ /* 0x000fc600078e00ff */
[C---:B------:R-:W-:Y:S01]  /*29f0*/  ISETP.GT.U32.AND P4, PT, R0.reuse, R19, PT ;  /* 0x000000130000720c */ /* 0x040fe20003f84070 */
[--C-:B------:R-:W-:Y:S01]  /*2a00*/  @!P2 IMAD.IADD R57, R57, 0x1, -R0.reuse ;  /* 0x000000013939a824 */ /* 0x100fe200078e0a00 */
[C---:B------:R-:W-:Y:S01]  /*2a10*/  ISETP.GT.U32.AND P2, PT, R0.reuse, R3, PT ;  /* 0x000000030000720c */ /* 0x040fe20003f44070 */
[----:B------:R-:W-:Y:S02]  /*2a20*/  @!P5 IMAD.IADD R55, R55, 0x1, -R0 ;  /* 0x000000013737d824 */ /* 0x000fe400078e0a00 */
[C---:B------:R-:W-:Y:S01]  /*2a30*/  IMAD R61, R0.reuse, R18, R61 ;  /* 0x00000012003d7224 */ /* 0x040fe200078e023d */
[C---:B------:R-:W-:Y:S01]  /*2a40*/  ISETP.GT.U32.AND P3, PT, R0.reuse, R57, PT ;  /* 0x000000390000720c */ /* 0x040fe20003f64070 */
[----:B------:R-:W-:Y:S01]  /*2a50*/  IMAD.MOV R10, RZ, RZ, -R10 ;  /* 0x000000ffff0a7224 */ /* 0x000fe200078e0a0a */
[----:B------:R-:W-:-:S03]  /*2a60*/  ISETP.GT.U32.AND P5, PT, R0, R55, PT ;  /* 0x000000370000720c */ /* 0x000fc60003fa4070 */
[----:B------:R-:W-:Y:S02]  /*2a70*/  IMAD R63, R0, R10, R63 ;  /* 0x0000000a003f7224 */ /* 0x000fe400078e023f */
[----:B------:R-:W-:Y:S02]  /*2a80*/  @!P4 IMAD.IADD R19, R19, 0x1, -R0 ;  /* 0x000000011313c824 */ /* 0x000fe400078e0a00 */
[----:B------:R-:W-:Y:S01]  /*2a90*/  @!P2 IADD3 R3, R3, -R0, RZ ;  /* 0x800000000303a210 */ /* 0x000fe20007ffe0ff */
[----:B------:R-:W-:Y:S01]  /*2aa0*/  IMAD.HI.U32 R10, R8, R65, RZ ;  /* 0x00000041080a7227 */ /* 0x000fe200078e00ff */
[C---:B------:R-:W-:Y:S02]  /*2ab0*/  ISETP.GT.U32.AND P2, PT, R0.reuse, R61, PT ;  /* 0x0000003d0000720c */ /* 0x040fe40003f44070 */
[----:B------:R-:W-:Y:S01]  /*2ac0*/  ISETP.GT.U32.AND P4, PT, R0, R63, PT ;  /* 0x0000003f0000720c */ /* 0x000fe20003f84070 */
[----:B------:R-:W-:Y:S02]  /*2ad0*/  IMAD.MOV R18, RZ, RZ, -R10 ;  /* 0x000000ffff127224 */ /* 0x000fe400078e0a0a */
[--C-:B------:R-:W-:Y:S01]  /*2ae0*/  @!P5 IMAD.IADD R55, R55, 0x1, -R0.reuse ;  /* 0x000000013737d824 */ /* 0x100fe200078e0a00 */
[----:B------:R-:W-:Y:S01]  /*2af0*/  ISETP.GE.AND P5, PT, R60, RZ, PT ;  /* 0x000000ff3c00720c */ /* 0x000fe20003fa6270 */
[----:B------:R-:W-:Y:S01]  /*2b00*/  @!P3 IMAD.IADD R57, R57, 0x1, -R0 ;  /* 0x000000013939b824 */ /* 0x000fe200078e0a00 */
[----:B------:R-:W-:Y:S01]  /*2b10*/  ISETP.GE.AND P3, PT, R62, RZ, PT ;  /* 0x000000ff3e00720c */ /* 0x000fe20003f66270 */
[----:B------:R-:W-:Y:S01]  /*2b20*/  @!P6 IMAD.MOV R55, RZ, RZ, -R55 ;  /* 0x000000ffff37e224 */ /* 0x000fe200078e0a37 */
[----:B------:R-:W-:Y:S01]  /*2b30*/  ISETP.GT.U32.AND P6, PT, R0, R59, PT ;  /* 0x0000003b0000720c */ /* 0x000fe20003fc4070 */
[----:B------:R-:W-:-:S04]  /*2b40*/  IMAD.HI.U32 R10, R8, R67, RZ ;  /* 0x00000043080a7227 */ /* 0x000fc800078e00ff */
[----:B------:R-:W-:Y:S01]  /*2b50*/  @!P2 IMAD.IADD R61, R61, 0x1, -R0 ;  /* 0x000000013d3da824 */ /* 0x000fe200078e0a00 */
[----:B------:R-:W-:Y:S01]  /*2b60*/  @!P4 IADD3 R63, R63, -R0, RZ ;  /* 0x800000003f3fc210 */ /* 0x000fe20007ffe0ff */
[C---:B------:R-:W-:Y:S01]  /*2b70*/  IMAD R65, R0.reuse, R18, R65 ;  /* 0x0000001200417224 */ /* 0x040fe200078e0241 */
[----:B------:R-:W-:Y:S01]  /*2b80*/  IABS R18, R70 ;  /* 0x0000004600127213 */ /* 0x000fe20000000000 */
[----:B------:R-:W-:Y:S01]  /*2b90*/  IMAD.MOV R10, RZ, RZ, -R10 ;  /* 0x000000ffff0a7224 */ /* 0x000fe200078e0a0a */
[C---:B------:R-:W-:Y:S01]  /*2ba0*/  ISETP.GT.U32.AND P4, PT, R0.reuse, R61, PT ;  /* 0x0000003d0000720c */ /* 0x040fe20003f84070 */
[----:B------:R-:W-:Y:S02]  /*2bb0*/  IMAD.MOV.U32 R62, RZ, RZ, R57 ;  /* 0x000000ffff3e7224 */ /* 0x000fe400078e0039 */
[----:B------:R-:W-:Y:S01]  /*2bc0*/  IMAD.MOV.U32 R60, RZ, RZ, R19 ;  /* 0x000000ffff3c7224 */ /* 0x000fe200078e0013 */
[----:B------:R-:W-:Y:S01]  /*2bd0*/  @!P6 IADD3 R59, R59, -R0, RZ ;  /* 0x800000003b3be210 */ /* 0x000fe20007ffe0ff */
[----:B------:R-:W-:Y:S01]  /*2be0*/  @!P1 IMAD.MOV R62, RZ, RZ, -R62 ;  /* 0x000000ffff3e9224 */ /* 0x000fe200078e0a3e */
[C---:B------:R-:W-:Y:S01]  /*2bf0*/  ISETP.GT.U32.AND P1, PT, R0.reuse, R65, PT ;  /* 0x000000410000720c */ /* 0x040fe20003f24070 */
[C---:B------:R-:W-:Y:S01]  /*2c00*/  IMAD R19, R0.reuse, R10, R67 ;  /* 0x0000000a00137224 */ /* 0x040fe200078e0243 */
[----:B------:R-:W-:Y:S01]  /*2c10*/  ISETP.GT.U32.AND P2, PT, R0, R59, PT ;  /* 0x0000003b0000720c */ /* 0x000fe20003f44070 */
[----:B------:R-:W-:Y:S01]  /*2c20*/  IMAD.MOV.U32 R57, RZ, RZ, R18 ;  /* 0x000000ffff397224 */ /* 0x000fe200078e0012 */
[----:B------:R-:W-:Y:S01]  /*2c30*/  LOP3.LUT R18, R9, 0x64, RZ, 0xfc, !PT ;  /* 0x0000006409127812 */ /* 0x000fe200078efcff */
[----:B------:R-:W-:Y:S01]  /*2c40*/  IMAD.MOV.U32 R58, RZ, RZ, R3 ;  /* 0x000000ffff3a7224 */ /* 0x000fe200078e0003 */
[----:B------:R-:W-:Y:S01]  /*2c50*/  ISETP.GE.AND P6, PT, R64, RZ, PT ;  /* 0x000000ff4000720c */ /* 0x000fe20003fc6270 */
[----:B------:R-:W-:Y:S01]  /*2c60*/  IMAD.HI.U32 R3, R8, R57, RZ ;  /* 0x0000003908037227 */ /* 0x000fe200078e00ff */
[----:B------:R-:W-:-:S02]  /*2c70*/  @!P4 IADD3 R61, R61, -R0, RZ ;  /* 0x800000003d3dc210 */ /* 0x000fc40007ffe0ff */
[----:B------:R-:W-:Y:S01]  /*2c80*/  ISETP.GT.U32.AND P4, PT, R0, R19, PT ;  /* 0x000000130000720c */ /* 0x000fe20003f84070 */
[----:B------:R-:W-:Y:S01]  /*2c90*/  IMAD.MOV R3, RZ, RZ, -R3 ;  /* 0x000000ffff037224 */ /* 0x000fe200078e0a03 */
[----:B------:R-:W-:Y:S01]  /*2ca0*/  IABS R67, R18 ;  /* 0x0000001200437213 */ /* 0x000fe20000000000 */
[--C-:B------:R-:W-:Y:S01]  /*2cb0*/  @!P1 IMAD.IADD R65, R65, 0x1, -R0.reuse ;  /* 0x0000000141419824 */ /* 0x100fe200078e0a00 */
[----:B------:R-:W-:Y:S01]  /*2cc0*/  @!P5 IADD3 R60, -R60, RZ, RZ ;  /* 0x000000ff3c3cd210 */ /* 0x000fe20007ffe1ff */
[----:B------:R-:W-:Y:S01]  /*2cd0*/  IMAD R57, R0, R3, R57 ;  /* 0x0000000300397224 */ /* 0x000fe200078e0239 */
[----:B------:R-:W-:Y:S01]  /*2ce0*/  ISETP.GE.AND P5, PT, R66, RZ, PT ;  /* 0x000000ff4200720c */ /* 0x000fe20003fa6270 */
[----:B------:R-:W-:Y:S01]  /*2cf0*/  IMAD.HI.U32 R3, R8, R67, RZ ;  /* 0x0000004308037227 */ /* 0x000fe200078e00ff */
[----:B------:R-:W-:Y:S02]  /*2d00*/  ISETP.GE.AND P1, PT, R70, RZ, PT ;  /* 0x000000ff4600720c */ /* 0x000fe40003f26270 */
[----:B------:R-:W-:Y:S01]  /*2d10*/  LOP3.LUT R70, R9, 0x68, RZ, 0xfc, !PT ;  /* 0x0000006809467812 */ /* 0x000fe200078efcff */
[--C-:B------:R-:W-:Y:S01]  /*2d20*/  @!P2 IMAD.IADD R59, R59, 0x1, -R0.reuse ;  /* 0x000000013b3ba824 */ /* 0x100fe200078e0a00 */
[----:B------:R-:W-:Y:S01]  /*2d30*/  IADD3 R3, -R3, RZ, RZ ;  /* 0x000000ff03037210 */ /* 0x000fe20007ffe1ff */
[----:B------:R-:W-:Y:S01]  /*2d40*/  @!P4 IMAD.IADD R19, R19, 0x1, -R0 ;  /* 0x000000011313c824 */ /* 0x000fe200078e0a00 */
[C---:B------:R-:W-:Y:S01]  /*2d50*/  ISETP.GT.U32.AND P4, PT, R0.reuse, R65, PT ;  /* 0x000000410000720c */ /* 0x040fe20003f84070 */
[----:B------:R-:W-:Y:S01]  /*2d60*/  @!P0 IMAD.MOV R58, RZ, RZ, -R58 ;  /* 0x000000ffff3a8224 */ /* 0x000fe200078e0a3a */
[C---:B------:R-:W-:Y:S01]  /*2d70*/  ISETP.GT.U32.AND P0, PT, R0.reuse, R63, PT ;  /* 0x0000003f0000720c */ /* 0x040fe20003f04070 */
[----:B------:R-:W-:Y:S01]  /*2d80*/  IMAD.MOV.U32 R66, RZ, RZ, R61 ;  /* 0x000000ffff427224 */ /* 0x000fe200078e003d */
[----:B------:R-:W-:Y:S01]  /*2d90*/  MOV R64, R59 ;  /* 0x0000003b00407202 */ /* 0x000fe20000000f00 */
[----:B------:R-:W-:Y:S01]  /*2da0*/  IMAD R59, R0, R3, R67 ;  /* 0x00000003003b7224 */ /* 0x000fe200078e0243 */
[----:B------:R-:W-:Y:S01]  /*2db0*/  ISETP.GE.AND P2, PT, R68, RZ, PT ;  /* 0x000000ff4400720c */ /* 0x000fe20003f46270 */
[----:B------:R-:W-:Y:S01]  /*2dc0*/  @!P6 IMAD.MOV R66, RZ, RZ, -R66 ;  /* 0x000000ffff42e224 */ /* 0x000fe200078e0a42 */
[----:B------:R-:W-:Y:S01]  /*2dd0*/  LOP3.LUT R68, R9, 0x66, RZ, 0xfc, !PT ;  /* 0x0000006609447812 */ /* 0x000fe200078efcff */
[----:B------:R-:W-:Y:S01]  /*2de0*/  @!P3 IMAD.MOV R64, RZ, RZ, -R64 ;  /* 0x000000ffff40b224 */ /* 0x000fe200078e0a40 */
[----:B------:R-:W-:-:S02]  /*2df0*/  ISETP.GT.U32.AND P6, PT, R0, R57, PT ;  /* 0x000000390000720c */ /* 0x000fc40003fc4070 */
[----:B------:R-:W-:Y:S02]  /*2e00*/  IABS R10, R68 ;  /* 0x00000044000a7213 */ /* 0x000fe40000000000 */
[C---:B------:R-:W-:Y:S01]  /*2e10*/  ISETP.GT.U32.AND P3, PT, R0.reuse, R19, PT ;  /* 0x000000130000720c */ /* 0x040fe20003f64070 */
[----:B------:R-:W-:Y:S01]  /*2e20*/  @!P0 IMAD.IADD R63, R63, 0x1, -R0 ;  /* 0x000000013f3f8824 */ /* 0x000fe200078e0a00 */
[----:B------:R-:W-:Y:S01]  /*2e30*/  @!P4 IADD3 R65, R65, -R0, RZ ;  /* 0x800000004141c210 */ /* 0x000fe20007ffe0ff */
[----:B------:R-:W-:Y:S01]  /*2e40*/  IMAD.MOV.U32 R61, RZ, RZ, R10 ;  /* 0x000000ffff3d7224 */ /* 0x000fe200078e000a */
[----:B------:R-:W-:Y:S01]  /*2e50*/  ISETP.GT.U32.AND P4, PT, R0, R59, PT ;  /* 0x0000003b0000720c */ /* 0x000fe20003f84070 */
[----:B------:R-:W-:Y:S01]  /*2e60*/  @!P5 IMAD.MOV R63, RZ, RZ, -R63 ;  /* 0x000000ffff3fd224 */ /* 0x000fe200078e0a3f */
[----:B------:R-:W-:Y:S01]  /*2e70*/  ISETP.GE.AND P0, PT, R69, RZ, PT ;  /* 0x000000ff4500720c */ /* 0x000fe20003f06270 */
[----:B------:R-:W-:Y:S01]  /*2e80*/  IMAD.HI.U32 R3, R8, R61, RZ ;  /* 0x0000003d08037227 */ /* 0x000fe200078e00ff */
[----:B------:R-:W-:-:S02]  /*2e90*/  IABS R69, R70 ;  /* 0x0000004600457213 */ /* 0x000fc40000000000 */
[----:B------:R-:W-:Y:S01]  /*2ea0*/  ISETP.GE.AND P5, PT, R18, RZ, PT ;  /* 0x000000ff1200720c */ /* 0x000fe20003fa6270 */
[--C-:B------:R-:W-:Y:S01]  /*2eb0*/  @!P6 IMAD.IADD R57, R57, 0x1, -R0.reuse ;  /* 0x000000013939e824 */ /* 0x100fe200078e0a00 */
[----:B------:R-:W-:Y:S01]  /*2ec0*/  SHF.L.U32 R18, R93, 0x4, RZ ;  /* 0x000000045d127819 */ /* 0x000fe200000006ff */
[--C-:B------:R-:W-:Y:S01]  /*2ed0*/  @!P3 IMAD.IADD R19, R19, 0x1, -R0.reuse ;  /* 0x000000011313b824 */ /* 0x100fe200078e0a00 */
[----:B------:R-:W-:Y:S01]  /*2ee0*/  ISETP.GE.AND P3, PT, R68, RZ, PT ;  /* 0x000000ff4400720c */ /* 0x000fe20003f66270 */
[----:B------:R-:W-:Y:S01]  /*2ef0*/  IMAD.MOV R10, RZ, RZ, -R3 ;  /* 0x000000ffff0a7224 */ /* 0x000fe200078e0a03 */
[----:B------:R-:W-:Y:S01]  /*2f00*/  LOP3.LUT R67, R18, 0x70, RZ, 0xc0, !PT ;  /* 0x0000007012437812 */ /* 0x000fe200078ec0ff */
[----:B------:R-:W-:Y:S01]  /*2f10*/  @!P4 IMAD.IADD R59, R59, 0x1, -R0 ;  /* 0x000000013b3bc824 */ /* 0x000fe200078e0a00 */
[C---:B------:R-:W-:Y:S01]  /*2f20*/  ISETP.GT.U32.AND P4, PT, R0.reuse, R57, PT ;  /* 0x000000390000720c */ /* 0x040fe20003f84070 */
[----:B------:R-:W-:Y:S01]  /*2f30*/  IMAD R61, R0, R10, R61 ;  /* 0x0000000a003d7224 */ /* 0x000fe200078e023d */
[----:B------:R-:W-:Y:S01]  /*2f40*/  LOP3.LUT R10, R93, 0x7f, RZ, 0xc0, !PT ;  /* 0x0000007f5d0a7812 */ /* 0x000fe200078ec0ff */
[----:B------:R-:W-:Y:S01]  /*2f50*/  IMAD.MOV.U32 R68, RZ, RZ, R19 ;  /* 0x000000ffff447224 */ /* 0x000fe200078e0013 */
[----:B------:R-:W-:Y:S01]  /*2f60*/  ISETP.GE.AND P6, PT, R70, RZ, PT ;  /* 0x000000ff4600720c */ /* 0x000fe20003fc6270 */
[----:B------:R-:W-:Y:S01]  /*2f70*/  @!P2 IMAD.MOV R65, RZ, RZ, -R65 ;  /* 0x000000ffff41a224 */ /* 0x000fe200078e0a41 */
[C---:B------:R-:W-:Y:S01]  /*2f80*/  ISETP.GT.U32.AND P2, PT, R0.reuse, R59, PT ;  /* 0x0000003b0000720c */ /* 0x040fe20003f44070 */
[----:B------:R-:W-:Y:S01]  /*2f90*/  @!P0 IMAD.MOV R68, RZ, RZ, -R68 ;  /* 0x000000ffff448224 */ /* 0x000fe200078e0a44 */
[----:B------:R-:W-:Y:S01]  /*2fa0*/  ISETP.GT.U32.AND P0, PT, R0, R61, PT ;  /* 0x0000003d0000720c */ /* 0x000fe20003f04070 */
[----:B------:R-:W-:-:S04]  /*2fb0*/  IMAD.HI.U32 R3, R8, R69, RZ ;  /* 0x0000004508037227 */ /* 0x000fc800078e00ff */
[----:B------:R-:W-:Y:S01]  /*2fc0*/  @!P4 IADD3 R57, R57, -R0, RZ ;  /* 0x800000003939c210 */ /* 0x000fe20007ffe0ff */
[----:B------:R-:W-:Y:S01]  /*2fd0*/  IMAD.MOV R18, RZ, RZ, -R3 ;  /* 0x000000ffff127224 */ /* 0x000fe200078e0a03 */
[----:B------:R-:W-:Y:S01]  /*2fe0*/  LEA R3, R10, R67, 0x7 ;  /* 0x000000430a037211 */ /* 0x000fe200078e38ff */
[----:B------:R-:W-:Y:S01]  /*2ff0*/  IMAD R7, R7, 0x200, R10 ;  /* 0x0000020007077824 */ /* 0x000fe200078e020a */
[----:B------:R-:W-:Y:S01]  /*3000*/  LOP3.LUT R10, R9, 0x6a, RZ, 0xfc, !PT ;  /* 0x0000006a090a7812 */ /* 0x000fe200078efcff */
[----:B------:R-:W-:Y:S02]  /*3010*/  IMAD.MOV.U32 R70, RZ, RZ, R57 ;  /* 0x000000ffff467224 */ /* 0x000fe400078e0039 */
[--C-:B------:R-:W-:Y:S01]  /*3020*/  @!P2 IMAD.IADD R59, R59, 0x1, -R0.reuse ;  /* 0x000000013b3ba824 */ /* 0x100fe200078e0a00 */
[----:B------:R-:W-:Y:S01]  /*3030*/  IABS R67, R10 ;  /* 0x0000000a00437213 */ /* 0x000fe20000000000 */
[----:B------:R-:W-:Y:S01]  /*3040*/  @!P0 IMAD.IADD R61, R61, 0x1, -R0 ;  /* 0x000000013d3d8824 */ /* 0x000fe200078e0a00 */
[----:B------:R-:W-:Y:S01]  /*3050*/  @!P1 IADD3 R70, -R70, RZ, RZ ;  /* 0x000000ff46469210 */ /* 0x000fe20007ffe1ff */
[----:B------:R-:W-:Y:S01]  /*3060*/  IMAD R19, R0, R18, R69 ;  /* 0x0000001200137224 */ /* 0x000fe200078e0245 */
[----:B------:R-:W-:Y:S01]  /*3070*/  ISETP.GE.AND P4, PT, R10, RZ, PT ;  /* 0x000000ff0a00720c */ /* 0x000fe20003f86270 */
[----:B------:R-:W-:Y:S01]  /*3080*/  IMAD.HI.U32 R10, R8, R67, RZ ;  /* 0x00000043080a7227 */ /* 0x000fe200078e00ff */
[----:B------:R-:W-:Y:S01]  /*3090*/  ISETP.GT.U32.AND P1, PT, R0, R61, PT ;  /* 0x0000003d0000720c */ /* 0x000fe20003f24070 */
[----:B------:R-:W-:Y:S01]  /*30a0*/  STL.64 [R1+0xf30], R6 ;  /* 0x000f300601007387 */ /* 0x000fe20000100a00 */
[C---:B------:R-:W-:Y:S01]  /*30b0*/  LOP3.LUT R18, R9.reuse, 0x6c, RZ, 0xfc, !PT ;  /* 0x0000006c09127812 */ /* 0x040fe200078efcff */
[----:B------:R-:W-:Y:S01]  /*30c0*/  IMAD.MOV.U32 R72, RZ, RZ, R59 ;  /* 0x000000ffff487224 */ /* 0x000fe200078e003b */
[----:B------:R-:W-:Y:S01]  /*30d0*/  LOP3.LUT R69, R9, 0x6e, RZ, 0xfc, !PT ;  /* 0x0000006e09457812 */ /* 0x000fe200078efcff */
[----:B------:R-:W-:Y:S01]  /*30e0*/  IMAD.MOV R10, RZ, RZ, -R10 ;  /* 0x000000ffff0a7224 */ /* 0x000fe200078e0a0a */
[----:B------:R-:W-:Y:S01]  /*30f0*/  ISETP.GE.AND P2, PT, R18, RZ, PT ;  /* 0x000000ff1200720c */ /* 0x000fe20003f46270 */
[----:B------:R-:W-:Y:S01]  /*3100*/  @!P5 IMAD.MOV R72, RZ, RZ, -R72 ;  /* 0x000000ffff48d224 */ /* 0x000fe200078e0a48 */
[C---:B------:R-:W-:Y:S01]  /*3110*/  ISETP.GT.U32.AND P5, PT, R0.reuse, R19, PT ;  /* 0x000000130000720c */ /* 0x040fe20003fa4070 */
[----:B------:R-:W-:Y:S01]  /*3120*/  IMAD R67, R0, R10, R67 ;  /* 0x0000000a00437224 */ /* 0x000fe200078e0243 */
[----:B------:R-:W-:Y:S01]  /*3130*/  IABS R18, R18 ;  /* 0x0000001200127213 */ /* 0x000fe20000000000 */
[----:B------:R-:W-:Y:S01]  /*3140*/  IMAD.HI.U32 R57, R8, R73, RZ ;  /* 0x0000004908397227 */ /* 0x000fe200078e00ff */
[----:B------:R-:W-:-:S02]  /*3150*/  ISETP.GE.AND P0, PT, R69, RZ, PT ;  /* 0x000000ff4500720c */ /* 0x000fc40003f06270 */
[----:B------:R-:W-:Y:S01]  /*3160*/  IABS R71, R69 ;  /* 0x0000004500477213 */ /* 0x000fe20000000000 */
[----:B------:R-:W-:Y:S01]  /*3170*/  @!P1 IMAD.IADD R61, R61, 0x1, -R0 ;  /* 0x000000013d3d9824 */ /* 0x000fe200078e0a00 */
[----:B------:R-:W-:Y:S01]  /*3180*/  ISETP.GT.U32.AND P1, PT, R0, R67, PT ;  /* 0x000000430000720c */ /* 0x000fe20003f24070 */
[----:B------:R-:W-:Y:S01]  /*3190*/  IMAD.MOV R57, RZ, RZ, -R57 ;  /* 0x000000ffff397224 */ /* 0x000fe200078e0a39 */
[----:B------:R-:W-:Y:S01]  /*31a0*/  MOV R69, R18 ;  /* 0x0000001200457202 */ /* 0x000fe20000000f00 */
[----:B------:R-:W-:-:S04]  /*31b0*/  IMAD.HI.U32 R18, R8, R71, RZ ;  /* 0x0000004708127227 */ /* 0x000fc800078e00ff */
[----:B------:R-:W-:Y:S01]  /*31c0*/  @!P5 IMAD.IADD R19, R19, 0x1, -R0 ;  /* 0x000000011313d824 */ /* 0x000fe200078e0a00 */
[----:B------:R-:W-:Y:S01]  /*31d0*/  IADD3 R18, -R18, RZ, RZ ;  /* 0x000000ff12127210 */ /* 0x000fe20007ffe1ff */
[----:B------:R-:W-:-:S03]  /*31e0*/  IMAD.HI.U32 R10, R8, R69, RZ ;  /* 0x00000045080a7227 */ /* 0x000fc600078e00ff */
[C---:B------:R-:W-:Y:S01]  /*31f0*/  ISETP.GT.U32.AND P5, PT, R0.reuse, R19, PT ;  /* 0x000000130000720c */ /* 0x040fe20003fa4070 */
[----:B------:R-:W-:Y:S02]  /*3200*/  @!P1 IMAD.IADD R67, R67, 0x1, -R0 ;  /* 0x0000000143439824 */ /* 0x000fe400078e0a00 */
[----:B------:R-:W-:Y:S02]  /*3210*/  IMAD.MOV R10, RZ, RZ, -R10 ;  /* 0x000000ffff0a7224 */ /* 0x000fe400078e0a0a */
[C---:B------:R-:W-:Y:S01]  /*3220*/  IMAD R71, R0.reuse, R18, R71 ;  /* 0x0000001200477224 */ /* 0x040fe200078e0247 */
[C---:B------:R-:W-:Y:S01]  /*3230*/  ISETP.GT.U32.AND P1, PT, R0.reuse, R67, PT ;  /* 0x000000430000720c */ /* 0x040fe20003f24070 */
[C---:B------:R-:W-:Y:S02]  /*3240*/  IMAD R69, R0.reuse, R10, R69 ;  /* 0x0000000a00457224 */ /* 0x040fe400078e0245 */
[----:B------:R-:W-:Y:S02]  /*3250*/  IMAD R73, R0, R57, R73 ;  /* 0x0000003900497224 */ /* 0x000fe400078e0249 */
[----:B------:R-:W-:-:S02]  /*3260*/  IMAD.HI.U32 R59, R8, R75, RZ ;  /* 0x0000004b083b7227 */ /* 0x000fc400078e00ff */
[----:B------:R-:W-:Y:S02]  /*3270*/  @!P5 IADD3 R19, R19, -R0, RZ ;  /* 0x800000001313d210 */ /* 0x000fe40007ffe0ff */
[----:B------:R-:W-:Y:S01]  /*3280*/  ISETP.GT.U32.AND P5, PT, R0, R69, PT ;  /* 0x000000450000720c */ /* 0x000fe20003fa4070 */
[----:B------:R-:W-:Y:S02]  /*3290*/  IMAD.MOV R59, RZ, RZ, -R59 ;  /* 0x000000ffff3b7224 */ /* 0x000fe400078e0a3b */
[----:B------:R-:W-:-:S04]  /*32a0*/  IMAD.HI.U32 R9, R8, R77, RZ ;  /* 0x0000004d08097227 */ /* 0x000fc800078e00ff */
[--C-:B------:R-:W-:Y:S01]  /*32b0*/  @!P1 IMAD.IADD R67, R67, 0x1, -R0.reuse ;  /* 0x0000000143439824 */ /* 0x100fe200078e0a00 */
[C---:B------:R-:W-:Y:S01]  /*32c0*/  ISETP.GT.U32.AND P1, PT, R0.reuse, R71, PT ;  /* 0x000000470000720c */ /* 0x040fe20003f24070 */
[C---:B------:R-:W-:Y:S01]  /*32d0*/  IMAD R75, R0.reuse, R59, R75 ;  /* 0x0000003b004b7224 */ /* 0x040fe200078e024b */
[----:B------:R-:W-:Y:S01]  /*32e0*/  IABS R59, R7 ;  /* 0x00000007003b7213 */ /* 0x000fe20000000000 */
[----:B------:R-:W-:Y:S02]  /*32f0*/  IMAD.MOV.U32 R74, RZ, RZ, R61 ;  /* 0x000000ffff4a7224 */ /* 0x000fe400078e003d */
[----:B------:R-:W-:Y:S01]  /*3300*/  @!P5 IMAD.IADD R69, R69, 0x1, -R0 ;  /* 0x000000014545d824 */ /* 0x000fe200078e0a00 */
[----:B------:R-:W-:Y:S01]  /*3310*/  ISETP.GT.U32.AND P5, PT, R0, R73, PT ;  /* 0x000000490000720c */ /* 0x000fe20003fa4070 */
[----:B------:R-:W-:Y:S02]  /*3320*/  IMAD.MOV R9, RZ, RZ, -R9 ;  /* 0x000000ffff097224 */ /* 0x000fe400078e0a09 */
[----:B------:R-:W-:-:S04]  /*3330*/  IMAD.HI.U32 R10, R8, R81, RZ ;  /* 0x00000051080a7227 */ /* 0x000fc800078e00ff */
[-C--:B------:R-:W-:Y:S01]  /*3340*/  @!P1 IADD3 R71, R71, -R0.reuse, RZ ;  /* 0x8000000047479210 */ /* 0x080fe20007ffe0ff */
[----:B------:R-:W-:Y:S01]  /*3350*/  @!P3 IMAD.MOV R74, RZ, RZ, -R74 ;  /* 0x000000ffff4ab224 */ /* 0x000fe200078e0a4a */
[C---:B------:R-:W-:Y:S01]  /*3360*/  ISETP.GT.U32.AND P1, PT, R0.reuse, R69, PT ;  /* 0x000000450000720c */ /* 0x040fe20003f24070 */
[----:B------:R-:W-:Y:S02]  /*3370*/  IMAD R77, R0, R9, R77 ;  /* 0x00000009004d7224 */ /* 0x000fe400078e024d */
[----:B------:R-:W-:Y:S01]  /*3380*/  IMAD.HI.U32 R9, R8, R79, RZ ;  /* 0x0000004f08097227 */ /* 0x000fe200078e00ff */
[----:B------:R-:W-:Y:S02]  /*3390*/  @!P5 IADD3 R73, R73, -R0, RZ ;  /* 0x800000004949d210 */ /* 0x000fe40007ffe0ff */
[C---:B------:R-:W-:Y:S01]  /*33a0*/  ISETP.GT.U32.AND P5, PT, R0.reuse, R71, PT ;  /* 0x000000470000720c */ /* 0x040fe20003fa4070 */
[----:B------:R-:W-:Y:S01]  /*33b0*/  IMAD.MOV R10, RZ, RZ, -R10 ;  /* 0x000000ffff0a7224 */ /* 0x000fe200078e0a0a */
[----:B------:R-:W-:Y:S01]  /*33c0*/  ISETP.GT.U32.AND P3, PT, R0, R73, PT ;  /* 0x000000490000720c */ /* 0x000fe20003f64070 */
[----:B------:R-:W-:-:S02]  /*33d0*/  IMAD.MOV R9, RZ, RZ, -R9 ;  /* 0x000000ffff097224 */ /* 0x000fc400078e0a09 */
[C---:B------:R-:W-:Y:S02]  /*33e0*/  IMAD R81, R0.reuse, R10, R81 ;  /* 0x0000000a00517224 */ /* 0x040fe400078e0251 */
[----:B------:R-:W-:Y:S01]  /*33f0*/  @!P1 IADD3 R69, R69, -R0, RZ ;  /* 0x8000000045459210 */ /* 0x000fe20007ffe0ff */
[C---:B------:R-:W-:Y:S01]  /*3400*/  IMAD R79, R0.reuse, R9, R79 ;  /* 0x00000009004f7224 */ /* 0x040fe200078e024f */
[----:B------:R-:W-:Y:S01]  /*3410*/  ISETP.GT.U32.AND P1, PT, R0, R75, PT ;  /* 0x0000004b0000720c */ /* 0x000fe20003f24070 */
[----:B------:R-:W-:Y:S01]  /*3420*/  IMAD.HI.U32 R18, R8, R83, RZ ;  /* 0x0000005308127227 */ /* 0x000fe200078e00ff */
[----:B------:R-:W-:-:S03]  /*3430*/  @!P2 IADD3 R69, -R69, RZ, RZ ;  /* 0x000000ff4545a210 */ /* 0x000fc60007ffe1ff */
[--C-:B------:R-:W-:Y:S01]  /*3440*/  @!P5 IMAD.IADD R71, R71, 0x1, -R0.reuse ;  /* 0x000000014747d824 */ /* 0x100fe200078e0a00 */
[C---:B------:R-:W-:Y:S01]  /*3450*/  ISETP.GT.U32.AND P5, PT, R0.reuse, R77, PT ;  /* 0x0000004d0000720c */ /* 0x040fe20003fa4070 */
[----:B------:R-:W-:Y:S01]  /*3460*/  @!P3 IMAD.IADD R73, R73, 0x1, -R0 ;  /* 0x000000014949b824 */ /* 0x000fe200078e0a00 */
[----:B------:R-:W-:Y:S01]  /*3470*/  ISETP.GT.U32.AND P3, PT, R0, R79, PT ;  /* 0x0000004f0000720c */ /* 0x000fe20003f64070 */
[----:B------:R-:W-:Y:S01]  /*3480*/  IMAD.HI.U32 R8, R8, R85, RZ ;  /* 0x0000005508087227 */ /* 0x000fe200078e00ff */
[----:B------:R-:W-:-:S03]  /*3490*/  @!P0 IADD3 R71, -R71, RZ, RZ ;  /* 0x000000ff47478210 */ /* 0x000fc60007ffe1ff */
[----:B------:R-:W-:Y:S01]  /*34a0*/  @!P1 IMAD.IADD R75, R75, 0x1, -R0 ;  /* 0x000000014b4b9824 */ /* 0x000fe200078e0a00 */
[C---:B------:R-:W-:Y:S01]  /*34b0*/  ISETP.GT.U32.AND P1, PT, R0.reuse, R81, PT ;  /* 0x000000510000720c */ /* 0x040fe20003f24070 */
[----:B------:R-:W-:Y:S02]  /*34c0*/  IMAD.MOV R18, RZ, RZ, -R18 ;  /* 0x000000ffff127224 */ /* 0x000fe400078e0a12 */
[----:B------:R-:W-:Y:S02]  /*34d0*/  IMAD.MOV R8, RZ, RZ, -R8 ;  /* 0x000000ffff087224 */ /* 0x000fe400078e0a08 */
[----:B------:R-:W-:Y:S01]  /*34e0*/  @!P5 IMAD.IADD R77, R77, 0x1, -R0 ;  /* 0x000000014d4dd824 */ /* 0x000fe200078e0a00 */
[C---:B------:R-:W-:Y:S01]  /*34f0*/  ISETP.GT.U32.AND P5, PT, R0.reuse, R75, PT ;  /* 0x0000004b0000720c */ /* 0x040fe20003fa4070 */
[----:B------:R-:W-:Y:S02]  /*3500*/  VIADD R10, R7, 0x80 ;  /* 0x00000080070a7836 */ /* 0x000fe40000000000 */
[----:B------:R-:W-:-:S02]  /*3510*/  IMAD R83, R0, R18, R83 ;  /* 0x0000001200537224 */ /* 0x000fc400078e0253 */
[----:B------:R-:W-:Y:S01]  /*3520*/  IMAD R85, R0, R8, R85 ;  /* 0x0000000800557224 */ /* 0x000fe200078e0255 */
[C---:B------:R-:W-:Y:S01]  /*3530*/  IADD3 R8, R7.reuse, 0x180, RZ ;  /* 0x0000018007087810 */ /* 0x040fe20007ffe0ff */
[----:B------:R-:W-:Y:S01]  /*3540*/  IMAD.MOV.U32 R76, RZ, RZ, R19 ;  /* 0x000000ffff4c7224 */ /* 0x000fe200078e0013 */
[----:B------:R-:W-:Y:S01]  /*3550*/  IABS R78, R10 ;  /* 0x0000000a004e7213 */ /* 0x000fe20000000000 */
[----:B------:R-:W-:Y:S01]  /*3560*/  VIADD R9, R7, 0x100 ;  /* 0x0000010007097836 */ /* 0x000fe20000000000 */
[----:B------:R-:W-:Y:S01]  /*3570*/  IABS R82, R8 ;  /* 0x0000000800527213 */ /* 0x000fe20000000000 */
[----:B------:R-:W-:Y:S01]  /*3580*/  IMAD.HI.U32 R18, R15, R59, RZ ;  /* 0x0000003b0f127227 */ /* 0x000fe200078e00ff */
[----:B------:R-:W-:Y:S02]  /*3590*/  @!P6 IADD3 R76, -R76, RZ, RZ ;  /* 0x000000ff4c4ce210 */ /* 0x000fe40007ffe1ff */
[----:B------:R-:W-:Y:S01]  /*35a0*/  IABS R80, R9 ;  /* 0x0000000900507213 */ /* 0x000fe20000000000 */
[--C-:B------:R-:W-:Y:S01]  /*35b0*/  @!P1 IMAD.IADD R81, R81, 0x1, -R0.reuse ;  /* 0x0000000151519824 */ /* 0x100fe200078e0a00 */
[----:B------:R-:W-:Y:S01]  /*35c0*/  IADD3 R61, -R18, RZ, RZ ;  /* 0x000000ff123d7210 */ /* 0x000fe20007ffe1ff */
[--C-:B------:R-:W-:Y:S01]  /*35d0*/  @!P3 IMAD.IADD R79, R79, 0x1, -R0.reuse ;  /* 0x000000014f4fb824 */ /* 0x100fe200078e0a00 */
[C---:B------:R-:W-:Y:S01]  /*35e0*/  ISETP.GT.U32.AND P3, PT, R0.reuse, R77, PT ;  /* 0x0000004d0000720c */ /* 0x040fe20003f64070 */
[----:B------:R-:W-:Y:S01]  /*35f0*/  IMAD.HI.U32 R18, R15, R78, RZ ;  /* 0x0000004e0f127227 */ /* 0x000fe200078e00ff */
[C---:B------:R-:W-:Y:S01]  /*3600*/  ISETP.GT.U32.AND P6, PT, R0.reuse, R81, PT ;  /* 0x000000510000720c */ /* 0x040fe20003fc4070 */
[----:B------:R1:W-:Y:S01]  /*3610*/  STL.64 [R1+0xf38], R8 ;  /* 0x000f380801007387 */ /* 0x0003e20000100a00 */
[C---:B------:R-:W-:Y:S01]  /*3620*/  ISETP.GT.U32.AND P1, PT, R0.reuse, R79, PT ;  /* 0x0000004f0000720c */ /* 0x040fe20003f24070 */
[----:B------:R-:W-:Y:S01]  /*3630*/  @!P5 IMAD.IADD R75, R75, 0x1, -R0 ;  /* 0x000000014b4bd824 */ /* 0x000fe200078e0a00 */
[----:B------:R-:W-:Y:S01]  /*3640*/  ISETP.GT.U32.AND P5, PT, R0, R83, PT ;  /* 0x000000530000720c */ /* 0x000fe20003fa4070 */
[----:B------:R-:W-:-:S04]  /*3650*/  IMAD.HI.U32 R57, R15, R82, RZ ;  /* 0x000000520f397227 */ /* 0x000fc800078e00ff */
[----:B------:R-:W-:Y:S02]  /*3660*/  IMAD.HI.U32 R19, R15, R80, RZ ;  /* 0x000000500f137227 */ /* 0x000fe400078e00ff */
[-C--:B------:R-:W-:Y:S02]  /*3670*/  @!P3 IADD3 R77, R77, -R0.reuse, RZ ;  /* 0x800000004d4db210 */ /* 0x080fe40007ffe0ff */
[----:B------:R-:W-:Y:S01]  /*3680*/  IMAD.MOV R87, RZ, RZ, -R18 ;  /* 0x000000ffff577224 */ /* 0x000fe200078e0a12 */
[----:B------:R-:W-:Y:S01]  /*3690*/  ISETP.GT.U32.AND P3, PT, R0, R85, PT ;  /* 0x000000550000720c */ /* 0x000fe20003f64070 */
[----:B------:R-:W-:Y:S02]  /*36a0*/  IMAD R15, R2, R61, R59 ;  /* 0x0000003d020f7224 */ /* 0x000fe400078e023b */
[----:B------:R-:W-:Y:S01]  /*36b0*/  IMAD.MOV R61, RZ, RZ, -R57 ;  /* 0x000000ffff3d7224 */ /* 0x000fe200078e0a39 */
[----:B------:R-:W-:Y:S01]  /*36c0*/  @!P5 IADD3 R83, R83, -R0, RZ ;  /* 0x800000005353d210 */ /* 0x000fe20007ffe0ff */
[----:B------:R-:W-:-:S02]  /*36d0*/  IMAD.MOV R19, RZ, RZ, -R19 ;  /* 0x000000ffff137224 */ /* 0x000fc400078e0a13 */
[C---:B------:R-:W-:Y:S02]  /*36e0*/  IMAD R57, R2.reuse, R87, R78 ;  /* 0x0000005702397224 */ /* 0x040fe400078e024e */
[C---:B------:R-:W-:Y:S02]  /*36f0*/  IMAD R59, R2.reuse, R19, R80 ;  /* 0x00000013023b7224 */ /* 0x040fe400078e0250 */
[--C-:B------:R-:W-:Y:S01]  /*3700*/  @!P6 IMAD.IADD R81, R81, 0x1, -R0.reuse ;  /* 0x000000015151e824 */ /* 0x100fe200078e0a00 */
[C---:B------:R-:W-:Y:S01]  /*3710*/  ISETP.GT.U32.AND P6, PT, R2.reuse, R57, PT ;  /* 0x000000390200720c */ /* 0x040fe20003fc4070 */
[--C-:B------:R-:W-:Y:S01]  /*3720*/  @!P1 IMAD.IADD R79, R79, 0x1, -R0.reuse ;  /* 0x000000014f4f9824 */ /* 0x100fe200078e0a00 */
[C---:B------:R-:W-:Y:S01]  /*3730*/  ISETP.GT.U32.AND P1, PT, R2.reuse, R15, PT ;  /* 0x0000000f0200720c */ /* 0x040fe20003f24070 */
[----:B------:R-:W-:Y:S01]  /*3740*/  @!P3 IMAD.IADD R85, R85, 0x1, -R0 ;  /* 0x000000015555b824 */ /* 0x000fe200078e0a00 */
[C---:B------:R-:W-:Y:S01]  /*3750*/  ISETP.GT.U32.AND P5, PT, R2.reuse, R59, PT ;  /* 0x0000003b0200720c */ /* 0x040fe20003fa4070 */
[----:B------:R-:W-:Y:S01]  /*3760*/  IMAD R61, R2, R61, R82 ;  /* 0x0000003d023d7224 */ /* 0x000fe200078e0252 */
[----:B------:R-:W2:Y:S01]  /*3770*/  LDC.64 R18, c[0x0][0x238] ;  /* 0x00008e00ff127b82 */ /* 0x000ea20000000a00 */
[----:B------:R-:W-:Y:S01]  /*3780*/  @!P4 IMAD.MOV R67, RZ, RZ, -R67 ;  /* 0x000000ffff43c224 */ /* 0x000fe200078e0a43 */
[----:B------:R-:W-:-:S02]  /*3790*/  ISETP.GT.U32.AND P2, PT, R0, R85, PT ;  /* 0x000000550000720c */ /* 0x000fc40003f44070 */
[----:B------:R-:W-:Y:S02]  /*37a0*/  ISETP.GT.U32.AND P3, PT, R2, R61, PT ;  /* 0x0000003d0200720c */ /* 0x000fe40003f64070 */
[----:B------:R-:W-:Y:S01]  /*37b0*/  ISETP.GE.AND P4, PT, R86, RZ, PT ;  /* 0x000000ff5600720c */ /* 0x000fe20003f86270 */
[--C-:B------:R-:W-:Y:S02]  /*37c0*/  @!P6 IMAD.IADD R57, R57, 0x1, -R2.reuse ;  /* 0x000000013939e824 */ /* 0x100fe400078e0a02 */
[--C-:B------:R-:W-:Y:S01]  /*37d0*/  @!P1 IMAD.IADD R15, R15, 0x1, -R2.reuse ;  /* 0x000000010f0f9824 */ /* 0x100fe200078e0a02 */
[----:B------:R-:W-:Y:S01]  /*37e0*/  ISETP.GT.U32.AND P1, PT, R0, R83, PT ;  /* 0x000000530000720c */ /* 0x000fe20003f24070 */
[----:B------:R-:W-:Y:S01]  /*37f0*/  @!P5 IMAD.IADD R59, R59, 0x1, -R2 ;  /* 0x000000013b3bd824 */ /* 0x000fe200078e0a02 */
[C---:B------:R-:W-:Y:S02]  /*3800*/  ISETP.GT.U32.AND P5, PT, R2.reuse, R57, PT ;  /* 0x000000390200720c */ /* 0x040fe40003fa4070 */
[C---:B------:R-:W-:Y:S01]  /*3810*/  ISETP.GT.U32.AND P6, PT, R2.reuse, R15, PT ;  /* 0x0000000f0200720c */ /* 0x040fe20003fc4070 */
[----:B------:R-:W-:Y:S01]  /*3820*/  @!P2 IMAD.IADD R85, R85, 0x1, -R0 ;  /* 0x000000015555a824 */ /* 0x000fe200078e0a00 */
[----:B------:R-:W-:Y:S01]  /*3830*/  ISETP.GT.U32.AND P0, PT, R2, R59, PT ;  /* 0x0000003b0200720c */ /* 0x000fe20003f04070 */
[----:B------:R-:W-:Y:S01]  /*3840*/  @!P3 IMAD.IADD R61, R61, 0x1, -R2 ;  /* 0x000000013d3db824 */ /* 0x000fe200078e0a02 */
[----:B------:R-:W-:Y:S01]  /*3850*/  ISETP.GE.AND P2, PT, R90, RZ, PT ;  /* 0x000000ff5a00720c */ /* 0x000fe20003f46270 */
[----:B------:R-:W-:Y:S01]  /*3860*/  @!P4 IMAD.MOV R73, RZ, RZ, -R73 ;  /* 0x000000ffff49c224 */ /* 0x000fe200078e0a49 */
[----:B------:R-:W-:-:S02]  /*3870*/  ISETP.GE.AND P4, PT, R88, RZ, PT ;  /* 0x000000ff5800720c */ /* 0x000fc40003f86270 */
[----:B------:R-:W-:Y:S01]  /*3880*/  ISETP.GT.U32.AND P3, PT, R2, R61, PT ;  /* 0x0000003d0200720c */ /* 0x000fe20003f64070 */
[----:B------:R-:W-:Y:S01]  /*3890*/  @!P1 IMAD.IADD R83, R83, 0x1, -R0 ;  /* 0x0000000153539824 */ /* 0x000fe200078e0a00 */
[----:B------:R-:W-:Y:S01]  /*38a0*/  ISETP.GE.AND P1, PT, R89, RZ, PT ;  /* 0x000000ff5900720c */ /* 0x000fe20003f26270 */
[--C-:B------:R-:W-:Y:S01]  /*38b0*/  @!P5 IMAD.IADD R57, R57, 0x1, -R2.reuse ;  /* 0x000000013939d824 */ /* 0x100fe200078e0a02 */
[----:B------:R-:W-:Y:S01]  /*38c0*/  ISETP.GE.AND P5, PT, R92, RZ, PT ;  /* 0x000000ff5c00720c */ /* 0x000fe20003fa6270 */
[----:B--2---:R-:W-:Y:S01]  /*38d0*/  IMAD R19, R233, R19, RZ ;  /* 0x00000013e9137224 */ /* 0x004fe200078e02ff */
[----:B------:R-:W-:Y:S01]  /*38e0*/  @!P6 IADD3 R15, R15, -R2, RZ ;  /* 0x800000020f0fe210 */ /* 0x000fe20007ffe0ff */
[--C-:B------:R-:W-:Y:S01]  /*38f0*/  @!P0 IMAD.IADD R59, R59, 0x1, -R2.reuse ;  /* 0x000000013b3b8824 */ /* 0x100fe200078e0a02 */
[----:B------:R-:W-:Y:S01]  /*3900*/  ISETP.GE.AND P6, PT, R91, RZ, PT ;  /* 0x000000ff5b00720c */ /* 0x000fe20003fc6270 */
[----:B------:R-:W-:Y:S01]  /*3910*/  @!P2 IMAD.MOV R79, RZ, RZ, -R79 ;  /* 0x000000ffff4fa224 */ /* 0x000fe200078e0a4f */
[----:B------:R-:W-:Y:S01]  /*3920*/  ISETP.GE.AND P0, PT, R84, RZ, PT ;  /* 0x000000ff5400720c */ /* 0x000fe20003f06270 */
[----:B------:R-:W-:Y:S01]  /*3930*/  IMAD.SHL.U32 R247, R18, 0x4, RZ ;  /* 0x0000000412f77824 */ /* 0x000fe200078e00ff */
[----:B------:R-:W-:Y:S01]  /*3940*/  @!P4 IADD3 R75, -R75, RZ, RZ ;  /* 0x000000ff4b4bc210 */ /* 0x000fe20007ffe1ff */
[----:B------:R-:W-:Y:S01]  /*3950*/  @!P3 IMAD.IADD R61, R61, 0x1, -R2 ;  /* 0x000000013d3db824 */ /* 0x000fe200078e0a02 */
[----:B------:R-:W-:Y:S01]  /*3960*/  ISETP.GE.AND P2, PT, R10, RZ, PT ;  /* 0x000000ff0a00720c */ /* 0x000fe20003f46270 */
[----:B------:R-:W-:Y:S01]  /*3970*/  @!P1 IMAD.MOV R77, RZ, RZ, -R77 ;  /* 0x000000ffff4d9224 */ /* 0x000fe200078e0a4d */
[----:B------:R-:W-:Y:S01]  /*3980*/  ISETP.GE.AND P1, PT, R7, RZ, PT ;  /* 0x000000ff0700720c */ /* 0x000fe20003f26270 */
[C---:B------:R-:W-:Y:S01]  /*3990*/  IMAD R239, R18.reuse, 0x5, RZ ;  /* 0x0000000512ef7824 */ /* 0x040fe200078e02ff */
[----:B------:R-:W-:Y:S01]  /*39a0*/  @!P5 IADD3 R83, -R83, RZ, RZ ;  /* 0x000000ff5353d210 */ /* 0x000fe20007ffe1ff */
[----:B------:R-:W-:Y:S01]  /*39b0*/  IMAD R156, R18, 0x2a, RZ ;  /* 0x0000002a129c7824 */ /* 0x000fe200078e02ff */
[----:B------:R-:W-:Y:S01]  /*39c0*/  ISETP.GE.AND P4, PT, R9, RZ, PT ;  /* 0x000000ff0900720c */ /* 0x000fe20003f86270 */
[----:B------:R-:W-:Y:S01]  /*39d0*/  @!P6 IMAD.MOV R81, RZ, RZ, -R81 ;  /* 0x000000ffff51e224 */ /* 0x000fe200078e0a51 */
[----:B------:R-:W-:Y:S01]  /*39e0*/  ISETP.GE.AND P5, PT, R8, RZ, PT ;  /* 0x000000ff0800720c */ /* 0x000fe20003fa6270 */
[----:B------:R-:W-:Y:S01]  /*39f0*/  @!P0 IMAD.MOV R85, RZ, RZ, -R85 ;  /* 0x000000ffff558224 */ /* 0x000fe200078e0a55 */
[----:B------:R-:W-:Y:S01]  /*3a00*/  ISETP.NE.AND P3, PT, R5, RZ, PT ;  /* 0x000000ff0500720c */ /* 0x000fe20003f65270 */
[----:B------:R-:W-:Y:S01]  /*3a10*/  IMAD R164, R18, 0x2b, RZ ;  /* 0x0000002b12a47824 */ /* 0x000fe200078e02ff */
[----:B------:R-:W-:Y:S01]  /*3a20*/  LOP3.LUT R5, RZ, R5, RZ, 0x33, !PT ;  /* 0x00000005ff057212 */ /* 0x000fe200078e33ff */
[----:B------:R-:W-:Y:S01]  /*3a30*/  @!P2 IMAD.MOV R57, RZ, RZ, -R57 ;  /* 0x000000ffff39a224 */ /* 0x000fe200078e0a39 */
[----:B------:R-:W-:Y:S01]  /*3a40*/  ISETP.NE.AND P0, PT, R4, RZ, PT ;  /* 0x000000ff0400720c */ /* 0x000fe20003f05270 */
[----:B------:R-:W-:Y:S01]  /*3a50*/  @!P1 IMAD.MOV R15, RZ, RZ, -R15 ;  /* 0x000000ffff0f9224 */ /* 0x000fe200078e0a0f */
[C---:B------:R-:W-:Y:S01]  /*3a60*/  SEL R78, R5.reuse, R13, !P3 ;  /* 0x0000000d054e7207 */ /* 0x040fe20005800000 */
[C---:B------:R-:W-:Y:S01]  /*3a70*/  IMAD R172, R18.reuse, 0xc, RZ ;  /* 0x0000000c12ac7824 */ /* 0x040fe200078e02ff */
[C---:B------:R-:W-:Y:S01]  /*3a80*/  SEL R86, R5.reuse, R20, !P3 ;  /* 0x0000001405567207 */ /* 0x040fe20005800000 */
[----:B------:R-:W2:Y:S01]  /*3a90*/  LDC R13, c[0x0][0x230] ;  /* 0x00008c00ff0d7b82 */ /* 0x000ea20000000800 */
[C---:B------:R-:W-:Y:S01]  /*3aa0*/  SEL R80, R5.reuse, R14, !P3 ;  /* 0x0000000e05507207 */ /* 0x040fe20005800000 */
[----:B------:R-:W-:Y:S01]  /*3ab0*/  @!P5 IMAD.MOV R61, RZ, RZ, -R61 ;  /* 0x000000ffff3dd224 */ /* 0x000fe200078e0a3d */
[C---:B------:R-:W-:Y:S01]  /*3ac0*/  SEL R82, R5.reuse, R16, !P3 ;  /* 0x0000001005527207 */ /* 0x040fe20005800000 */
[C---:B------:R-:W-:Y:S01]  /*3ad0*/  IMAD R180, R18.reuse, 0xd, RZ ;  /* 0x0000000d12b47824 */ /* 0x040fe200078e02ff */
[C---:B------:R-:W-:Y:S01]  /*3ae0*/  SEL R84, R5.reuse, R17, !P3 ;  /* 0x0000001105547207 */ /* 0x040fe20005800000 */
[C---:B------:R-:W-:Y:S01]  /*3af0*/  IMAD R188, R18.reuse, 0xe, RZ ;  /* 0x0000000e12bc7824 */ /* 0x040fe200078e02ff */
[C---:B------:R-:W-:Y:S01]  /*3b00*/  SEL R87, R5.reuse, R21, !P3 ;  /* 0x0000001505577207 */ /* 0x040fe20005800000 */
[----:B------:R-:W3:Y:S01]  /*3b10*/  LDC R14, c[0x0][0x230] ;  /* 0x00008c00ff0e7b82 */ /* 0x000ee20000000800 */
[C---:B------:R-:W-:Y:S01]  /*3b20*/  SEL R88, R5.reuse, R22, !P3 ;  /* 0x0000001605587207 */ /* 0x040fe20005800000 */
[C---:B------:R-:W-:Y:S01]  /*3b30*/  IMAD R196, R18.reuse, 0xf, RZ ;  /* 0x0000000f12c47824 */ /* 0x040fe200078e02ff */
[C---:B------:R-:W-:Y:S01]  /*3b40*/  SEL R89, R5.reuse, R23, !P3 ;  /* 0x0000001705597207 */ /* 0x040fe20005800000 */
[C---:B------:R-:W-:Y:S01]  /*3b50*/  IMAD R204, R18.reuse, 0x2c, RZ ;  /* 0x0000002c12cc7824 */ /* 0x040fe200078e02ff */
[C---:B------:R-:W-:Y:S01]  /*3b60*/  SEL R90, R5.reuse, R24, !P3 ;  /* 0x00000018055a7207 */ /* 0x040fe20005800000 */
[C---:B------:R-:W-:Y:S01]  /*3b70*/  IMAD R212, R18.reuse, 0x2d, RZ ;  /* 0x0000002d12d47824 */ /* 0x040fe200078e02ff */
[C---:B------:R-:W-:Y:S01]  /*3b80*/  SEL R91, R5.reuse, R25, !P3 ;  /* 0x00000019055b7207 */ /* 0x040fe20005800000 */
[----:B------:R-:W4:Y:S01]  /*3b90*/  LDC R17, c[0x0][0x230] ;  /* 0x00008c00ff117b82 */ /* 0x000f220000000800 */
[C---:B------:R-:W-:Y:S01]  /*3ba0*/  SEL R92, R5.reuse, R26, !P3 ;  /* 0x0000001a055c7207 */ /* 0x040fe20005800000 */
[C---:B------:R-:W-:Y:S01]  /*3bb0*/  IMAD R220, R18.reuse, 0x2e, RZ ;  /* 0x0000002e12dc7824 */ /* 0x040fe200078e02ff */
[C---:B------:R-:W-:Y:S01]  /*3bc0*/  SEL R93, R5.reuse, R27, !P3 ;  /* 0x0000001b055d7207 */ /* 0x040fe20005800000 */
[----:B------:R-:W-:Y:S01]  /*3bd0*/  IMAD R228, R18, 0x2f, RZ ;  /* 0x0000002f12e47824 */ /* 0x000fe200078e02ff */
[----:B------:R-:W-:-:S02]  /*3be0*/  SEL R94, R5, R28, !P3 ;  /* 0x0000001c055e7207 */ /* 0x000fc40005800000 */
[C---:B------:R-:W-:Y:S01]  /*3bf0*/  SEL R95, R5.reuse, R29, !P3 ;  /* 0x0000001d055f7207 */ /* 0x040fe20005800000 */
[----:B------:R-:W1:Y:S01]  /*3c00*/  LDC R16, c[0x0][0x230] ;  /* 0x00008c00ff107b82 */ /* 0x000e620000000800 */
[----:B------:R-:W-:Y:S01]  /*3c10*/  SEL R96, R5, R30, !P3 ;  /* 0x0000001e05607207 */ /* 0x000fe20005800000 */
[----:B--2---:R-:W-:Y:S01]  /*3c20*/  VIADD R13, R13, 0xffffffdf ;  /* 0xffffffdf0d0d7836 */ /* 0x004fe20000000000 */
[C---:B------:R-:W-:Y:S02]  /*3c30*/  SEL R97, R5.reuse, R31, !P3 ;  /* 0x0000001f05617207 */ /* 0x040fe40005800000 */
[C---:B------:R-:W-:Y:S02]  /*3c40*/  SEL R98, R5.reuse, R32, !P3 ;  /* 0x0000002005627207 */ /* 0x040fe40005800000 */
[C---:B------:R-:W-:Y:S01]  /*3c50*/  SEL R99, R5.reuse, R33, !P3 ;  /* 0x0000002105637207 */ /* 0x040fe20005800000 */
[----:B---3--:R-:W-:Y:S01]  /*3c60*/  VIADD R14, R14, 0xfffffffc ;  /* 0xfffffffc0e0e7836 */ /* 0x008fe20000000000 */
[----:B------:R-:W-:-:S02]  /*3c70*/  SEL R100, R5, R34, !P3 ;  /* 0x0000002205647207 */ /* 0x000fc40005800000 */
[C---:B------:R-:W-:Y:S01]  /*3c80*/  SEL R101, R5.reuse, R35, !P3 ;  /* 0x0000002305657207 */ /* 0x040fe20005800000 */
[----:B------:R-:W-:Y:S01]  /*3c90*/  IMAD R35, R96, UR6, RZ ;  /* 0x0000000660237c24 */ /* 0x000fe2000f8e02ff */
[----:B------:R-:W-:Y:S01]  /*3ca0*/  SEL R102, R5, R36, !P3 ;  /* 0x0000002405667207 */ /* 0x000fe20005800000 */
[----:B------:R-:W-:Y:S01]  /*3cb0*/  IMAD R36, R97, UR7, RZ ;  /* 0x0000000761247c24 */ /* 0x000fe2000f8e02ff */
        /* <DEDUP_REMOVED lines=44> */
[----:B------:R-:W-:Y:S01]  /*3f80*/  SEL R125, R5, R62, !P3 ;  /* 0x0000003e057d7207 */ /* 0x000fe20005800000 */
[----:B------:R-:W-:Y:S01]  /*3f90*/  IMAD R62, R123, UR33, RZ ;  /* 0x000000217b3e7c24 */ /* 0x000fe2000f8e02ff */
[C---:B------:R-:W-:Y:S01]  /*3fa0*/  SEL R126, R5.reuse, R64, !P3 ;  /* 0x00000040057e7207 */ /* 0x040fe20005800000 */
[----:B------:R-:W-:Y:S01]  /*3fb0*/  ULDC.64 UR6, c[0x0][0x210] ;  /* 0x0000840000067ab9 */ /* 0x000fe20000000a00 */
[----:B------:R-:W-:Y:S01]  /*3fc0*/  SEL R66, R5, R66, !P3 ;  /* 0x0000004205427207 */ /* 0x000fe20005800000 */
[----:B------:R-:W-:Y:S01]  /*3fd0*/  IMAD R64, R125, UR35, RZ ;  /* 0x000000237d407c24 */ /* 0x000fe2000f8e02ff */
[C---:B------:R-:W-:Y:S01]  /*3fe0*/  SEL R127, R5.reuse, R63, !P3 ;  /* 0x0000003f057f7207 */ /* 0x040fe20005800000 */
[----:B------:R-:W-:Y:S01]  /*3ff0*/  IMAD R63, R124, UR34, RZ ;  /* 0x000000227c3f7c24 */ /* 0x000fe2000f8e02ff */
[C---:B------:R-:W-:Y:S01]  /*4000*/  SEL R128, R5.reuse, R65, !P3 ;  /* 0x0000004105807207 */ /* 0x040fe20005800000 */
[----:B------:R-:W-:Y:S01]  /*4010*/  IMAD R65, R126, UR36, RZ ;  /* 0x000000247e417c24 */ /* 0x000fe2000f8e02ff */
[C---:B------:R-:W-:Y:S01]  /*4020*/  SEL R129, R5.reuse, R68, !P3 ;  /* 0x0000004405817207 */ /* 0x040fe20005800000 */
[----:B------:R-:W-:Y:S01]  /*4030*/  IMAD R66, R66, UR37, RZ ;  /* 0x0000002542427c24 */ /* 0x000fe2000f8e02ff */
[C---:B------:R-:W-:Y:S01]  /*4040*/  SEL R70, R5.reuse, R70, !P3 ;  /* 0x0000004605467207 */ /* 0x040fe20005800000 */
[----:B------:R-:W-:Y:S01]  /*4050*/  IMAD R68, R128, UR39, RZ ;  /* 0x0000002780447c24 */ /* 0x000fe2000f8e02ff */
[----:B------:R-:W-:Y:S01]  /*4060*/  SEL R72, R5, R72, !P3 ;  /* 0x0000004805487207 */ /* 0x000fe20005800000 */
[----:B----4-:R-:W-:Y:S01]  /*4070*/  VIADD R17, R17, 0xffffffff ;  /* 0xffffffff11117836 */ /* 0x010fe20000000000 */
[C---:B------:R-:W-:Y:S01]  /*4080*/  SEL R74, R5.reuse, R74, !P3 ;  /* 0x0000004a054a7207 */ /* 0x040fe20005800000 */
[----:B------:R-:W-:Y:S01]  /*4090*/  IMAD R70, R70, UR41, RZ ;  /* 0x0000002946467c24 */ /* 0x000fe2000f8e02ff */
[C---:B------:R-:W-:Y:S01]  /*40a0*/  SEL R76, R5.reuse, R76, !P3 ;  /* 0x0000004c054c7207 */ /* 0x040fe20005800000 */
[----:B------:R-:W-:Y:S01]  /*40b0*/  UMOV UR10, 0x400 ;  /* 0x00000400000a7882 */ /* 0x000fe20000000000 */
[----:B------:R-:W-:Y:S01]  /*40c0*/  SEL R130, R5, R67, !P3 ;  /* 0x0000004305827207 */ /* 0x000fe20005800000 */
[----:B------:R-:W-:Y:S01]  /*40d0*/  IMAD R67, R127, UR38, RZ ;  /* 0x000000267f437c24 */ /* 0x000fe2000f8e02ff */
        /* <DEDUP_REMOVED lines=20> */
[----:B------:R-:W-:Y:S01]  /*4220*/  LEA R2, P3, R19, UR4, 0x2 ;  /* 0x0000000413027c11 */ /* 0x000fe2000f8610ff */
[----:B------:R-:W-:Y:S01]  /*4230*/  ULDC UR4, c[0x0][0x240] ;  /* 0x0000900000047ab9 */ /* 0x000fe20000000800 */
[----:B------:R-:W-:Y:S01]  /*4240*/  LOP3.LUT R0, RZ, R4, RZ, 0x33, !PT ;  /* 0x00000004ff007212 */ /* 0x000fe200078e33ff */
[----:B------:R-:W-:Y:S01]  /*4250*/  IMAD R21, R78, UR4, RZ ;  /* 0x000000044e157c24 */ /* 0x000fe2000f8e02ff */
[----:B------:R-:W-:Y:S01]  /*4260*/  @!P4 IADD3 R59, -R59, RZ, RZ ;  /* 0x000000ff3b3bc210 */ /* 0x000fe20007ffe1ff */
[----:B------:R-:W-:Y:S01]  /*4270*/  IMAD R22, R80, UR4, RZ ;  /* 0x0000000450167c24 */ /* 0x000fe2000f8e02ff */
[----:B------:R-:W-:Y:S01]  /*4280*/  SEL R4, R0, R15, !P0 ;  /* 0x0000000f00047207 */ /* 0x000fe20004000000 */
[----:B------:R-:W-:Y:S01]  /*4290*/  IMAD R23, R82, UR4, RZ ;  /* 0x0000000452177c24 */ /* 0x000fe2000f8e02ff */
[----:B------:R-:W-:Y:S01]  /*42a0*/  SEL R5, R0, R57, !P0 ;  /* 0x0000003900057207 */ /* 0x000fe20004000000 */
[----:B------:R-:W-:Y:S01]  /*42b0*/  IMAD R24, R84, UR4, RZ ;  /* 0x0000000454187c24 */ /* 0x000fe2000f8e02ff */
[----:B------:R-:W-:Y:S01]  /*42c0*/  SEL R11, R0, R59, !P0 ;  /* 0x0000003b000b7207 */ /* 0x000fe20004000000 */
[----:B------:R-:W-:Y:S01]  /*42d0*/  IMAD R25, R86, UR4, RZ ;  /* 0x0000000456197c24 */ /* 0x000fe2000f8e02ff */
[----:B------:R-:W-:Y:S01]  /*42e0*/  SEL R0, R0, R61, !P0 ;  /* 0x0000003d00007207 */ /* 0x000fe20004000000 */
[----:B------:R-:W-:Y:S01]  /*42f0*/  IMAD R26, R87, UR4, RZ ;  /* 0x00000004571a7c24 */ /* 0x000fe2000f8e02ff */
[----:B------:R-:W-:Y:S01]  /*4300*/  LEA.HI.X.SX32 R15, R19, UR5, 0x2, P3 ;  /* 0x00000005130f7c11 */ /* 0x000fe200098f16ff */
[----:B------:R-:W-:Y:S01]  /*4310*/  IMAD R27, R88, UR4, RZ ;  /* 0x00000004581b7c24 */ /* 0x000fe2000f8e02ff */
[-C--:B------:R-:W-:Y:S01]  /*4320*/  LEA R140, P0, R21, R2.reuse, 0x2 ;  /* 0x00000002158c7211 */ /* 0x080fe200078010ff */
[----:B------:R-:W-:Y:S01]  /*4330*/  IMAD R28, R89, UR4, RZ ;  /* 0x00000004591c7c24 */ /* 0x000fe2000f8e02ff */
[-C--:B------:R-:W-:Y:S01]  /*4340*/  LEA R154, P1, R23, R2.reuse, 0x2 ;  /* 0x00000002179a7211 */ /* 0x080fe200078210ff */
[----:B------:R-:W-:Y:S01]  /*4350*/  IMAD R30, R91, UR4, RZ ;  /* 0x000000045b1e7c24 */ /* 0x000fe2000f8e02ff */
[-C--:B------:R-:W-:Y:S01]  /*4360*/  LEA.HI.X.SX32 R141, R21, R15.reuse, 0x2, P0 ;  /* 0x0000000f158d7211 */ /* 0x080fe200000f16ff */
[----:B------:R-:W-:Y:S01]  /*4370*/  IMAD R29, R90, UR4, RZ ;  /* 0x000000045a1d7c24 */ /* 0x000fe2000f8e02ff */
[-C--:B------:R-:W-:Y:S01]  /*4380*/  LEA R144, P0, R22, R2.reuse, 0x2 ;  /* 0x0000000216907211 */ /* 0x080fe200078010ff */
[----:B------:R-:W-:Y:S01]  /*4390*/  IMAD R31, R92, UR4, RZ ;  /* 0x000000045c1f7c24 */ /* 0x000fe2000f8e02ff */
[-C--:B------:R-:W-:Y:S01]  /*43a0*/  LEA R152, P2, R24, R2.reuse, 0x2 ;  /* 0x0000000218987211 */ /* 0x080fe200078410ff */
[----:B------:R-:W-:Y:S01]  /*43b0*/  ULDC UR5, c[0x0][0x240] ;  /* 0x0000900000057ab9 */ /* 0x000fe20000000800 */
[-C--:B------:R-:W-:Y:S01]  /*43c0*/  LEA R138, P3, R25, R2.reuse, 0x2 ;  /* 0x00000002198a7211 */ /* 0x080fe200078610ff */
[----:B------:R-:W-:Y:S01]  /*43d0*/  IMAD R32, R93, UR4, RZ ;  /* 0x000000045d207c24 */ /* 0x000fe2000f8e02ff */
[-C--:B------:R-:W-:Y:S01]  /*43e0*/  LEA R146, P4, R26, R2.reuse, 0x2 ;  /* 0x000000021a927211 */ /* 0x080fe200078810ff */
[----:B------:R-:W-:Y:S01]  /*43f0*/  IMAD R33, R94, UR4, RZ ;  /* 0x000000045e217c24 */ /* 0x000fe2000f8e02ff */
[-C--:B------:R-:W-:Y:S01]  /*4400*/  LEA.HI.X.SX32 R145, R22, R15.reuse, 0x2, P0 ;  /* 0x0000000f16917211 */ /* 0x080fe200000f16ff */
[----:B------:R-:W-:Y:S01]  /*4410*/  IMAD R34, R95, UR5, RZ ;  /* 0x000000055f227c24 */ /* 0x000fe2000f8e02ff */
[-C--:B------:R-:W-:Y:S01]  /*4420*/  LEA R150, P5, R27, R2.reuse, 0x2 ;  /* 0x000000021b967211 */ /* 0x080fe200078a10ff */
[----:B------:R-:W-:Y:S01]  /*4430*/  STL.64 [R1+0x438], R140 ;  /* 0x0004388c01007387 */ /* 0x000fe20000100a00 */
        /* <DEDUP_REMOVED lines=30> */
[-C--:B-1----:R-:W-:Y:S01]  /*4620*/  LEA R8, P6, R35, R2.reuse, 0x2 ;  /* 0x0000000223087211 */ /* 0x082fe200078c10ff */
[----:B------:R1:W-:Y:S01]  /*4630*/  STL.64 [R1+0x3e8], R86 ;  /* 0x0003e85601007387 */ /* 0x0003e20000100a00 */
[-C--:B------:R-:W-:Y:S01]  /*4640*/  LEA.HI.X.SX32 R91, R31, R15.reuse, 0x2, P2 ;  /* 0x0000000f1f5b7211 */ /* 0x080fe200010f16ff */
[----:B------:R-:W2:Y:S01]  /*4650*/  LDC R19, c[0x0][0x230] ;  /* 0x00008c00ff137b82 */ /* 0x000ea20000000800 */
[-C--:B------:R-:W-:Y:S01]  /*4660*/  LEA R6, P0, R36, R2.reuse, 0x2 ;  /* 0x0000000224067211 */ /* 0x080fe200078010ff */
[----:B------:R-:W-:Y:S01]  /*4670*/  STL.64 [R1+0x3f0], R142 ;  /* 0x0003f08e01007387 */ /* 0x000fe20000100a00 */
[-C--:B------:R-:W-:Y:S01]  /*4680*/  LEA.HI.X.SX32 R89, R32, R15.reuse, 0x2, P3 ;  /* 0x0000000f20597211 */ /* 0x080fe200018f16ff */
[----:B------:R-:W-:Y:S01]  /*4690*/  ULDC UR5, c[0x0][0x234] ;  /* 0x00008d0000057ab9 */ /* 0x000fe20000000800 */
[-C--:B------:R-:W-:Y:S01]  /*46a0*/  LEA.HI.X.SX32 R85, R33, R15.reuse, 0x2, P4 ;  /* 0x0000000f21557211 */ /* 0x080fe200020f16ff */
[----:B------:R-:W-:Y:S01]  /*46b0*/  STL.64 [R1+0x3e0], R90 ;  /* 0x0003e05a01007387 */ /* 0x000fe20000100a00 */
[-C--:B------:R-:W-:Y:S01]  /*46c0*/  LEA.HI.X.SX32 R23, R34, R15.reuse, 0x2, P5 ;  /* 0x0000000f22177211 */ /* 0x080fe200028f16ff */
[----:B------:R-:W3:Y:S01]  /*46d0*/  S2UR UR4, SR_CgaCtaId ;  /* 0x00000000000479c3 */ /* 0x000ee20000008800 */
[-C--:B------:R-:W-:Y:S01]  /*46e0*/  LEA.HI.X.SX32 R9, R35, R15.reuse, 0x2, P6 ;  /* 0x0000000f23097211 */ /* 0x080fe200030f16ff */
[----:B------:R-:W-:Y:S01]  /*46f0*/  STL.64 [R1+0x3d8], R88 ;  /* 0x0003d85801007387 */ /* 0x000fe20000100a00 */
[-C--:B-1----:R-:W-:Y:S01]  /*4700*/  LEA R86, P1, R37, R2.reuse, 0x2 ;  /* 0x0000000225567211 */ /* 0x082fe200078210ff */
[----:B------:R-:W-:Y:S01]  /*4710*/  IMAD R4, R4, UR5, RZ ;  /* 0x0000000504047c24 */ /* 0x000fe2000f8e02ff */
[-C--:B------:R-:W-:Y:S01]  /*4720*/  LEA R28, P2, R38, R2.reuse, 0x2 ;  /* 0x00000002261c7211 */ /* 0x080fe200078410ff */
[----:B------:R-:W-:Y:S01]  /*4730*/  STL.64 [R1+0x3d0], R84 ;  /* 0x0003d05401007387 */ /* 0x000fe20000100a00 */
[-C--:B------:R-:W-:Y:S01]  /*4740*/  LEA.HI.X.SX32 R7, R36, R15.reuse, 0x2, P0 ;  /* 0x0000000f24077211 */ /* 0x080fe200000f16ff */
[----:B------:R-:W-:Y:S01]  /*4750*/  IMAD R11, R11, UR5, RZ ;  /* 0x000000050b0b7c24 */ /* 0x000fe2000f8e02ff */
[-C--:B------:R-:W-:Y:S01]  /*4760*/  LEA R26, P3, R39, R2.reuse, 0x2 ;  /* 0x00000002271a7211 */ /* 0x080fe200078610ff */
[----:B------:R1:W-:Y:S01]  /*4770*/  STL.64 [R1+0x3c8], R22 ;  /* 0x0003c81601007387 */ /* 0x0003e20000100a00 */
[-C--:B------:R-:W-:Y:S01]  /*4780*/  LEA R24, P4, R40, R2.reuse, 0x2 ;  /* 0x0000000228187211 */ /* 0x080fe200078810ff */
[----:B------:R-:W-:Y:S01]  /*4790*/  IMAD R5, R5, UR5, RZ ;  /* 0x0000000505057c24 */ /* 0x000fe2000f8e02ff */
[-C--:B------:R-:W-:Y:S01]  /*47a0*/  LEA R98, P5, R41, R2.reuse, 0x2 ;  /* 0x0000000229627211 */ /* 0x080fe200078a10ff */
[----:B------:R4:W-:Y:S01]  /*47b0*/  STL.64 [R1+0x3c0], R8 ;  /* 0x0003c00801007387 */ /* 0x0009e20000100a00 */
[-C--:B------:R-:W-:Y:S01]  /*47c0*/  LEA.HI.X.SX32 R87, R37, R15.reuse, 0x2, P1 ;  /* 0x0000000f25577211 */ /* 0x080fe200008f16ff */
[----:B------:R-:W-:Y:S01]  /*47d0*/  IMAD R0, R0, UR5, RZ ;  /* 0x0000000500007c24 */ /* 0x000fe2000f8e02ff */
[-C--:B------:R-:W-:Y:S01]  /*47e0*/  LEA.HI.X.SX32 R29, R38, R15.reuse, 0x2, P2 ;  /* 0x0000000f261d7211 */ /* 0x080fe200010f16ff */
[----:B------:R4:W-:Y:S01]  /*47f0*/  STL.64 [R1+0x3b8], R6 ;  /* 0x0003b80601007387 */ /* 0x0009e20000100a00 */
[-C--:B------:R-:W-:Y:S01]  /*4800*/  LEA.HI.X.SX32 R27, R39, R15.reuse, 0x2, P3 ;  /* 0x0000000f271b7211 */ /* 0x080fe200018f16ff */
[----:B--2---:R-:W-:Y:S01]  /*4810*/  VIADD R19, R19, 0xfffffffe ;  /* 0xfffffffe13137836 */ /* 0x004fe20000000000 */
[-C--:B------:R-:W-:Y:S01]  /*4820*/  LEA.HI.X.SX32 R25, R40, R15.reuse, 0x2, P4 ;  /* 0x0000000f28197211 */ /* 0x080fe200020f16ff */
[----:B------:R-:W-:Y:S01]  /*4830*/  STL.64 [R1+0x3b0], R86 ;  /* 0x0003b05601007387 */ /* 0x000fe20000100a00 */
[CC--:B-1----:R-:W-:Y:S01]  /*4840*/  LEA R22, P6, R42.reuse, R2.reuse, 0x2 ;  /* 0x000000022a167211 */ /* 0x0c2fe200078c10ff */
[----:B---3--:R-:W-:Y:S01]  /*4850*/  ULEA UR10, UR4, UR10, 0x18 ;  /* 0x0000000a040a7291 */ /* 0x008fe2000f8ec03f */
[-C--:B------:R-:W-:Y:S01]  /*4860*/  LEA.HI.X.SX32 R99, R41, R15.reuse, 0x2, P5 ;  /* 0x0000000f29637211 */ /* 0x080fe200028f16ff */
[----:B------:R1:W-:Y:S01]  /*4870*/  STL.64 [R1+0x3a8], R28 ;  /* 0x0003a81c01007387 */ /* 0x0003e20000100a00 */
[-C--:B----4-:R-:W-:Y:S01]  /*4880*/  LEA R8, P0, R43, R2.reuse, 0x2 ;  /* 0x000000022b087211 */ /* 0x090fe200078010ff */
[----:B------:R-:W-:Y:S01]  /*4890*/  ULDC.64 UR48, c[0x0][0x208] ;  /* 0x0000820000307ab9 */ /* 0x000fe20000000a00 */
[-C--:B------:R-:W-:Y:S01]  /*48a0*/  LEA.HI.X.SX32 R23, R42, R15.reuse, 0x2, P6 ;  /* 0x0000000f2a177211 */ /* 0x080fe200030f16ff */
[----:B------:R2:W-:Y:S01]  /*48b0*/  STL.64 [R1+0x3a0], R26 ;  /* 0x0003a01a01007387 */ /* 0x0005e20000100a00 */
[-C--:B------:R-:W-:Y:S01]  /*48c0*/  LEA R6, P1, R44, R2.reuse, 0x2 ;  /* 0x000000022c067211 */ /* 0x080fe200078210ff */
[C---:B------:R-:W-:Y:S01]  /*48d0*/  IMAD R41, R18.reuse, 0x23, RZ ;  /* 0x0000002312297824 */ /* 0x040fe200078e02ff */
[-C--:B------:R-:W-:Y:S01]  /*48e0*/  LEA R96, P2, R45, R2.reuse, 0x2 ;  /* 0x000000022d607211 */ /* 0x080fe200078410ff */
[----:B------:R3:W-:Y:S01]  /*48f0*/  STL.64 [R1+0x398], R24 ;  /* 0x0003981801007387 */ /* 0x0007e20000100a00 */
[-C--:B------:R-:W-:Y:S01]  /*4900*/  LEA.HI.X.SX32 R9, R43, R15.reuse, 0x2, P0 ;  /* 0x0000000f2b097211 */ /* 0x080fe200000f16ff */
[----:B------:R-:W-:Y:S01]  /*4910*/  IMAD.SHL.U32 R108, R18, 0x8, RZ ;  /* 0x00000008126c7824 */ /* 0x000fe200078e00ff */
[-C--:B------:R-:W-:Y:S01]  /*4920*/  LEA.HI.X.SX32 R7, R44, R15.reuse, 0x2, P1 ;  /* 0x0000000f2c077211 */ /* 0x080fe200008f16ff */
[----:B------:R-:W-:Y:S01]  /*4930*/  STL.64 [R1+0x390], R98 ;  /* 0x0003906201007387 */ /* 0x000fe20000100a00 */
[-C--:B-1----:R-:W-:Y:S01]  /*4940*/  LEA R28, P3, R46, R2.reuse, 0x2 ;  /* 0x000000022e1c7211 */ /* 0x082fe200078610ff */
[C---:B------:R-:W-:Y:S01]  /*4950*/  IMAD R116, R18.reuse, 0x9, RZ ;  /* 0x0000000912747824 */ /* 0x040fe200078e02ff */
[-C--:B------:R-:W-:Y:S01]  /*4960*/  LEA R100, P6, R49, R2.reuse, 0x2 ;  /* 0x0000000231647211 */ /* 0x080fe200078c10ff */
[----:B------:R1:W-:Y:S01]  /*4970*/  STL.64 [R1+0x388], R22 ;  /* 0x0003881601007387 */ /* 0x0003e20000100a00 */
[-C--:B--2---:R-:W-:Y:S01]  /*4980*/  LEA R26, P4, R47, R2.reuse, 0x2 ;  /* 0x000000022f1a7211 */ /* 0x084fe200078810ff */
[----:B------:R-:W-:Y:S01]  /*4990*/  IMAD R124, R18, 0xa, RZ ;  /* 0x0000000a127c7824 */ /* 0x000fe200078e02ff */
[-C--:B------:R-:W-:Y:S01]  /*49a0*/  LEA.HI.X.SX32 R97, R45, R15.reuse, 0x2, P2 ;  /* 0x0000000f2d617211 */ /* 0x080fe200010f16ff */
[----:B------:R2:W-:Y:S01]  /*49b0*/  STL.64 [R1+0x380], R8 ;  /* 0x0003800801007387 */ /* 0x0005e20000100a00 */
[-C--:B---3--:R-:W-:Y:S01]  /*49c0*/  LEA R24, P5, R48, R2.reuse, 0x2 ;  /* 0x0000000230187211 */ /* 0x088fe200078a10ff */
[----:B------:R-:W-:Y:S01]  /*49d0*/  IMAD R132, R18, 0xb, RZ ;  /* 0x0000000b12847824 */ /* 0x000fe200078e02ff */
[-C--:B------:R-:W-:Y:S01]  /*49e0*/  LEA.HI.X.SX32 R29, R46, R15.reuse, 0x2, P3 ;  /* 0x0000000f2e1d7211 */ /* 0x080fe200018f16ff */
[----:B------:R3:W-:Y:S01]  /*49f0*/  STL.64 [R1+0x378], R6 ;  /* 0x0003780601007387 */ /* 0x0007e20000100a00 */
[-C--:B------:R-:W-:Y:S01]  /*4a00*/  LEA.HI.X.SX32 R27, R47, R15.reuse, 0x2, P4 ;  /* 0x0000000f2f1b7211 */ /* 0x080fe200020f16ff */
[----:B------:R-:W-:Y:S01]  /*4a10*/  IMAD R148, R18, 0x29, RZ ;  /* 0x0000002912947824 */ /* 0x000fe200078e02ff */
[-C--:B------:R-:W-:Y:S01]  /*4a20*/  LEA.HI.X.SX32 R25, R48, R15.reuse, 0x2, P5 ;  /* 0x0000000f30197211 */ /* 0x080fe200028f16ff */
[----:B------:R-:W-:Y:S01]  /*4a30*/  STL.64 [R1+0x370], R96 ;  /* 0x0003706001007387 */ /* 0x000fe20000100a00 */
[-C--:B-1----:R-:W-:Y:S01]  /*4a40*/  LEA R22, P0, R50, R2.reuse, 0x2 ;  /* 0x0000000232167211 */ /* 0x082fe200078010ff */
[----:B------:R-:W-:Y:S01]  /*4a50*/  ULDC UR4, c[0x0][0x230] ;  /* 0x00008c0000047ab9 */ /* 0x000fe20000000800 */
[----:B------:R-:W-:Y:S01]  /*4a60*/  LEA.HI.X.SX32 R101, R49, R15, 0x2, P6 ;  /* 0x0000000f31657211 */ /* 0x000fe200030f16ff */
[----:B------:R1:W-:Y:S01]  /*4a70*/  STL.64 [R1+0x368], R28 ;  /* 0x0003681c01007387 */ /* 0x0003e20000100a00 */
[----:B--2---:R-:W-:-:S02]  /*4a80*/  LEA R8, P1, R51, R2, 0x2 ;  /* 0x0000000233087211 */ /* 0x004fc400078210ff */
[-C--:B------:R-:W-:Y:S01]  /*4a90*/  LEA.HI.X.SX32 R23, R50, R15.reuse, 0x2, P0 ;  /* 0x0000000f32177211 */ /* 0x080fe200000f16ff */
[----:B------:R2:W-:Y:S01]  /*4aa0*/  STL.64 [R1+0x360], R26 ;  /* 0x0003601a01007387 */ /* 0x0005e20000100a00 */
[-C--:B---3--:R-:W-:Y:S02]  /*4ab0*/  LEA R6, P2, R52, R2.reuse, 0x2 ;  /* 0x0000000234067211 */ /* 0x088fe400078410ff */
[-C--:B------:R-:W-:Y:S01]  /*4ac0*/  LEA R90, P3, R53, R2.reuse, 0x2 ;  /* 0x00000002355a7211 */ /* 0x080fe200078610ff */
[----:B------:R3:W-:Y:S01]  /*4ad0*/  STL.64 [R1+0x358], R24 ;  /* 0x0003581801007387 */ /* 0x0007e20000100a00 */
[-C--:B------:R-:W-:Y:S01]  /*4ae0*/  LEA.HI.X.SX32 R9, R51, R15.reuse, 0x2, P1 ;  /* 0x0000000f33097211 */ /* 0x080fe200008f16ff */
[----:B------:R-:W-:Y:S01]  /*4af0*/  IMAD R51, R18, 0x22, RZ ;  /* 0x0000002212337824 */ /* 0x000fe200078e02ff */
[----:B------:R-:W-:Y:S01]  /*4b00*/  LEA.HI.X.SX32 R7, R52, R15, 0x2, P2 ;  /* 0x0000000f34077211 */ /* 0x000fe200010f16ff */
[----:B------:R-:W-:Y:S01]  /*4b10*/  STL.64 [R1+0x350], R100 ;  /* 0x0003506401007387 */ /* 0x000fe20000100a00 */
[----:B-1----:R-:W-:-:S02]  /*4b20*/  LEA R28, P4, R54, R2, 0x2 ;  /* 0x00000002361c7211 */ /* 0x002fc400078810ff */
[-C--:B------:R-:W-:Y:S01]  /*4b30*/  LEA R88, P0, R57, R2.reuse, 0x2 ;  /* 0x0000000239587211 */ /* 0x080fe200078010ff */
[----:B------:R1:W-:Y:S01]  /*4b40*/  STL.64 [R1+0x348], R22 ;  /* 0x0003481601007387 */ /* 0x0003e20000100a00 */
[-C--:B--2---:R-:W-:Y:S02]  /*4b50*/  LEA R26, P5, R55, R2.reuse, 0x2 ;  /* 0x00000002371a7211 */ /* 0x084fe400078a10ff */
[-C--:B------:R-:W-:Y:S01]  /*4b60*/  LEA.HI.X.SX32 R91, R53, R15.reuse, 0x2, P3 ;  /* 0x0000000f355b7211 */ /* 0x080fe200018f16ff */
[----:B------:R2:W-:Y:S01]  /*4b70*/  STL.64 [R1+0x340], R8 ;  /* 0x0003400801007387 */ /* 0x0005e20000100a00 */
[----:B---3--:R-:W-:Y:S01]  /*4b80*/  LEA R24, P6, R56, R2, 0x2 ;  /* 0x0000000238187211 */ /* 0x008fe200078c10ff */
[----:B------:R-:W-:Y:S01]  /*4b90*/  IMAD R53, R18, 0x21, RZ ;  /* 0x0000002112357824 */ /* 0x000fe200078e02ff */
[-C--:B------:R-:W-:Y:S01]  /*4ba0*/  LEA.HI.X.SX32 R29, R54, R15.reuse, 0x2, P4 ;  /* 0x0000000f361d7211 */ /* 0x080fe200020f16ff */
[----:B------:R3:W-:Y:S01]  /*4bb0*/  STL.64 [R1+0x338], R6 ;  /* 0x0003380601007387 */ /* 0x0007e20000100a00 */
[----:B------:R-:W-:-:S02]  /*4bc0*/  LEA.HI.X.SX32 R27, R55, R15, 0x2, P5 ;  /* 0x0000000f371b7211 */ /* 0x000fc400028f16ff */
[-C--:B------:R-:W-:Y:S01]  /*4bd0*/  LEA.HI.X.SX32 R25, R56, R15.reuse, 0x2, P6 ;  /* 0x0000000f38197211 */ /* 0x080fe200030f16ff */
[----:B------:R-:W-:Y:S01]  /*4be0*/  STL.64 [R1+0x330], R90 ;  /* 0x0003305a01007387 */ /* 0x000fe20000100a00 */
[CC--:B-1----:R-:W-:Y:S02]  /*4bf0*/  LEA R22, P1, R58.reuse, R2.reuse, 0x2 ;  /* 0x000000023a167211 */ /* 0x0c2fe400078210ff */
[-C--:B------:R-:W-:Y:S01]  /*4c00*/  LEA.HI.X.SX32 R89, R57, R15.reuse, 0x2, P0 ;  /* 0x0000000f39597211 */ /* 0x080fe200000f16ff */
[----:B------:R1:W-:Y:S01]  /*4c10*/  STL.64 [R1+0x328], R28 ;  /* 0x0003281c01007387 */ /* 0x0003e20000100a00 */
[-C--:B--2---:R-:W-:Y:S02]  /*4c20*/  LEA R8, P2, R59, R2.reuse, 0x2 ;  /* 0x000000023b087211 */ /* 0x084fe400078410ff */
[----:B------:R-:W-:Y:S01]  /*4c30*/  LEA.HI.X.SX32 R23, R58, R15, 0x2, P1 ;  /* 0x0000000f3a177211 */ /* 0x000fe200008f16ff */
[----:B------:R2:W-:Y:S01]  /*4c40*/  STL.64 [R1+0x320], R26 ;  /* 0x0003201a01007387 */ /* 0x0005e20000100a00 */
[----:B---3--:R-:W-:-:S02]  /*4c50*/  LEA R6, P3, R60, R2, 0x2 ;  /* 0x000000023c067211 */ /* 0x008fc400078610ff */
[-C--:B------:R-:W-:Y:S01]  /*4c60*/  LEA R94, P4, R61, R2.reuse, 0x2 ;  /* 0x000000023d5e7211 */ /* 0x080fe200078810ff */
[----:B------:R3:W-:Y:S01]  /*4c70*/  STL.64 [R1+0x318], R24 ;  /* 0x0003181801007387 */ /* 0x0007e20000100a00 */
[-C--:B------:R-:W-:Y:S01]  /*4c80*/  LEA.HI.X.SX32 R9, R59, R15.reuse, 0x2, P2 ;  /* 0x0000000f3b097211 */ /* 0x080fe200010f16ff */
[----:B------:R-:W-:Y:S01]  /*4c90*/  IMAD.SHL.U32 R59, R18, 0x20, RZ ;  /* 0x00000020123b7824 */ /* 0x000fe200078e00ff */
[----:B------:R-:W-:Y:S01]  /*4ca0*/  LEA.HI.X.SX32 R7, R60, R15, 0x2, P3 ;  /* 0x0000000f3c077211 */ /* 0x000fe200018f16ff */
[----:B------:R-:W-:Y:S01]  /*4cb0*/  STL.64 [R1+0x310], R88 ;  /* 0x0003105801007387 */ /* 0x000fe20000100a00 */
[-C--:B-1----:R-:W-:Y:S02]  /*4cc0*/  LEA R28, P5, R62, R2.reuse, 0x2 ;  /* 0x000000023e1c7211 */ /* 0x082fe400078a10ff */
[-C--:B------:R-:W-:Y:S01]  /*4cd0*/  LEA R92, P1, R65, R2.reuse, 0x2 ;  /* 0x00000002415c7211 */ /* 0x080fe200078210ff */
[----:B------:R1:W-:Y:S01]  /*4ce0*/  STL.64 [R1+0x308], R22 ;  /* 0x0003081601007387 */ /* 0x0003e20000100a00 */
[----:B--2---:R-:W-:-:S02]  /*4cf0*/  LEA R26, P6, R63, R2, 0x2 ;  /* 0x000000023f1a7211 */ /* 0x004fc400078c10ff */
[-C--:B------:R-:W-:Y:S01]  /*4d00*/  LEA.HI.X.SX32 R95, R61, R15.reuse, 0x2, P4 ;  /* 0x0000000f3d5f7211 */ /* 0x080fe200020f16ff */
[----:B------:R2:W-:Y:S01]  /*4d10*/  STL.64 [R1+0x300], R8 ;  /* 0x0003000801007387 */ /* 0x0005e20000100a00 */
[-C--:B---3--:R-:W-:Y:S02]  /*4d20*/  LEA R24, P0, R64, R2.reuse, 0x2 ;  /* 0x0000000240187211 */ /* 0x088fe400078010ff */
[-C--:B------:R-:W-:Y:S01]  /*4d30*/  LEA.HI.X.SX32 R29, R62, R15.reuse, 0x2, P5 ;  /* 0x0000000f3e1d7211 */ /* 0x080fe200028f16ff */
[----:B------:R3:W-:Y:S01]  /*4d40*/  STL.64 [R1+0x2f8], R6 ;  /* 0x0002f80601007387 */ /* 0x0007e20000100a00 */
[-C--:B------:R-:W-:Y:S02]  /*4d50*/  LEA.HI.X.SX32 R27, R63, R15.reuse, 0x2, P6 ;  /* 0x0000000f3f1b7211 */ /* 0x080fe400030f16ff */
[----:B------:R-:W-:Y:S01]  /*4d60*/  LEA.HI.X.SX32 R25, R64, R15, 0x2, P0 ;  /* 0x0000000f40197211 */ /* 0x000fe200000f16ff */
[----:B------:R-:W-:Y:S01]  /*4d70*/  STL.64 [R1+0x2f0], R94 ;  /* 0x0002f05e01007387 */ /* 0x000fe20000100a00 */
[----:B-1----:R-:W-:-:S02]  /*4d80*/  LEA R22, P2, R66, R2, 0x2 ;  /* 0x0000000242167211 */ /* 0x002fc400078410ff */
[-C--:B------:R-:W-:Y:S01]  /*4d90*/  LEA.HI.X.SX32 R93, R65, R15.reuse, 0x2, P1 ;  /* 0x0000000f415d7211 */ /* 0x080fe200008f16ff */
[----:B------:R1:W-:Y:S01]  /*4da0*/  STL.64 [R1+0x2e8], R28 ;  /* 0x0002e81c01007387 */ /* 0x0003e20000100a00 */
[-C--:B--2---:R-:W-:Y:S02]  /*4db0*/  LEA R8, P3, R67, R2.reuse, 0x2 ;  /* 0x0000000243087211 */ /* 0x084fe400078610ff */
[-C--:B------:R-:W-:Y:S01]  /*4dc0*/  LEA.HI.X.SX32 R23, R66, R15.reuse, 0x2, P2 ;  /* 0x0000000f42177211 */ /* 0x080fe200010f16ff */
[----:B------:R2:W-:Y:S01]  /*4dd0*/  STL.64 [R1+0x2e0], R26 ;  /* 0x0002e01a01007387 */ /* 0x0005e20000100a00 */
[-C--:B---3--:R-:W-:Y:S02]  /*4de0*/  LEA R6, P4, R68, R2.reuse, 0x2 ;  /* 0x0000000244067211 */ /* 0x088fe400078810ff */
[----:B------:R-:W-:Y:S01]  /*4df0*/  LEA R60, P5, R69, R2, 0x2 ;  /* 0x00000002453c7211 */ /* 0x000fe200078a10ff */
[----:B------:R3:W-:Y:S01]  /*4e00*/  STL.64 [R1+0x2d8], R24 ;  /* 0x0002d81801007387 */ /* 0x0007e20000100a00 */
[----:B------:R-:W-:-:S02]  /*4e10*/  LEA.HI.X.SX32 R9, R67, R15, 0x2, P3 ;  /* 0x0000000f43097211 */ /* 0x000fc400018f16ff */
[-C--:B------:R-:W-:Y:S01]  /*4e20*/  LEA.HI.X.SX32 R7, R68, R15.reuse, 0x2, P4 ;  /* 0x0000000f44077211 */ /* 0x080fe200020f16ff */
[----:B------:R-:W-:Y:S01]  /*4e30*/  STL.64 [R1+0x2d0], R92 ;  /* 0x0002d05c01007387 */ /* 0x000fe20000100a00 */
[-C--:B-1----:R-:W-:Y:S02]  /*4e40*/  LEA R28, P6, R70, R2.reuse, 0x2 ;  /* 0x00000002461c7211 */ /* 0x082fe400078c10ff */
        /* <DEDUP_REMOVED lines=19> */
[-C--:B------:R-:W-:Y:S01]  /*4f80*/  LEA.HI.X.SX32 R9, R75, R15.reuse, 0x2, P4 ;  /* 0x0000000f4b097211 */ /* 0x080fe200020f16ff */
[----:B------:R3:W-:Y:S01]  /*4f90*/  STL.64 [R1+0x298], R24 ;  /* 0x0002981801007387 */ /* 0x0007e20000100a00 */
[-C--:B------:R-:W-:Y:S02]  /*4fa0*/  LEA.HI.X.SX32 R7, R76, R15.reuse, 0x2, P5 ;  /* 0x0000000f4c077211 */ /* 0x080fe400028f16ff */
[CC--:B------:R-:W-:Y:S01]  /*4fb0*/  LEA R64, P6, R77.reuse, R2.reuse, 0x2 ;  /* 0x000000024d407211 */ /* 0x0c0fe200078c10ff */
[----:B------:R-:W-:Y:S01]  /*4fc0*/  STL.64 [R1+0x290], R62 ;  /* 0x0002903e01007387 */ /* 0x000fe20000100a00 */
[-C--:B-1----:R-:W-:Y:S02]  /*4fd0*/  LEA R28, P0, R78, R2.reuse, 0x2 ;  /* 0x000000024e1c7211 */ /* 0x082fe400078010ff */
[----:B------:R-:W-:Y:S01]  /*4fe0*/  LEA.HI.X.SX32 R65, R77, R15, 0x2, P6 ;  /* 0x0000000f4d417211 */ /* 0x000fe200030f16ff */
[----:B------:R1:W-:Y:S01]  /*4ff0*/  STL.64 [R1+0x288], R22 ;  /* 0x0002881601007387 */ /* 0x0003e20000100a00 */
[-C--:B--2---:R-:W-:Y:S01]  /*5000*/  LEA R26, P1, R79, R2.reuse, 0x2 ;  /* 0x000000024f1a7211 */ /* 0x084fe200078210ff */
[----:B------:R-:W-:Y:S01]  /*5010*/  IMAD R77, R18, 0x24, RZ ;  /* 0x00000024124d7824 */ /* 0x000fe200078e02ff */
[-C--:B------:R-:W-:Y:S01]  /*5020*/  LEA R66, P3, R81, R2.reuse, 0x2 ;  /* 0x0000000251427211 */ /* 0x080fe200078610ff */
[----:B------:R2:W-:Y:S01]  /*5030*/  STL.64 [R1+0x280], R8 ;  /* 0x0002800801007387 */ /* 0x0005e20000100a00 */
[----:B---3--:R-:W-:-:S02]  /*5040*/  LEA R24, P2, R80, R2, 0x2 ;  /* 0x0000000250187211 */ /* 0x008fc400078410ff */
[-C--:B------:R-:W-:Y:S01]  /*5050*/  LEA.HI.X.SX32 R29, R78, R15.reuse, 0x2, P0 ;  /* 0x0000000f4e1d7211 */ /* 0x080fe200000f16ff */
[----:B------:R3:W-:Y:S01]  /*5060*/  STL.64 [R1+0x278], R6 ;  /* 0x0002780601007387 */ /* 0x0007e20000100a00 */
[-C--:B------:R-:W-:Y:S02]  /*5070*/  LEA.HI.X.SX32 R27, R79, R15.reuse, 0x2, P1 ;  /* 0x0000000f4f1b7211 */ /* 0x080fe400008f16ff */
[-C--:B------:R-:W-:Y:S01]  /*5080*/  LEA.HI.X.SX32 R25, R80, R15.reuse, 0x2, P2 ;  /* 0x0000000f50197211 */ /* 0x080fe200010f16ff */
[----:B------:R-:W-:Y:S01]  /*5090*/  STL.64 [R1+0x270], R64 ;  /* 0x0002704001007387 */ /* 0x000fe20000100a00 */
[-C--:B-1----:R-:W-:Y:S02]  /*50a0*/  LEA R22, P4, R82, R2.reuse, 0x2 ;  /* 0x0000000252167211 */ /* 0x082fe400078810ff */
[----:B------:R-:W-:Y:S01]  /*50b0*/  LEA.HI.X.SX32 R67, R81, R15, 0x2, P3 ;  /* 0x0000000f51437211 */ /* 0x000fe200018f16ff */
[----:B------:R1:W-:Y:S01]  /*50c0*/  STL.64 [R1+0x268], R28 ;  /* 0x0002681c01007387 */ /* 0x0003e20000100a00 */
[----:B--2---:R-:W-:-:S02]  /*50d0*/  LEA R8, P5, R83, R2, 0x2 ;  /* 0x0000000253087211 */ /* 0x004fc400078a10ff */
[-C--:B------:R-:W-:Y:S01]  /*50e0*/  LEA.HI.X.SX32 R23, R82, R15.reuse, 0x2, P4 ;  /* 0x0000000f52177211 */ /* 0x080fe200020f16ff */
[----:B------:R2:W-:Y:S01]  /*50f0*/  STL.64 [R1+0x260], R26 ;  /* 0x0002601a01007387 */ /* 0x0005e20000100a00 */
[C---:B---3--:R-:W-:Y:S02]  /*5100*/  LEA R6, P6, R20.reuse, R2, 0x2 ;  /* 0x0000000214067211 */ /* 0x048fe400078c10ff */
[-C--:B------:R-:W-:Y:S01]  /*5110*/  LEA.HI.X.SX32 R9, R83, R15.reuse, 0x2, P5 ;  /* 0x0000000f53097211 */ /* 0x080fe200028f16ff */
[----:B------:R-:W3:Y:S01]  /*5120*/  LDC R2, c[0x0][0x230] ;  /* 0x00008c00ff027b82 */ /* 0x000ee20000000800 */
[----:B------:R-:W-:Y:S01]  /*5130*/  LEA.HI.X.SX32 R7, R20, R15, 0x2, P6 ;  /* 0x0000000f14077211 */ /* 0x000fe200030f16ff */
[----:B------:R-:W-:Y:S01]  /*5140*/  STL.64 [R1+0x258], R24 ;  /* 0x0002581801007387 */ /* 0x000fe20000100a00 */
[----:B------:R-:W-:Y:S02]  /*5150*/  ISETP.GE.U32.AND P3, PT, R14, 0x7fffffbd, PT ;  /* 0x7fffffbd0e00780c */ /* 0x000fe40003f66070 */
[----:B------:R-:W-:Y:S01]  /*5160*/  LEA R36, P6, R11, UR6, 0x2 ;  /* 0x000000060b247c11 */ /* 0x000fe2000f8c10ff */
[----:B------:R-:W-:Y:S01]  /*5170*/  STL.64 [R1+0x10a0], R8 ;  /* 0x0010a00801007387 */ /* 0x000fe20000100a00 */
[----:B------:R-:W-:Y:S01]  /*5180*/  LEA R38, P5, R5, UR6, 0x2 ;  /* 0x0000000605267c11 */ /* 0x000fe2000f8a10ff */
[----:B------:R-:W4:Y:S01]  /*5190*/  LDC R15, c[0x0][0x230] ;  /* 0x00008c00ff0f7b82 */ /* 0x000f220000000800 */
[----:B------:R-:W-:Y:S01]  /*51a0*/  LEA.HI.X.SX32 R37, R11, UR7, 0x2, P6 ;  /* 0x000000070b257c11 */ /* 0x000fe2000b0f16ff */
[----:B------:R-:W-:Y:S01]  /*51b0*/  STL.64 [R1+0x250], R66 ;  /* 0x0002504201007387 */ /* 0x000fe20000100a00 */
[----:B------:R-:W-:-:S02]  /*51c0*/  ISETP.GE.U32.AND P2, PT, R17, 0x7fffffc0, PT ;  /* 0x7fffffc01100780c */ /* 0x000fc40003f46070 */
[----:B------:R-:W-:Y:S01]  /*51d0*/  LEA.HI.X.SX32 R39, R5, UR7, 0x2, P5 ;  /* 0x0000000705277c11 */ /* 0x000fe2000a8f16ff */
[----:B------:R3:W-:Y:S01]  /*51e0*/  STL.64 [R1+0x248], R22 ;  /* 0x0002481601007387 */ /* 0x0007e20000100a00 */
[----:B------:R-:W-:Y:S01]  /*51f0*/  LEA R20, P5, R0, UR6, 0x2 ;  /* 0x0000000600147c11 */ /* 0x000fe2000f8a10ff */
[----:B------:R-:W4:Y:S01]  /*5200*/  LDC R14, c[0x0][0x230] ;  /* 0x00008c00ff0e7b82 */ /* 0x000f220000000800 */
[----:B------:R-:W-:Y:S01]  /*5210*/  ISETP.GE.U32.AND P1, PT, R19, 0x7fffffbf, PT ;  /* 0x7fffffbf1300780c */ /* 0x000fe20003f26070 */
[----:B-1----:R-:W-:Y:S01]  /*5220*/  IMAD.WIDE R28, R18, 0x4, R38 ;  /* 0x00000004121c7825 */ /* 0x002fe200078e0226 */
[----:B------:R-:W-:Y:S01]  /*5230*/  LEA.HI.X.SX32 R21, R0, UR7, 0x2, P5 ;  /* 0x0000000700157c11 */ /* 0x000fe2000a8f16ff */
[----:B------:R1:W-:Y:S01]  /*5240*/  STL.64 [R1+0x1070], R6 ;  /* 0x0010700601007387 */ /* 0x0003e20000100a00 */
[----:B------:R-:W-:Y:S01]  /*5250*/  IADD3 R16, R16, -0x3, RZ ;  /* 0xfffffffd10107810 */ /* 0x000fe20007ffe0ff */
[----:B--2---:R-:W-:Y:S02]  /*5260*/  IMAD.WIDE R26, R18, 0x4, R36 ;  /* 0x00000004121a7825 */ /* 0x004fe400078e0224 */
[----:B------:R-:W2:Y:S01]  /*5270*/  LDC R11, c[0x0][0x230] ;  /* 0x00008c00ff0b7b82 */ /* 0x000ea20000000800 */
[----:B------:R-:W-:Y:S01]  /*5280*/  ISETP.GE.U32.AND P0, PT, R16, 0x7fffffbe, PT ;  /* 0x7fffffbe1000780c */ /* 0x000fe20003f06070 */
[----:B---3--:R-:W-:Y:S01]  /*5290*/  VIADD R2, R2, 0xffffffde ;  /* 0xffffffde02027836 */ /* 0x008fe20000000000 */
[----:B------:R-:W-:Y:S01]  /*52a0*/  LEA R22, P4, R4, UR6, 0x2 ;  /* 0x0000000604167c11 */ /* 0x000fe2000f8810ff */
[----:B------:R-:W-:-:S03]  /*52b0*/  IMAD.WIDE R24, R18, 0x4, R20 ;  /* 0x0000000412187825 */ /* 0x000fc600078e0214 */
[----:B------:R-:W-:Y:S01]  /*52c0*/  LEA.HI.X.SX32 R23, R4, UR7, 0x2, P4 ;  /* 0x0000000704177c11 */ /* 0x000fe2000a0f16ff */
[----:B------:R-:W-:Y:S01]  /*52d0*/  IMAD.SHL.U32 R5, R18, 0x2, RZ ;  /* 0x0000000212057824 */ /* 0x000fe200078e00ff */
[----:B----4-:R-:W-:Y:S01]  /*52e0*/  IADD3 R4, R15, -0x23, RZ ;  /* 0xffffffdd0f047810 */ /* 0x010fe20007ffe0ff */
[----:B------:R-:W-:Y:S01]  /*52f0*/  IMAD.WIDE R48, R59, 0x4, R36 ;  /* 0x000000043b307825 */ /* 0x000fe200078e0224 */
[----:B------:R-:W-:Y:S01]  /*5300*/  ISETP.GE.U32.AND P5, PT, R2, 0x7fffff9f, PT ;  /* 0x7fffff9f0200780c */ /* 0x000fe20003fa6070 */
[----:B------:R-:W3:Y:S01]  /*5310*/  LDC R15, c[0x0][0x230] ;  /* 0x00008c00ff0f7b82 */ /* 0x000ee20000000800 */
[----:B------:R-:W-:Y:S01]  /*5320*/  ISETP.GE.U32.AND P6, PT, R4, 0x7fffff9e, PT ;  /* 0x7fffff9e0400780c */ /* 0x000fe20003fc6070 */
[----:B------:R-:W-:Y:S01]  /*5330*/  VIADD R2, R3, UR10 ;  /* 0x0000000a03027c36 */ /* 0x000fe20008000000 */
[----:B------:R-:W-:Y:S01]  /*5340*/  ISETP.GE.U32.AND P4, PT, R13, 0x7fffffa0, PT ;  /* 0x7fffffa00d00780c */ /* 0x000fe20003f86070 */
[----:B------:R-:W-:Y:S02]  /*5350*/  VIADD R0, R14, 0xffffffdc ;  /* 0xffffffdc0e007836 */ /* 0x000fe40000000000 */
[----:B------:R-:W-:Y:S01]  /*5360*/  IMAD.WIDE R30, R18, 0x4, R22 ;  /* 0x00000004121e7825 */ /* 0x000fe200078e0216 */
[----:B------:R-:W-:Y:S01]  /*5370*/  @!PT LDS RZ, [RZ] ;  /* 0x00000000fffff984 */ /* 0x000fe20000000800 */
[----:B------:R-:W-:Y:S01]  /*5380*/  @!PT LDS RZ, [RZ] ;  /* 0x00000000fffff984 */ /* 0x000fe20000000800 */
[----:B------:R-:W-:Y:S01]  /*5390*/  @!PT LDS RZ, [RZ] ;  /* 0x00000000fffff984 */ /* 0x000fe20000000800 */
[----:B------:R-:W-:Y:S01]  /*53a0*/  LDGSTS.E [R2], desc[UR48][R22.64], !P2 ;  /* 0x0000000016027fae */ /* 0x000fe2000d121870 */
[----:B------:R-:W4:Y:S02]  /*53b0*/  LDC R4, c[0x0][0x230] ;  /* 0x00008c00ff047b82 */ /* 0x000f240000000800 */
[C---:B------:R-:W-:Y:S01]  /*53c0*/  IMAD.WIDE R16, R5.reuse, 0x4, R38 ;  /* 0x0000000405107825 */ /* 0x040fe200078e0226 */
[----:B------:R-:W-:Y:S03]  /*53d0*/  LDGSTS.E [R2+0x4000], desc[UR48][R38.64], !P2 ;  /* 0x0400000026027fae */ /* 0x000fe6000d121870 */
[C---:B------:R-:W-:Y:S01]  /*53e0*/  IMAD.WIDE R8, R5.reuse, 0x4, R36 ;  /* 0x0000000405087825 */ /* 0x040fe200078e0224 */
[----:B------:R-:W-:Y:S01]  /*53f0*/  LDGSTS.E [R2+0x8000], desc[UR48][R36.64], !P2 ;  /* 0x0800000024027fae */ /* 0x000fe2000d121870 */
[----:B------:R-:W3:Y:S02]  /*5400*/  LDC R13, c[0x0][0x230] ;  /* 0x00008c00ff0d7b82 */ /* 0x000ee40000000800 */
[----:B-1----:R-:W-:Y:S01]  /*5410*/  IMAD.WIDE R6, R5, 0x4, R20 ;  /* 0x0000000405067825 */ /* 0x002fe200078e0214 */
[----:B------:R-:W-:Y:S01]  /*5420*/  LDGSTS.E [R2+0xc000], desc[UR48][R20.64], !P2 ;  /* 0x0c00000014027fae */ /* 0x000fe2000d121870 */
[----:B------:R-:W-:-:S02]  /*5430*/  ISETP.GE.U32.AND P2, PT, R0, 0x7fffff9d, PT ;  /* 0x7fffff9d0000780c */ /* 0x000fc40003f46070 */
[----:B--2---:R-:W-:Y:S01]  /*5440*/  IADD3 R0, R11, -0x5, RZ ;  /* 0xfffffffb0b007810 */ /* 0x004fe20007ffe0ff */
[----:B------:R-:W-:Y:S01]  /*5450*/  LDGSTS.E [R2+0x4], desc[UR48][R30.64], !P1 ;  /* 0x000040001e027fae */ /* 0x000fe2000c921870 */
[----:B------:R-:W1:Y:S01]  /*5460*/  LDC R14, c[0x0][0x230] ;  /* 0x00008c00ff0e7b82 */ /* 0x000e620000000800 */
[----:B------:R-:W-:Y:S02]  /*5470*/  IMAD R11, R18, 0x3, RZ ;  /* 0x00000003120b7824 */ /* 0x000fe400078e02ff */
[----:B------:R2:W-:Y:S01]  /*5480*/  LDGSTS.E [R2+0x4004], desc[UR48][R28.64], !P1 ;  /* 0x040040001c027fae */ /* 0x0005e2000c921870 */
[----:B------:R-:W-:-:S03]  /*5490*/  IMAD.WIDE R46, R59, 0x4, R22 ;  /* 0x000000043b2e7825 */ /* 0x000fc600078e0216 */
[----:B------:R2:W-:Y:S01]  /*54a0*/  LDGSTS.E [R2+0x8004], desc[UR48][R26.64], !P1 ;  /* 0x080040001a027fae */ /* 0x0005e2000c921870 */
[C---:B------:R-:W-:Y:S01]  /*54b0*/  IMAD.WIDE R56, R53.reuse, 0x4, R22 ;  /* 0x0000000435387825 */ /* 0x040fe200078e0216 */
[----:B------:R-:W1:Y:S02]  /*54c0*/  LDC R19, c[0x0][0x230] ;  /* 0x00008c00ff137b82 */ /* 0x000e640000000800 */
[----:B------:R-:W-:Y:S01]  /*54d0*/  STL.64 [R1+0x60], R30 ;  /* 0x0000601e01007387 */ /* 0x000fe20000100a00 */
[----:B------:R-:W-:-:S03]  /*54e0*/  IMAD.WIDE R32, R53, 0x4, R36 ;  /* 0x0000000435207825 */ /* 0x000fc600078e0224 */
[----:B------:R2:W-:Y:S01]  /*54f0*/  LDGSTS.E [R2+0xc004], desc[UR48][R24.64], !P1 ;  /* 0x0c00400018027fae */ /* 0x0005e2000c921870 */
[----:B------:R-:W-:Y:S01]  /*5500*/  ISETP.GE.U32.AND P1, PT, R0, 0x7fffffbc, PT ;  /* 0x7fffffbc0000780c */ /* 0x000fe20003f26070 */
[----:B----4-:R-:W-:Y:S02]  /*5510*/  VIADD R0, R4, 0xfffffffa ;  /* 0xfffffffa04007836 */ /* 0x010fe40000000000 */
[----:B------:R2:W-:Y:S01]  /*5520*/  STL.64 [R1+0x58], R28 ;  /* 0x0000581c01007387 */ /* 0x0005e20000100a00 */
[----:B------:R-:W4:Y:S01]  /*5530*/  LDC R4, c[0x0][0x230] ;  /* 0x00008c00ff047b82 */ /* 0x000f220000000800 */
[C---:B------:R-:W-:Y:S02]  /*5540*/  IMAD.WIDE R42, R51.reuse, 0x4, R22 ;  /* 0x00000004332a7825 */ /* 0x040fe400078e0216 */
[----:B------:R3:W-:Y:S02]  /*5550*/  STL.64 [R1+0x50], R26 ;  /* 0x0000501a01007387 */ /* 0x0007e40000100a00 */
[----:B------:R-:W-:-:S02]  /*5560*/  IMAD.WIDE R34, R51, 0x4, R36 ;  /* 0x0000000433227825 */ /* 0x000fc400078e0224 */
[----:B------:R1:W-:Y:S02]  /*5570*/  STL.64 [R1+0x48], R24 ;  /* 0x0000481801007387 */ /* 0x0003e40000100a00 */
[----:B------:R-:W-:-:S04]  /*5580*/  IMAD.WIDE R44, R41, 0x4, R22 ;  /* 0x00000004292c7825 */ /* 0x000fc800078e0216 */
[----:B--2---:R-:W-:-:S04]  /*5590*/  IMAD.WIDE R28, R51, 0x4, R38 ;  /* 0x00000004331c7825 */ /* 0x004fc800078e0226 */
[----:B---3--:R-:W-:-:S04]  /*55a0*/  IMAD.WIDE R26, R53, 0x4, R38 ;  /* 0x00000004351a7825 */ /* 0x008fc800078e0226 */
[----:B-1----:R-:W-:Y:S02]  /*55b0*/  IMAD.WIDE R24, R5, 0x4, R22 ;  /* 0x0000000405187825 */ /* 0x002fe400078e0216 */
[----:B------:R-:W1:Y:S02]  /*55c0*/  LDC R5, c[0x0][0x230] ;  /* 0x00008c00ff057b82 */ /* 0x000e640000000800 */
[--C-:B------:R-:W-:Y:S01]  /*55d0*/  IMAD.WIDE R52, R53, 0x4, R20.reuse ;  /* 0x0000000435347825 */ /* 0x100fe200078e0214 */
[----:B------:R2:W-:Y:S03]  /*55e0*/  STL.64 [R1+0x40], R24 ;  /* 0x0000401801007387 */ /* 0x0005e60000100a00 */
[----:B------:R-:W-:Y:S01]  /*55f0*/  IMAD.WIDE R50, R51, 0x4, R20 ;  /* 0x0000000433327825 */ /* 0x000fe200078e0214 */
[----:B------:R2:W-:Y:S03]  /*5600*/  LDGSTS.E [R2+0x8], desc[UR48][R24.64], !P0 ;  /* 0x0000800018027fae */ /* 0x0005e6000c121870 */
[C---:B------:R-:W-:Y:S01]  /*5610*/  IMAD.WIDE R30, R41.reuse, 0x4, R38 ;  /* 0x00000004291e7825 */ /* 0x040fe200078e0226 */
[----:B------:R3:W-:Y:S03]  /*5620*/  STL.64 [R1+0x38], R16 ;  /* 0x0000381001007387 */ /* 0x0007e60000100a00 */
[C---:B------:R-:W-:Y:S01]  /*5630*/  IMAD.WIDE R54, R41.reuse, 0x4, R36 ;  /* 0x0000000429367825 */ /* 0x040fe200078e0224 */
[----:B------:R3:W-:Y:S03]  /*5640*/  LDGSTS.E [R2+0x4008], desc[UR48][R16.64], !P0 ;  /* 0x0400800010027fae */ /* 0x0007e6000c121870 */
[----:B------:R-:W-:Y:S01]  /*5650*/  IMAD.WIDE R40, R41, 0x4, R20 ;  /* 0x0000000429287825 */ /* 0x000fe200078e0214 */
[----:B------:R4:W-:Y:S03]  /*5660*/  STL.64 [R1+0x30], R8 ;  /* 0x0000300801007387 */ /* 0x0009e60000100a00 */
[----:B--2---:R-:W-:Y:S01]  /*5670*/  IMAD.WIDE R24, R11, 0x4, R22 ;  /* 0x000000040b187825 */ /* 0x004fe200078e0216 */
[----:B------:R4:W-:Y:S03]  /*5680*/  LDGSTS.E [R2+0x8008], desc[UR48][R8.64], !P0 ;  /* 0x0800800008027fae */ /* 0x0009e6000c121870 */
[--C-:B------:R-:W-:Y:S01]  /*5690*/  IMAD.WIDE R250, R247, 0x4, R38.reuse ;  /* 0x00000004f7fa7825 */ /* 0x100fe200078e0226 */
[----:B------:R2:W-:Y:S03]  /*56a0*/  STL.64 [R1+0x28], R6 ;  /* 0x0000280601007387 */ /* 0x0005e60000100a00 */
[----:B---3--:R-:W-:Y:S01]  /*56b0*/  IMAD.WIDE R16, R11, 0x4, R38 ;  /* 0x000000040b107825 */ /* 0x008fe200078e0226 */
[----:B------:R2:W-:Y:S01]  /*56c0*/  LDGSTS.E [R2+0xc008], desc[UR48][R6.64], !P0 ;  /* 0x0c00800006027fae */ /* 0x0005e2000c121870 */
[----:B------:R-:W-:-:S02]  /*56d0*/  ISETP.GE.U32.AND P0, PT, R0, 0x7fffffbb, PT ;  /* 0x7fffffbb0000780c */ /* 0x000fc40003f06070 */
[----:B------:R-:W-:Y:S01]  /*56e0*/  VIADD R0, R13, 0xfffffff9 ;  /* 0xfffffff90d007836 */ /* 0x000fe20000000000 */
[----:B------:R3:W-:Y:S01]  /*56f0*/  LDGSTS.E [R2+0xc], desc[UR48][R24.64], !P3 ;  /* 0x0000c00018027fae */ /* 0x0007e2000d921870 */
[--C-:B----4-:R-:W-:Y:S01]  /*5700*/  IMAD.WIDE R8, R11, 0x4, R36.reuse ;  /* 0x000000040b087825 */ /* 0x110fe200078e0224 */
[----:B------:R-:W4:Y:S02]  /*5710*/  LDC R13, c[0x0][0x230] ;  /* 0x00008c00ff0d7b82 */ /* 0x000f240000000800 */
[----:B------:R1:W-:Y:S01]  /*5720*/  LDGSTS.E [R2+0x400c], desc[UR48][R16.64], !P3 ;  /* 0x0400c00010027fae */ /* 0x0003e2000d921870 */
[----:B------:R-:W-:-:S03]  /*5730*/  IMAD.WIDE R248, R247, 0x4, R36 ;  /* 0x00000004f7f87825 */ /* 0x000fc600078e0224 */
[----:B------:R3:W-:Y:S01]  /*5740*/  STL.64 [R1+0x20], R24 ;  /* 0x0000201801007387 */ /* 0x0007e20000100a00 */
[----:B--2---:R-:W-:Y:S02]  /*5750*/  IMAD.WIDE R6, R11, 0x4, R20 ;  /* 0x000000040b067825 */ /* 0x004fe400078e0214 */
[----:B------:R-:W2:Y:S01]  /*5760*/  LDC R11, c[0x0][0x230] ;  /* 0x00008c00ff0b7b82 */ /* 0x000ea20000000800 */
[----:B------:R4:W-:Y:S01]  /*5770*/  LDGSTS.E [R2+0x800c], desc[UR48][R8.64], !P3 ;  /* 0x0800c00008027fae */ /* 0x0009e2000d921870 */
[----:B------:R-:W-:-:S03]  /*5780*/  IMAD.WIDE R244, R239, 0x4, R22 ;  /* 0x00000004eff47825 */ /* 0x000fc600078e0216 */
[----:B------:R4:W-:Y:S01]  /*5790*/  LDGSTS.E [R2+0xc00c], desc[UR48][R6.64], !P3 ;  /* 0x0c00c00006027fae */ /* 0x0009e2000d921870 */
[----:B------:R-:W-:Y:S01]  /*57a0*/  ISETP.GE.U32.AND P3, PT, R0, 0x7fffffba, PT ;  /* 0x7fffffba0000780c */ /* 0x000fe20003f66070 */
[--C-:B------:R-:W-:Y:S01]  /*57b0*/  IMAD.WIDE R242, R239, 0x4, R38.reuse ;  /* 0x00000004eff27825 */ /* 0x100fe200078e0226 */
[----:B------:R-:W-:Y:S01]  /*57c0*/  IADD3 R0, R14, -0x8, RZ ;  /* 0xfffffff80e007810 */ /* 0x000fe20007ffe0ff */
[----:B------:R4:W-:Y:S01]  /*57d0*/  LDGSTS.E [R2+0x10000], desc[UR48][R46.64], !P4 ;  /* 0x100000002e027fae */ /* 0x0009e2000e121870 */
[----:B------:R-:W4:Y:S01]  /*57e0*/  LDC R14, c[0x0][0x230] ;  /* 0x00008c00ff0e7b82 */ /* 0x000f220000000800 */
[C---:B---3--:R-:W-:Y:S02]  /*57f0*/  IMAD.WIDE R24, R59.reuse, 0x4, R38 ;  /* 0x000000043b187825 */ /* 0x048fe400078e0226 */
[----:B------:R1:W-:Y:S02]  /*5800*/  STL.64 [R1+0x18], R16 ;  /* 0x0000181001007387 */ /* 0x0003e40000100a00 */
[----:B------:R-:W-:-:S02]  /*5810*/  IMAD.WIDE R58, R59, 0x4, R20 ;  /* 0x000000043b3a7825 */ /* 0x000fc400078e0214 */
[----:B------:R3:W-:Y:S02]  /*5820*/  LDGSTS.E [R2+0x14000], desc[UR48][R24.64], !P4 ;  /* 0x1400000018027fae */ /* 0x0007e4000e121870 */
[C---:B------:R-:W-:Y:S02]  /*5830*/  IMAD.WIDE R240, R239.reuse, 0x4, R36 ;  /* 0x00000004eff07825 */ /* 0x040fe400078e0224 */
[----:B------:R3:W-:Y:S02]  /*5840*/  LDGSTS.E [R2+0x18000], desc[UR48][R48.64], !P4 ;  /* 0x1800000030027fae */ /* 0x0007e4000e121870 */
[----:B------:R-:W-:Y:S02]  /*5850*/  IMAD.WIDE R238, R239, 0x4, R20 ;  /* 0x00000004efee7825 */ /* 0x000fe400078e0214 */
[----:B------:R3:W-:Y:S01]  /*5860*/  LDGSTS.E [R2+0x1c000], desc[UR48][R58.64], !P4 ;  /* 0x1c0000003a027fae */ /* 0x0007e2000e121870 */
[----:B------:R-:W-:Y:S01]  /*5870*/  ISETP.GE.U32.AND P4, PT, R0, 0x7fffffb9, PT ;  /* 0x7fffffb90000780c */ /* 0x000fe20003f86070 */
[----:B------:R-:W-:Y:S01]  /*5880*/  VIADD R0, R4, 0xffffffdb ;  /* 0xffffffdb04007836 */ /* 0x000fe20000000000 */
[----:B------:R-:W-:Y:S01]  /*5890*/  LOP3.LUT R4, R3, 0x10, RZ, 0x3c, !PT ;  /* 0x0000001003047812 */ /* 0x000fe200078e3cff */
[----:B------:R3:W-:Y:S01]  /*58a0*/  LDGSTS.E [R2+0x10004], desc[UR48][R56.64], !P5 ;  /* 0x1000400038027fae */ /* 0x0007e2000e921870 */
[----:B------:R-:W-:Y:S01]  /*58b0*/  IMAD.WIDE R70, R77, 0x4, R22 ;  /* 0x000000044d467825 */ /* 0x000fe200078e0216 */
[----:B-1----:R-:W1:Y:S02]  /*58c0*/  LDC R16, c[0x0][0x230] ;  /* 0x00008c00ff107b82 */ /* 0x002e640000000800 */
[----:B------:R3:W-:Y:S01]  /*58d0*/  LDGSTS.E [R2+0x14004], desc[UR48][R26.64], !P5 ;  /* 0x140040001a027fae */ /* 0x0007e2000e921870 */
[----:B------:R-:W-:-:S02]  /*58e0*/  VIADD R4, R4, UR10 ;  /* 0x0000000a04047c36 */ /* 0x000fc40008000000 */
[C---:B------:R-:W-:Y:S01]  /*58f0*/  IMAD.WIDE R72, R77.reuse, 0x4, R38 ;  /* 0x000000044d487825 */ /* 0x040fe200078e0226 */
[----:B------:R-:W-:Y:S02]  /*5900*/  LDGSTS.E [R2+0x18004], desc[UR48][R32.64], !P5 ;  /* 0x1800400020027fae */ /* 0x000fe4000e921870 */
[----:B------:R-:W1:Y:S01]  /*5910*/  LDC R17, c[0x0][0x230] ;  /* 0x00008c00ff117b82 */ /* 0x000e620000000800 */
[----:B------:R-:W-:Y:S01]  /*5920*/  IMAD.WIDE R74, R77, 0x4, R36 ;  /* 0x000000044d4a7825 */ /* 0x000fe200078e0224 */
[----:B------:R-:W-:Y:S01]  /*5930*/  LDGSTS.E [R2+0x1c004], desc[UR48][R52.64], !P5 ;  /* 0x1c00400034027fae */ /* 0x000fe2000e921870 */
[----:B------:R-:W-:Y:S02]  /*5940*/  ISETP.GE.U32.AND P5, PT, R0, 0x7fffff9c, PT ;  /* 0x7fffff9c0000780c */ /* 0x000fe40003fa6070 */
[----:B------:R-:W-:Y:S01]  /*5950*/  VIADD R0, R5, 0xffffffda ;  /* 0xffffffda05007836 */ /* 0x000fe20000000000 */
[----:B------:R1:W-:Y:S01]  /*5960*/  LDGSTS.E [R2+0x10008], desc[UR48][R42.64], !P6 ;  /* 0x100080002a027fae */ /* 0x0003e2000f121870 */
[----:B------:R-:W-:Y:S01]  /*5970*/  IMAD.WIDE R76, R77, 0x4, R20 ;  /* 0x000000044d4c7825 */ /* 0x000fe200078e0214 */
[----:B------:R-:W1:Y:S02]  /*5980*/  LDC R5, c[0x0][0x230] ;  /* 0x00008c00ff057b82 */ /* 0x000e640000000800 */
[----:B------:R-:W-:Y:S01]  /*5990*/  LDGSTS.E [R2+0x14008], desc[UR48][R28.64], !P6 ;  /* 0x140080001c027fae */ /* 0x000fe2000f121870 */
[----:B------:R-:W-:-:S03]  /*59a0*/  IMAD.WIDE R102, R108, 0x4, R22 ;  /* 0x000000046c667825 */ /* 0x000fc600078e0216 */
[----:B------:R1:W-:Y:S01]  /*59b0*/  LDGSTS.E [R2+0x18008], desc[UR48][R34.64], !P6 ;  /* 0x1800800022027fae */ /* 0x0003e2000f121870 */
[----:B------:R-:W-:-:S03]  /*59c0*/  IMAD.WIDE R104, R108, 0x4, R38 ;  /* 0x000000046c687825 */ /* 0x000fc600078e0226 */
[----:B------:R1:W-:Y:S01]  /*59d0*/  LDGSTS.E [R2+0x1c008], desc[UR48][R50.64], !P6 ;  /* 0x1c00800032027fae */ /* 0x0003e2000f121870 */
[----:B------:R-:W-:Y:S01]  /*59e0*/  ISETP.GE.U32.AND P6, PT, R0, 0x7fffff9b, PT ;  /* 0x7fffff9b0000780c */ /* 0x000fe20003fc6070 */
[C---:B------:R-:W-:Y:S01]  /*59f0*/  IMAD.WIDE R106, R108.reuse, 0x4, R36 ;  /* 0x000000046c6a7825 */ /* 0x040fe200078e0224 */
[----:B--2---:R-:W-:Y:S01]  /*5a00*/  IADD3 R0, R11, -0x27, RZ ;  /* 0xffffffd90b007810 */ /* 0x004fe20007ffe0ff */
[----:B------:R2:W-:Y:S01]  /*5a10*/  LDGSTS.E [R2+0x1000c], desc[UR48][R44.64], !P2 ;  /* 0x1000c0002c027fae */ /* 0x0005e2000d121870 */
[----:B------:R-:W3:Y:S01]  /*5a20*/  LDC R11, c[0x0][0x230] ;  /* 0x00008c00ff0b7b82 */ /* 0x000ee20000000800 */
[----:B------:R-:W-:Y:S02]  /*5a30*/  IMAD.WIDE R108, R108, 0x4, R20 ;  /* 0x000000046c6c7825 */ /* 0x000fe400078e0214 */
[----:B------:R2:W-:Y:S02]  /*5a40*/  LDGSTS.E [R2+0x1400c], desc[UR48][R30.64], !P2 ;  /* 0x1400c0001e027fae */ /* 0x0005e4000d121870 */
[----:B------:R-:W-:-:S02]  /*5a50*/  IMAD.WIDE R110, R116, 0x4, R22 ;  /* 0x00000004746e7825 */ /* 0x000fc400078e0216 */
[----:B------:R-:W-:Y:S02]  /*5a60*/  LDGSTS.E [R2+0x1800c], desc[UR48][R54.64], !P2 ;  /* 0x1800c00036027fae */ /* 0x000fe4000d121870 */
[----:B------:R-:W-:Y:S02]  /*5a70*/  IMAD.WIDE R112, R116, 0x4, R38 ;  /* 0x0000000474707825 */ /* 0x000fe400078e0226 */
[----:B------:R2:W-:Y:S01]  /*5a80*/  LDGSTS.E [R2+0x1c00c], desc[UR48][R40.64], !P2 ;  /* 0x1c00c00028027fae */ /* 0x0005e2000d121870 */
[----:B------:R-:W-:Y:S01]  /*5a90*/  ISETP.GE.U32.AND P2, PT, R0, 0x7fffff9a, PT ;  /* 0x7fffff9a0000780c */ /* 0x000fe20003f46070 */
[----:B----4-:R-:W-:Y:S02]  /*5aa0*/  VIADD R0, R14, 0xffffffd8 ;  /* 0xffffffd80e007836 */ /* 0x010fe40000000000 */
[----:B------:R4:W-:Y:S01]  /*5ab0*/  STL.64 [R1+0x10], R8 ;  /* 0x0000100801007387 */ /* 0x0009e20000100a00 */
[----:B------:R-:W2:Y:S01]  /*5ac0*/  LDC R14, c[0x0][0x230] ;  /* 0x00008c00ff0e7b82 */ /* 0x000ea20000000800 */
[----:B------:R-:W-:-:S02]  /*5ad0*/  IMAD.WIDE R114, R116, 0x4, R36 ;  /* 0x0000000474727825 */ /* 0x000fc400078e0224 */
[----:B------:R1:W-:Y:S02]  /*5ae0*/  STL.64 [R1+0x8], R6 ;  /* 0x0000080601007387 */ /* 0x0003e40000100a00 */
[----:B------:R-:W-:Y:S02]  /*5af0*/  IMAD.WIDE R116, R116, 0x4, R20 ;  /* 0x0000000474747825 */ /* 0x000fe400078e0214 */
[----:B------:R1:W-:Y:S02]  /*5b00*/  STL.64 [R1+0x1030], R46 ;  /* 0x0010302e01007387 */ /* 0x0003e40000100a00 */
[----:B---3--:R-:W-:Y:S02]  /*5b10*/  VIADD R11, R11, 0xfffffff4 ;  /* 0xfffffff40b0b7836 */ /* 0x008fe40000000000 */
[----:B------:R3:W-:Y:S01]  /*5b20*/  STL.64 [R1+0x1038], R24 ;  /* 0x0010381801007387 */ /* 0x0007e20000100a00 */
[----:B----4-:R-:W-:Y:S02]  /*5b30*/  IMAD.MOV.U32 R8, RZ, RZ, R96 ;  /* 0x000000ffff087224 */ /* 0x010fe400078e0060 */
[----:B------:R-:W-:Y:S01]  /*5b40*/  IMAD.MOV.U32 R9, RZ, RZ, R97 ;  /* 0x000000ffff097224 */ /* 0x000fe200078e0061 */
[----:B------:R4:W-:Y:S01]  /*5b50*/  STL.64 [R1+0x1040], R48 ;  /* 0x0010403001007387 */ /* 0x0009e20000100a00 */
[----:B-1----:R-:W-:-:S03]  /*5b60*/  IMAD.WIDE R6, R247, 0x4, R22 ;  /* 0x00000004f7067825 */ /* 0x002fc600078e0216 */
[----:B------:R1:W-:Y:S01]  /*5b70*/  STL.64 [R1+0x1048], R58 ;  /* 0x0010483a01007387 */ /* 0x0003e20000100a00 */
[----:B------:R-:W-:Y:S01]  /*5b80*/  IMAD.WIDE R246, R247, 0x4, R20 ;  /* 0x00000004f7f67825 */ /* 0x000fe200078e0214 */
[----:B------:R-:W-:Y:S02]  /*5b90*/  MOV R47, R87 ;  /* 0x00000057002f7202 */ /* 0x000fe40000000f00 */
[----:B------:R2:W-:Y:S01]  /*5ba0*/  STL.64 [R1+0x1050], R56 ;  /* 0x0010503801007387 */ /* 0x0005e20000100a00 */
[----:B------:R-:W-:Y:S01]  /*5bb0*/  IMAD.MOV.U32 R46, RZ, RZ, R86 ;  /* 0x000000ffff2e7224 */ /* 0x000fe200078e0056 */
[----:B---3--:R-:W-:Y:S01]  /*5bc0*/  MOV R25, R139 ;  /* 0x0000008b00197202 */ /* 0x008fe20000000f00 */
[C---:B------:R-:W-:Y:S01]  /*5bd0*/  IMAD.WIDE R118, R124.reuse, 0x4, R22 ;  /* 0x000000047c767825 */ /* 0x040fe200078e0216 */
[----:B------:R3:W-:Y:S01]  /*5be0*/  LDGSTS.E [R4], desc[UR48][R6.64], !P1 ;  /* 0x0000000006047fae */ /* 0x0007e2000c921870 */
[----:B----4-:R-:W-:Y:S02]  /*5bf0*/  MOV R49, R147 ;  /* 0x0000009300317202 */ /* 0x010fe40000000f00 */
[----:B------:R-:W-:Y:S01]  /*5c00*/  IMAD.WIDE R120, R124, 0x4, R38 ;  /* 0x000000047c787825 */ /* 0x000fe200078e0226 */
[----:B------:R4:W-:Y:S03]  /*5c10*/  STL.64 [R1+0x1058], R26 ;  /* 0x0010581a01007387 */ /* 0x0009e60000100a00 */
[----:B-1----:R-:W-:Y:S01]  /*5c20*/  IMAD.MOV.U32 R58, RZ, RZ, R64 ;  /* 0x000000ffff3a7224 */ /* 0x002fe200078e0040 */
[----:B------:R-:W-:Y:S01]  /*5c30*/  LDGSTS.E [R4+0x4000], desc[UR48][R250.64], !P1 ;  /* 0x04000000fa047fae */ /* 0x000fe2000c921870 */
[----:B--2---:R-:W-:Y:S01]  /*5c40*/  IMAD.MOV.U32 R56, RZ, RZ, R62 ;  /* 0x000000ffff387224 */ /* 0x004fe200078e003e */
[----:B------:R-:W-:Y:S01]  /*5c50*/  MOV R57, R63 ;  /* 0x0000003f00397202 */ /* 0x000fe20000000f00 */
[----:B------:R-:W-:Y:S01]  /*5c60*/  IMAD.MOV.U32 R59, RZ, RZ, R65 ;  /* 0x000000ffff3b7224 */ /* 0x000fe200078e0041 */
[----:B------:R1:W-:Y:S01]  /*5c70*/  LDGSTS.E [R4+0x8000], desc[UR48][R248.64], !P1 ;  /* 0x08000000f8047fae */ /* 0x0003e2000c921870 */
[----:B------:R-:W-:-:S03]  /*5c80*/  IMAD.WIDE R62, R69, 0x4, R22 ;  /* 0x00000004453e7825 */ /* 0x000fc600078e0216 */
[----:B------:R-:W-:Y:S01]  /*5c90*/  STL.64 [R1+0x1060], R32 ;  /* 0x0010602001007387 */ /* 0x000fe20000100a00 */
[----:B----4-:R-:W-:Y:S02]  /*5ca0*/  IMAD.MOV.U32 R27, RZ, RZ, R61 ;  /* 0x000000ffff1b7224 */ /* 0x010fe400078e003d */
[----:B------:R-:W-:Y:S01]  /*5cb0*/  IMAD R61, R18, 0x6, RZ ;  /* 0x00000006123d7824 */ /* 0x000fe200078e02ff */
[----:B------:R2:W-:Y:S01]  /*5cc0*/  LDGSTS.E [R4+0xc000], desc[UR48][R246.64], !P1 ;  /* 0x0c000000f6047fae */ /* 0x0005e2000c921870 */
[----:B------:R-:W-:Y:S01]  /*5cd0*/  ISETP.GE.U32.AND P1, PT, R0, 0x7fffff99, PT ;  /* 0x7fffff990000780c */ /* 0x000fe20003f26070 */
[----:B------:R-:W-:Y:S02]  /*5ce0*/  VIADD R0, R5, 0xfffffff7 ;  /* 0xfffffff705007836 */ /* 0x000fe40000000000 */
[----:B------:R-:W-:Y:S01]  /*5cf0*/  STL.64 [R1+0x1068], R52 ;  /* 0x0010683401007387 */ /* 0x000fe20000100a00 */
[----:B------:R-:W-:-:S03]  /*5d00*/  IMAD.WIDE R236, R61, 0x4, R22 ;  /* 0x000000043dec7825 */ /* 0x000fc600078e0216 */
[----:B------:R4:W-:Y:S01]  /*5d10*/  STL.64 [R1+0x1078], R42 ;  /* 0x0010782a01007387 */ /* 0x0009e20000100a00 */
[----:B------:R-:W-:-:S03]  /*5d20*/  IMAD.WIDE R234, R61, 0x4, R38 ;  /* 0x000000043dea7825 */ /* 0x000fc600078e0226 */
[----:B------:R-:W-:Y:S01]  /*5d30*/  STL.64 [R1+0x1080], R28 ;  /* 0x0010801c01007387 */ /* 0x000fe20000100a00 */
[----:B------:R-:W-:Y:S02]  /*5d40*/  IMAD.MOV.U32 R26, RZ, RZ, R60 ;  /* 0x000000ffff1a7224 */ /* 0x000fe400078e003c */
[C---:B------:R-:W-:Y:S01]  /*5d50*/  IMAD.WIDE R230, R61.reuse, 0x4, R36 ;  /* 0x000000043de67825 */ /* 0x040fe200078e0224 */
[----:B------:R2:W-:Y:S03]  /*5d60*/  LDGSTS.E [R4+0x4], desc[UR48][R244.64], !P0 ;  /* 0x00004000f4047fae */ /* 0x0005e6000c121870 */
[----:B------:R-:W-:Y:S01]  /*5d70*/  IMAD.WIDE R60, R61, 0x4, R20 ;  /* 0x000000043d3c7825 */ /* 0x000fe200078e0214 */
[----:B------:R3:W-:Y:S01]  /*5d80*/  STL.64 [R1+0x1088], R34 ;  /* 0x0010882201007387 */ /* 0x0007e20000100a00 */
[----:B----4-:R-:W-:Y:S02]  /*5d90*/  MOV R43, R143 ;  /* 0x0000008f002b7202 */ /* 0x010fe40000000f00 */
[----:B------:R-:W-:Y:S01]  /*5da0*/  IMAD.WIDE R64, R69, 0x4, R38 ;  /* 0x0000000445407825 */ /* 0x000fe200078e0226 */
[----:B------:R-:W-:Y:S03]  /*5db0*/  LDGSTS.E [R4+0x4004], desc[UR48][R242.64], !P0 ;  /* 0x04004000f2047fae */ /* 0x000fe6000c121870 */
[----:B------:R-:W-:Y:S01]  /*5dc0*/  VIADD R5, R14, 0xfffffff5 ;  /* 0xfffffff50e057836 */ /* 0x000fe20000000000 */
[----:B------:R4:W-:Y:S01]  /*5dd0*/  STL.64 [R1+0x1090], R50 ;  /* 0x0010903201007387 */ /* 0x0009e20000100a00 */
[----:B------:R-:W-:Y:S01]  /*5de0*/  IMAD.MOV.U32 R32, RZ, RZ, R92 ;  /* 0x000000ffff207224 */ /* 0x000fe200078e005c */
[----:B------:R-:W1:Y:S01]  /*5df0*/  LDC R14, c[0x0][0x230] ;  /* 0x00008c00ff0e7b82 */ /* 0x000e620000000800 */
[----:B------:R-:W-:Y:S01]  /*5e00*/  IMAD R92, R18, 0x26, RZ ;  /* 0x00000026125c7824 */ /* 0x000fe200078e02ff */
[----:B------:R2:W-:Y:S01]  /*5e10*/  LDGSTS.E [R4+0x8004], desc[UR48][R240.64], !P0 ;  /* 0x08004000f0047fae */ /* 0x0005e2000c121870 */
[----:B------:R-:W-:-:S02]  /*5e20*/  IMAD.MOV.U32 R33, RZ, RZ, R93 ;  /* 0x000000ffff217224 */ /* 0x000fc400078e005d */
[----:B------:R-:W-:Y:S01]  /*5e30*/  IMAD.WIDE R86, R92, 0x4, R22 ;  /* 0x000000045c567825 */ /* 0x000fe200078e0216 */
[----:B------:R2:W-:Y:S03]  /*5e40*/  STL.64 [R1+0x1098], R44 ;  /* 0x0010982c01007387 */ /* 0x0005e60000100a00 */
[----:B---3--:R-:W-:Y:S01]  /*5e50*/  IMAD.MOV.U32 R34, RZ, RZ, R98 ;  /* 0x000000ffff227224 */ /* 0x008fe200078e0062 */
[----:B------:R3:W-:Y:S01]  /*5e60*/  LDGSTS.E [R4+0xc004], desc[UR48][R238.64], !P0 ;  /* 0x0c004000ee047fae */ /* 0x0007e2000c121870 */
[----:B------:R-:W-:Y:S01]  /*5e70*/  ISETP.GE.U32.AND P0, PT, R0, 0x7fffffb8, PT ;  /* 0x7fffffb80000780c */ /* 0x000fe20003f06070 */
[----:B----4-:R-:W-:Y:S01]  /*5e80*/  IMAD.MOV.U32 R50, RZ, RZ, R100 ;  /* 0x000000ffff327224 */ /* 0x010fe200078e0064 */
[----:B------:R-:W-:Y:S01]  /*5e90*/  IADD3 R0, R13, -0xa, RZ ;  /* 0xfffffff60d007810 */ /* 0x000fe20007ffe0ff */
[----:B------:R4:W-:Y:S01]  /*5ea0*/  STL.64 [R1+0x10a8], R30 ;  /* 0x0010a81e01007387 */ /* 0x0009e20000100a00 */
[----:B------:R-:W3:Y:S01]  /*5eb0*/  LDC R13, c[0x0][0x230] ;  /* 0x00008c00ff0d7b82 */ /* 0x000ee20000000800 */
[----:B------:R-:W-:Y:S01]  /*5ec0*/  IMAD R100, R18, 0x27, RZ ;  /* 0x0000002712647824 */ /* 0x000fe200078e02ff */
[----:B------:R-:W-:Y:S01]  /*5ed0*/  MOV R51, R101 ;  /* 0x0000006500337202 */ /* 0x000fe20000000f00 */
[----:B------:R-:W-:Y:S01]  /*5ee0*/  STL.64 [R1+0x10b0], R54 ;  /* 0x0010b03601007387 */ /* 0x000fe20000100a00 */
[----:B--2---:R-:W-:-:S02]  /*5ef0*/  IMAD.MOV.U32 R44, RZ, RZ, R84 ;  /* 0x000000ffff2c7224 */ /* 0x004fc400078e0054 */
[----:B------:R-:W-:Y:S01]  /*5f00*/  IMAD R84, R18, 0x25, RZ ;  /* 0x0000002512547824 */ /* 0x000fe200078e02ff */
[----:B------:R2:W-:Y:S01]  /*5f10*/  STL.64 [R1+0x10b8], R40 ;  /* 0x0010b82801007387 */ /* 0x0005e20000100a00 */
[----:B------:R-:W-:Y:S02]  /*5f20*/  IMAD.MOV.U32 R45, RZ, RZ, R85 ;  /* 0x000000ffff2d7224 */ /* 0x000fe400078e0055 */
[C---:B------:R-:W-:Y:S01]  /*5f30*/  IMAD.WIDE R78, R84.reuse, 0x4, R22 ;  /* 0x00000004544e7825 */ /* 0x040fe200078e0216 */
[----:B------:R1:W-:Y:S01]  /*5f40*/  LDGSTS.E [R4+0x8], desc[UR48][R236.64], !P3 ;  /* 0x00008000ec047fae */ /* 0x0003e2000d921870 */
[----:B----4-:R-:W-:Y:S02]  /*5f50*/  MOV R31, R91 ;  /* 0x0000005b001f7202 */ /* 0x010fe40000000f00 */
[C---:B------:R-:W-:Y:S01]  /*5f60*/  IMAD.WIDE R80, R84.reuse, 0x4, R38 ;  /* 0x0000000454507825 */ /* 0x040fe200078e0226 */
[----:B------:R4:W-:Y:S03]  /*5f70*/  STL.64 [R1], R6 ;  /* 0x0000000601007387 */ /* 0x0009e60000100a00 */
[----:B------:R-:W-:Y:S01]  /*5f80*/  IMAD.WIDE R82, R84, 0x4, R36 ;  /* 0x0000000454527825 */ /* 0x000fe200078e0224 */
[----:B------:R1:W-:Y:S01]  /*5f90*/  LDGSTS.E [R4+0x4008], desc[UR48][R234.64], !P3 ;  /* 0x04008000ea047fae */ /* 0x0003e2000d921870 */
[----:B--2---:R-:W-:-:S02]  /*5fa0*/  MOV R41, R95 ;  /* 0x0000005f00297202 */ /* 0x004fc40000000f00 */
[----:B------:R-:W-:Y:S01]  /*5fb0*/  IMAD.WIDE R84, R84, 0x4, R20 ;  /* 0x0000000454547825 */ /* 0x000fe200078e0214 */
[----:B------:R-:W-:Y:S03]  /*5fc0*/  LDGSTS.E [R4+0x8008], desc[UR48][R230.64], !P3 ;  /* 0x08008000e6047fae */ /* 0x000fe6000d921870 */
[----:B------:R-:W-:Y:S01]  /*5fd0*/  IMAD.MOV.U32 R54, RZ, RZ, R88 ;  /* 0x000000ffff367224 */ /* 0x000fe200078e0058 */
[----:B----4-:R-:W-:Y:S01]  /*5fe0*/  MOV R7, R67 ;  /* 0x0000004300077202 */ /* 0x010fe20000000f00 */
[----:B------:R-:W-:Y:S01]  /*5ff0*/  IMAD.MOV.U32 R6, RZ, RZ, R66 ;  /* 0x000000ffff067224 */ /* 0x000fe200078e0042 */
[----:B------:R-:W-:Y:S01]  /*6000*/  LDGSTS.E [R4+0xc008], desc[UR48][R60.64], !P3 ;  /* 0x0c0080003c047fae */ /* 0x000fe2000d921870 */
[C---:B------:R-:W-:Y:S01]  /*6010*/  IMAD.WIDE R66, R69.reuse, 0x4, R36 ;  /* 0x0000000445427825 */ /* 0x040fe200078e0224 */
[----:B------:R-:W-:Y:S02]  /*6020*/  ISETP.GE.U32.AND P3, PT, R0, 0x7fffffb7, PT ;  /* 0x7fffffb70000780c */ /* 0x000fe40003f66070 */
[----:B------:R-:W2:Y:S01]  /*6030*/  LDC R0, c[0x0][0x230] ;  /* 0x00008c00ff007b82 */ /* 0x000ea20000000800 */
[----:B------:R-:W-:Y:S01]  /*6040*/  IMAD.WIDE R68, R69, 0x4, R20 ;  /* 0x0000000445447825 */ /* 0x000fe200078e0214 */
[----:B------:R-:W-:Y:S03]  /*6050*/  LDGSTS.E [R4+0xc], desc[UR48][R62.64], !P4 ;  /* 0x0000c0003e047fae */ /* 0x000fe6000e121870 */
[----:B------:R-:W-:Y:S01]  /*6060*/  IMAD.MOV.U32 R55, RZ, RZ, R89 ;  /* 0x000000ffff377224 */ /* 0x000fe200078e0059 */
[----:B------:R-:W-:Y:S01]  /*6070*/  LDGSTS.E [R4+0x400c], desc[UR48][R64.64], !P4 ;  /* 0x0400c00040047fae */ /* 0x000fe2000e121870 */
[----:B------:R-:W-:-:S02]  /*6080*/  IMAD.MOV.U32 R30, RZ, RZ, R90 ;  /* 0x000000ffff1e7224 */ /* 0x000fc400078e005a */
[C---:B------:R-:W-:Y:S01]  /*6090*/  IMAD.WIDE R88, R92.reuse, 0x4, R38 ;  /* 0x000000045c587825 */ /* 0x040fe200078e0226 */
[----:B------:R-:W-:Y:S03]  /*60a0*/  LDGSTS.E [R4+0x800c], desc[UR48][R66.64], !P4 ;  /* 0x0800c00042047fae */ /* 0x000fe6000e121870 */
[C---:B------:R-:W-:Y:S01]  /*60b0*/  IMAD.WIDE R90, R92.reuse, 0x4, R36 ;  /* 0x000000045c5a7825 */ /* 0x040fe200078e0224 */
[----:B------:R-:W-:Y:S01]  /*60c0*/  LDGSTS.E [R4+0xc00c], desc[UR48][R68.64], !P4 ;  /* 0x0c00c00044047fae */ /* 0x000fe2000e121870 */
[----:B------:R-:W-:Y:S02]  /*60d0*/  ISETP.GE.U32.AND P4, PT, R5, 0x7fffffb6, PT ;  /* 0x7fffffb60500780c */ /* 0x000fe40003f86070 */
[----:B------:R-:W4:Y:S01]  /*60e0*/  LDC R5, c[0x0][0x230] ;  /* 0x00008c00ff057b82 */ /* 0x000f220000000800 */
[----:B------:R-:W-:Y:S01]  /*60f0*/  LDGSTS.E [R4+0x10000], desc[UR48][R70.64], !P5 ;  /* 0x1000000046047fae */ /* 0x000fe2000e921870 */
[----:B------:R-:W-:-:S03]  /*6100*/  IMAD.WIDE R92, R92, 0x4, R20 ;  /* 0x000000045c5c7825 */ /* 0x000fc600078e0214 */
[----:B------:R-:W-:Y:S01]  /*6110*/  LDGSTS.E [R4+0x14000], desc[UR48][R72.64], !P5 ;  /* 0x1400000048047fae */ /* 0x000fe2000e921870 */
[----:B------:R-:W-:Y:S02]  /*6120*/  IMAD.MOV.U32 R40, RZ, RZ, R94 ;  /* 0x000000ffff287224 */ /* 0x000fe400078e005e */
[----:B--2---:R-:W-:Y:S01]  /*6130*/  VIADD R0, R0, 0xffffffd7 ;  /* 0xffffffd700007836 */ /* 0x004fe20000000000 */
[----:B------:R-:W-:Y:S01]  /*6140*/  LDGSTS.E [R4+0x18000], desc[UR48][R74.64], !P5 ;  /* 0x180000004a047fae */ /* 0x000fe2000e921870 */
[----:B------:R-:W-:-:S03]  /*6150*/  IMAD.WIDE R94, R100, 0x4, R22 ;  /* 0x00000004645e7825 */ /* 0x000fc600078e0216 */
[----:B------:R-:W-:Y:S01]  /*6160*/  LDGSTS.E [R4+0x1c000], desc[UR48][R76.64], !P5 ;  /* 0x1c0000004c047fae */ /* 0x000fe2000e921870 */
[----:B------:R-:W-:Y:S01]  /*6170*/  ISETP.GE.U32.AND P5, PT, R11, 0x7fffffb5, PT ;  /* 0x7fffffb50b00780c */ /* 0x000fe20003fa6070 */
[----:B------:R-:W-:Y:S01]  /*6180*/  IMAD.MOV.U32 R35, RZ, RZ, R99 ;  /* 0x000000ffff237224 */ /* 0x000fe200078e0063 */
[----:B------:R-:W2:Y:S01]  /*6190*/  LDC R11, c[0x0][0x230] ;  /* 0x00008c00ff0b7b82 */ /* 0x000ea20000000800 */
[----:B------:R-:W-:Y:S01]  /*61a0*/  LDGSTS.E [R4+0x10004], desc[UR48][R78.64], !P6 ;  /* 0x100040004e047fae */ /* 0x000fe2000f121870 */
[----:B------:R-:W-:-:S03]  /*61b0*/  IMAD.WIDE R96, R100, 0x4, R38 ;  /* 0x0000000464607825 */ /* 0x000fc600078e0226 */
[----:B------:R-:W-:Y:S01]  /*61c0*/  LDGSTS.E [R4+0x14004], desc[UR48][R80.64], !P6 ;  /* 0x1400400050047fae */ /* 0x000fe2000f121870 */
[----:B------:R-:W-:-:S03]  /*61d0*/  IMAD.WIDE R98, R100, 0x4, R36 ;  /* 0x0000000464627825 */ /* 0x000fc600078e0224 */
[----:B------:R-:W-:Y:S01]  /*61e0*/  LDGSTS.E [R4+0x18004], desc[UR48][R82.64], !P6 ;  /* 0x1800400052047fae */ /* 0x000fe2000f121870 */
[----:B------:R-:W-:-:S03]  /*61f0*/  IMAD.WIDE R100, R100, 0x4, R20 ;  /* 0x0000000464647825 */ /* 0x000fc600078e0214 */
[----:B------:R-:W-:Y:S01]  /*6200*/  LDGSTS.E [R4+0x1c004], desc[UR48][R84.64], !P6 ;  /* 0x1c00400054047fae */ /* 0x000fe2000f121870 */
[----:B------:R-:W-:Y:S01]  /*6210*/  ISETP.GE.U32.AND P6, PT, R0, 0x7fffff98, PT ;  /* 0x7fffff980000780c */ /* 0x000fe20003fc6070 */
[C---:B------:R-:W-:Y:S01]  /*6220*/  IMAD.WIDE R122, R124.reuse, 0x4, R36 ;  /* 0x000000047c7a7825 */ /* 0x040fe200078e0224 */
[----:B----4-:R-:W-:Y:S01]  /*6230*/  IADD3 R0, R5, -0x2a, RZ ;  /* 0xffffffd605007810 */ /* 0x010fe20007ffe0ff */
[----:B------:R-:W-:Y:S01]  /*6240*/  LDGSTS.E [R4+0x10008], desc[UR48][R86.64], !P2 ;  /* 0x1000800056047fae */ /* 0x000fe2000d121870 */
[----:B------:R-:W-:Y:S01]  /*6250*/  LOP3.LUT R5, R3, 0x20, RZ, 0x3c, !PT ;  /* 0x0000002003057812 */ /* 0x000fe200078e3cff */
[----:B------:R-:W-:Y:S02]  /*6260*/  IMAD.WIDE R124, R124, 0x4, R20 ;  /* 0x000000047c7c7825 */ /* 0x000fe400078e0214 */
[----:B------:R-:W-:Y:S02]  /*6270*/  LDGSTS.E [R4+0x14008], desc[UR48][R88.64], !P2 ;  /* 0x1400800058047fae */ /* 0x000fe4000d121870 */
[----:B------:R-:W-:-:S02]  /*6280*/  VIADD R5, R5, UR10 ;  /* 0x0000000a05057c36 */ /* 0x000fc40008000000 */
[----:B------:R-:W-:Y:S01]  /*6290*/  LDGSTS.E [R4+0x18008], desc[UR48][R90.64], !P2 ;  /* 0x180080005a047fae */ /* 0x000fe2000d121870 */
[----:B------:R-:W-:-:S03]  /*62a0*/  IMAD.WIDE R126, R132, 0x4, R22 ;  /* 0x00000004847e7825 */ /* 0x000fc600078e0216 */
[----:B------:R-:W-:Y:S01]  /*62b0*/  LDGSTS.E [R4+0x1c008], desc[UR48][R92.64], !P2 ;  /* 0x1c0080005c047fae */ /* 0x000fe2000d121870 */
[----:B------:R-:W-:Y:S01]  /*62c0*/  ISETP.GE.U32.AND P2, PT, R0, 0x7fffff97, PT ;  /* 0x7fffff970000780c */ /* 0x000fe20003f46070 */
[----:B--2---:R-:W-:Y:S02]  /*62d0*/  VIADD R0, R11, 0xffffffd5 ;  /* 0xffffffd50b007836 */ /* 0x004fe40000000000 */
[----:B------:R-:W-:Y:S01]  /*62e0*/  LDGSTS.E [R4+0x1000c], desc[UR48][R94.64], !P1 ;  /* 0x1000c0005e047fae */ /* 0x000fe2000c921870 */
[----:B------:R-:W2:Y:S01]  /*62f0*/  LDC R11, c[0x0][0x230] ;  /* 0x00008c00ff0b7b82 */ /* 0x000ea20000000800 */
[C---:B------:R-:W-:Y:S02]  /*6300*/  IMAD.WIDE R128, R132.reuse, 0x4, R38 ;  /* 0x0000000484807825 */ /* 0x040fe400078e0226 */
[----:B------:R-:W-:Y:S02]  /*6310*/  LDGSTS.E [R4+0x1400c], desc[UR48][R96.64], !P1 ;  /* 0x1400c00060047fae */ /* 0x000fe4000c921870 */
[----:B------:R-:W-:-:S02]  /*6320*/  IMAD.WIDE R130, R132, 0x4, R36 ;  /* 0x0000000484827825 */ /* 0x000fc400078e0224 */
[----:B------:R-:W-:Y:S02]  /*6330*/  LDGSTS.E [R4+0x1800c], desc[UR48][R98.64], !P1 ;  /* 0x1800c00062047fae */ /* 0x000fe4000c921870 */
[----:B------:R-:W-:Y:S02]  /*6340*/  IMAD.WIDE R132, R132, 0x4, R20 ;  /* 0x0000000484847825 */ /* 0x000fe400078e0214 */
[----:B------:R-:W-:Y:S01]  /*6350*/  LDGSTS.E [R4+0x1c00c], desc[UR48][R100.64], !P1 ;  /* 0x1c00c00064047fae */ /* 0x000fe2000c921870 */
[----:B------:R-:W-:Y:S01]  /*6360*/  ISETP.GE.U32.AND P1, PT, R0, 0x7fffff96, PT ;  /* 0x7fffff960000780c */ /* 0x000fe20003f26070 */
[----:B------:R-:W-:Y:S01]  /*6370*/  IMAD.MOV.U32 R28, RZ, RZ, R140 ;  /* 0x000000ffff1c7224 */ /* 0x000fe200078e008c */
[----:B---3--:R-:W-:Y:S01]  /*6380*/  IADD3 R0, R13, -0x2c, RZ ;  /* 0xffffffd40d007810 */ /* 0x008fe20007ffe0ff */
[----:B------:R-:W-:Y:S01]  /*6390*/  LDGSTS.E [R5], desc[UR48][R102.64], !P0 ;  /* 0x0000000066057fae */ /* 0x000fe2000c121870 */
[----:B------:R-:W3:Y:S01]  /*63a0*/  LDC R13, c[0x0][0x230] ;  /* 0x00008c00ff0d7b82 */ /* 0x000ee20000000800 */
[----:B------:R-:W-:-:S02]  /*63b0*/  IMAD R140, R18, 0x28, RZ ;  /* 0x00000028128c7824 */ /* 0x000fc400078e02ff */
[----:B------:R-:W-:Y:S01]  /*63c0*/  LDGSTS.E [R5+0x4000], desc[UR48][R104.64], !P0 ;  /* 0x0400000068057fae */ /* 0x000fe2000c121870 */
[----:B------:R-:W-:Y:S02]  /*63d0*/  IMAD.MOV.U32 R24, RZ, RZ, R138 ;  /* 0x000000ffff187224 */ /* 0x000fe400078e008a */
[C---:B------:R-:W-:Y:S01]  /*63e0*/  IMAD.WIDE R134, R140.reuse, 0x4, R22 ;  /* 0x000000048c867825 */ /* 0x040fe200078e0216 */
[----:B------:R-:W-:Y:S03]  /*63f0*/  LDGSTS.E [R5+0x8000], desc[UR48][R106.64], !P0 ;  /* 0x080000006a057fae */ /* 0x000fe6000c121870 */
[----:B------:R-:W-:Y:S01]  /*6400*/  IMAD.WIDE R136, R140, 0x4, R38 ;  /* 0x000000048c887825 */ /* 0x000fe200078e0226 */
[----:B------:R-:W-:Y:S01]  /*6410*/  LDGSTS.E [R5+0xc000], desc[UR48][R108.64], !P0 ;  /* 0x0c0000006c057fae */ /* 0x000fe2000c121870 */
[----:B------:R-:W-:Y:S02]  /*6420*/  ISETP.GE.U32.AND P0, PT, R0, 0x7fffff95, PT ;  /* 0x7fffff950000780c */ /* 0x000fe40003f06070 */
[----:B-1----:R-:W-:Y:S01]  /*6430*/  VIADD R0, R14, 0xfffffff3 ;  /* 0xfffffff30e007836 */ /* 0x002fe20000000000 */
[----:B------:R-:W-:Y:S01]  /*6440*/  LDGSTS.E [R5+0x4], desc[UR48][R110.64], !P3 ;  /* 0x000040006e057fae */ /* 0x000fe2000d921870 */
[----:B------:R-:W1:Y:S01]  /*6450*/  LDC R14, c[0x0][0x230] ;  /* 0x00008c00ff0e7b82 */ /* 0x000e620000000800 */
[----:B------:R-:W-:-:S02]  /*6460*/  IMAD.MOV.U32 R29, RZ, RZ, R141 ;  /* 0x000000ffff1d7224 */ /* 0x000fc400078e008d */
[----:B------:R-:W-:Y:S01]  /*6470*/  LDGSTS.E [R5+0x4004], desc[UR48][R112.64], !P3 ;  /* 0x0400400070057fae */ /* 0x000fe2000d921870 */
[----:B------:R-:W-:-:S03]  /*6480*/  IMAD.WIDE R138, R140, 0x4, R36 ;  /* 0x000000048c8a7825 */ /* 0x000fc600078e0224 */
[----:B------:R-:W-:Y:S01]  /*6490*/  LDGSTS.E [R5+0x8004], desc[UR48][R114.64], !P3 ;  /* 0x0800400072057fae */ /* 0x000fe2000d921870 */
[----:B------:R-:W-:-:S03]  /*64a0*/  IMAD.WIDE R140, R140, 0x4, R20 ;  /* 0x000000048c8c7825 */ /* 0x000fc600078e0214 */
[----:B------:R-:W-:Y:S01]  /*64b0*/  LDGSTS.E [R5+0xc004], desc[UR48][R116.64], !P3 ;  /* 0x0c00400074057fae */ /* 0x000fe2000d921870 */
[----:B------:R-:W-:Y:S01]  /*64c0*/  ISETP.GE.U32.AND P3, PT, R0, 0x7fffffb4, PT ;  /* 0x7fffffb40000780c */ /* 0x000fe20003f66070 */
[----:B--2---:R-:W-:Y:S02]  /*64d0*/  VIADD R0, R11, 0xfffffff2 ;  /* 0xfffffff20b007836 */ /* 0x004fe40000000000 */
[----:B------:R-:W-:Y:S01]  /*64e0*/  LDGSTS.E [R5+0x8], desc[UR48][R118.64], !P4 ;  /* 0x0000800076057fae */ /* 0x000fe2000e121870 */
[----:B------:R-:W2:Y:S01]  /*64f0*/  LDC R11, c[0x0][0x230] ;  /* 0x00008c00ff0b7b82 */ /* 0x000ea20000000800 */
[----:B------:R-:W-:Y:S02]  /*6500*/  IMAD.MOV.U32 R42, RZ, RZ, R142 ;  /* 0x000000ffff2a7224 */ /* 0x000fe400078e008e */
[----:B------:R-:W-:Y:S01]  /*6510*/  LDGSTS.E [R5+0x4008], desc[UR48][R120.64], !P4 ;  /* 0x0400800078057fae */ /* 0x000fe2000e121870 */
[----:B------:R-:W-:Y:S02]  /*6520*/  IMAD.MOV.U32 R52, RZ, RZ, R144 ;  /* 0x000000ffff347224 */ /* 0x000fe400078e0090 */
[----:B------:R-:W-:Y:S01]  /*6530*/  IMAD.MOV.U32 R53, RZ, RZ, R145 ;  /* 0x000000ffff357224 */ /* 0x000fe200078e0091 */
[----:B------:R-:W-:Y:S01]  /*6540*/  LDGSTS.E [R5+0x8008], desc[UR48][R122.64], !P4 ;  /* 0x080080007a057fae */ /* 0x000fe2000e121870 */
[----:B------:R-:W-:-:S03]  /*6550*/  IMAD.WIDE R142, R148, 0x4, R22 ;  /* 0x00000004948e7825 */ /* 0x000fc600078e0216 */
[----:B------:R-:W-:Y:S01]  /*6560*/  LDGSTS.E [R5+0xc008], desc[UR48][R124.64], !P4 ;  /* 0x0c0080007c057fae */ /* 0x000fe2000e121870 */
[----:B------:R-:W-:Y:S01]  /*6570*/  ISETP.GE.U32.AND P4, PT, R0, 0x7fffffb3, PT ;  /* 0x7fffffb30000780c */ /* 0x000fe20003f86070 */
[----:B---3--:R-:W-:Y:S02]  /*6580*/  VIADD R0, R13, 0xfffffff1 ;  /* 0xfffffff10d007836 */ /* 0x008fe40000000000 */
[----:B------:R-:W-:Y:S01]  /*6590*/  LDGSTS.E [R5+0xc], desc[UR48][R126.64], !P5 ;  /* 0x0000c0007e057fae */ /* 0x000fe2000e921870 */
[----:B------:R-:W3:Y:S01]  /*65a0*/  LDC R13, c[0x0][0x230] ;  /* 0x00008c00ff0d7b82 */ /* 0x000ee20000000800 */
[----:B------:R-:W-:Y:S02]  /*65b0*/  IMAD.MOV.U32 R48, RZ, RZ, R146 ;  /* 0x000000ffff307224 */ /* 0x000fe400078e0092 */
[----:B------:R-:W-:Y:S01]  /*65c0*/  LDGSTS.E [R5+0x400c], desc[UR48][R128.64], !P5 ;  /* 0x0400c00080057fae */ /* 0x000fe2000e921870 */
[----:B------:R-:W-:-:S03]  /*65d0*/  IMAD.WIDE R144, R148, 0x4, R38 ;  /* 0x0000000494907825 */ /* 0x000fc600078e0226 */
[----:B------:R-:W-:Y:S01]  /*65e0*/  LDGSTS.E [R5+0x800c], desc[UR48][R130.64], !P5 ;  /* 0x0800c00082057fae */ /* 0x000fe2000e921870 */
[----:B------:R-:W-:-:S03]  /*65f0*/  IMAD.WIDE R146, R148, 0x4, R36 ;  /* 0x0000000494927825 */ /* 0x000fc600078e0224 */
[----:B------:R-:W-:Y:S01]  /*6600*/  LDGSTS.E [R5+0xc00c], desc[UR48][R132.64], !P5 ;  /* 0x0c00c00084057fae */ /* 0x000fe2000e921870 */
[----:B------:R-:W-:Y:S01]  /*6610*/  ISETP.GE.U32.AND P5, PT, R0, 0x7fffffb2, PT ;  /* 0x7fffffb20000780c */ /* 0x000fe20003fa6070 */
[----:B------:R-:W-:Y:S01]  /*6620*/  IMAD.WIDE R148, R148, 0x4, R20 ;  /* 0x0000000494947825 */ /* 0x000fe200078e0214 */
[----:B-1----:R-:W-:Y:S01]  /*6630*/  IADD3 R0, R14, -0x10, RZ ;  /* 0xfffffff00e007810 */ /* 0x002fe20007ffe0ff */
[----:B------:R-:W-:Y:S01]  /*6640*/  LDGSTS.E [R5+0x10000], desc[UR48][R134.64], !P6 ;  /* 0x1000000086057fae */ /* 0x000fe2000f121870 */
[----:B------:R-:W1:Y:S01]  /*6650*/  LDC R14, c[0x0][0x230] ;  /* 0x00008c00ff0e7b82 */ /* 0x000e620000000800 */
[C---:B------:R-:W-:Y:S02]  /*6660*/  IMAD.WIDE R150, R156.reuse, 0x4, R22 ;  /* 0x000000049c967825 */ /* 0x040fe400078e0216 */
[----:B------:R-:W-:Y:S02]  /*6670*/  LDGSTS.E [R5+0x14000], desc[UR48][R136.64], !P6 ;  /* 0x1400000088057fae */ /* 0x000fe4000f121870 */
[----:B------:R-:W-:-:S02]  /*6680*/  IMAD.WIDE R152, R156, 0x4, R38 ;  /* 0x000000049c987825 */ /* 0x000fc400078e0226 */
[----:B------:R-:W-:Y:S02]  /*6690*/  LDGSTS.E [R5+0x18000], desc[UR48][R138.64], !P6 ;  /* 0x180000008a057fae */ /* 0x000fe4000f121870 */
[----:B------:R-:W-:Y:S02]  /*66a0*/  IMAD.WIDE R154, R156, 0x4, R36 ;  /* 0x000000049c9a7825 */ /* 0x000fe400078e0224 */
[----:B------:R-:W-:Y:S01]  /*66b0*/  LDGSTS.E [R5+0x1c000], desc[UR48][R140.64], !P6 ;  /* 0x1c0000008c057fae */ /* 0x000fe2000f121870 */
[----:B------:R-:W-:Y:S01]  /*66c0*/  ISETP.GE.U32.AND P6, PT, R0, 0x7fffffb1, PT ;  /* 0x7fffffb10000780c */ /* 0x000fe20003fc6070 */
[----:B--2---:R-:W-:Y:S01]  /*66d0*/  VIADD R0, R11, 0xffffffd3 ;  /* 0xffffffd30b007836 */ /* 0x004fe20000000000 */
[----:B------:R-:W-:Y:S01]  /*66e0*/  LOP3.LUT R11, R3, 0x30, RZ, 0x3c, !PT ;  /* 0x00000030030b7812 */ /* 0x000fe200078e3cff */
[----:B------:R-:W-:Y:S01]  /*66f0*/  LDGSTS.E [R5+0x10004], desc[UR48][R142.64], !P2 ;  /* 0x100040008e057fae */ /* 0x000fe2000d121870 */
[----:B------:R-:W-:Y:S02]  /*6700*/  IMAD.WIDE R156, R156, 0x4, R20 ;  /* 0x000000049c9c7825 */ /* 0x000fe400078e0214 */
[----:B------:R-:W-:Y:S01]  /*6710*/  IADD3 R11, R11, UR10, RZ ;  /* 0x0000000a0b0b7c10 */ /* 0x000fe2000fffe0ff */
[----:B------:R-:W-:Y:S01]  /*6720*/  LDGSTS.E [R5+0x14004], desc[UR48][R144.64], !P2 ;  /* 0x1400400090057fae */ /* 0x000fe2000d121870 */
[----:B------:R-:W-:-:S03]  /*6730*/  IMAD.WIDE R158, R164, 0x4, R22 ;  /* 0x00000004a49e7825 */ /* 0x000fc600078e0216 */
[----:B------:R-:W-:Y:S01]  /*6740*/  LDGSTS.E [R5+0x18004], desc[UR48][R146.64], !P2 ;  /* 0x1800400092057fae */ /* 0x000fe2000d121870 */
[----:B------:R-:W-:-:S03]  /*6750*/  IMAD.WIDE R160, R164, 0x4, R38 ;  /* 0x00000004a4a07825 */ /* 0x000fc600078e0226 */
[----:B------:R-:W-:Y:S01]  /*6760*/  LDGSTS.E [R5+0x1c004], desc[UR48][R148.64], !P2 ;  /* 0x1c00400094057fae */ /* 0x000fe2000d121870 */
[----:B------:R-:W-:Y:S01]  /*6770*/  ISETP.GE.U32.AND P2, PT, R0, 0x7fffff94, PT ;  /* 0x7fffff940000780c */ /* 0x000fe20003f46070 */
[----:B---3--:R-:W-:Y:S02]  /*6780*/  VIADD R0, R13, 0xffffffd2 ;  /* 0xffffffd20d007836 */ /* 0x008fe40000000000 */
        /* <DEDUP_REMOVED lines=9> */
[----:B-1----:R-:W-:Y:S02]  /*6820*/  VIADD R0, R14, 0xffffffd1 ;  /* 0xffffffd10e007836 */ /* 0x002fe40000000000 */
[----:B------:R-:W-:Y:S01]  /*6830*/  LDGSTS.E [R5+0x1000c], desc[UR48][R158.64], !P0 ;  /* 0x1000c0009e057fae */ /* 0x000fe2000c121870 */
[----:B------:R-:W1:Y:S01]  /*6840*/  LDC R14, c[0x0][0x230] ;  /* 0x00008c00ff0e7b82 */ /* 0x000e620000000800 */
[----:B------:R-:W-:-:S02]  /*6850*/  IMAD.WIDE R168, R172, 0x4, R38 ;  /* 0x00000004aca87825 */ /* 0x000fc400078e0226 */
[----:B------:R-:W-:Y:S02]  /*6860*/  LDGSTS.E [R5+0x1400c], desc[UR48][R160.64], !P0 ;  /* 0x1400c000a0057fae */ /* 0x000fe4000c121870 */
[C---:B------:R-:W-:Y:S02]  /*6870*/  IMAD.WIDE R170, R172.reuse, 0x4, R36 ;  /* 0x00000004acaa7825 */ /* 0x040fe400078e0224 */
[----:B------:R-:W-:Y:S02]  /*6880*/  LDGSTS.E [R5+0x1800c], desc[UR48][R162.64], !P0 ;  /* 0x1800c000a2057fae */ /* 0x000fe4000c121870 */
[----:B------:R-:W-:Y:S02]  /*6890*/  IMAD.WIDE R172, R172, 0x4, R20 ;  /* 0x00000004acac7825 */ /* 0x000fe400078e0214 */
[----:B------:R-:W-:Y:S01]  /*68a0*/  LDGSTS.E [R5+0x1c00c], desc[UR48][R164.64], !P0 ;  /* 0x1c00c000a4057fae */ /* 0x000fe2000c121870 */
[----:B------:R-:W-:Y:S01]  /*68b0*/  ISETP.GE.U32.AND P0, PT, R0, 0x7fffff92, PT ;  /* 0x7fffff920000780c */ /* 0x000fe20003f06070 */
[----:B------:R-:W-:-:S02]  /*68c0*/  VIADD R0, R15, 0xffffffd0 ;  /* 0xffffffd00f007836 */ /* 0x000fc40000000000 */
[----:B------:R-:W3:Y:S01]  /*68d0*/  LDC R15, c[0x0][0x230] ;  /* 0x00008c00ff0f7b82 */ /* 0x000ee20000000800 */
[----:B------:R-:W-:Y:S01]  /*68e0*/  LDGSTS.E [R11], desc[UR48][R166.64], !P3 ;  /* 0x00000000a60b7fae */ /* 0x000fe2000d921870 */
[----:B------:R-:W-:-:S03]  /*68f0*/  IMAD.WIDE R174, R180, 0x4, R22 ;  /* 0x00000004b4ae7825 */ /* 0x000fc600078e0216 */
[----:B------:R-:W-:Y:S01]  /*6900*/  LDGSTS.E [R11+0x4000], desc[UR48][R168.64], !P3 ;  /* 0x04000000a80b7fae */ /* 0x000fe2000d921870 */
[----:B------:R-:W-:-:S03]  /*6910*/  IMAD.WIDE R176, R180, 0x4, R38 ;  /* 0x00000004b4b07825 */ /* 0x000fc600078e0226 */
[----:B------:R-:W-:Y:S01]  /*6920*/  LDGSTS.E [R11+0x8000], desc[UR48][R170.64], !P3 ;  /* 0x08000000aa0b7fae */ /* 0x000fe2000d921870 */
[----:B------:R-:W-:-:S03]  /*6930*/  IMAD.WIDE R178, R180, 0x4, R36 ;  /* 0x00000004b4b27825 */ /* 0x000fc600078e0224 */
[----:B------:R-:W-:Y:S01]  /*6940*/  LDGSTS.E [R11+0xc000], desc[UR48][R172.64], !P3 ;  /* 0x0c000000ac0b7fae */ /* 0x000fe2000d921870 */
[----:B------:R-:W-:Y:S01]  /*6950*/  ISETP.GE.U32.AND P3, PT, R0, 0x7fffff91, PT ;  /* 0x7fffff910000780c */ /* 0x000fe20003f66070 */
[----:B------:R-:W-:Y:S02]  /*6960*/  IMAD.WIDE R180, R180, 0x4, R20 ;  /* 0x00000004b4b47825 */ /* 0x000fe400078e0214 */
[----:B------:R-:W-:Y:S02]  /*6970*/  LDGSTS.E [R11+0x4], desc[UR48][R174.64], !P4 ;  /* 0x00004000ae0b7fae */ /* 0x000fe4000e121870 */
[----:B--2---:R-:W-:Y:S02]  /*6980*/  VIADD R0, R13, 0xffffffef ;  /* 0xffffffef0d007836 */ /* 0x004fe40000000000 */
[----:B------:R-:W2:Y:S01]  /*6990*/  LDC R13, c[0x0][0x230] ;  /* 0x00008c00ff0d7b82 */ /* 0x000ea20000000800 */
[----:B------:R-:W-:Y:S01]  /*69a0*/  LDGSTS.E [R11+0x4004], desc[UR48][R176.64], !P4 ;  /* 0x04004000b00b7fae */ /* 0x000fe2000e121870 */
[----:B------:R-:W-:-:S03]  /*69b0*/  IMAD.WIDE R182, R188, 0x4, R22 ;  /* 0x00000004bcb67825 */ /* 0x000fc600078e0216 */
[----:B------:R-:W-:Y:S01]  /*69c0*/  LDGSTS.E [R11+0x8004], desc[UR48][R178.64], !P4 ;  /* 0x08004000b20b7fae */ /* 0x000fe2000e121870 */
[----:B------:R-:W-:-:S03]  /*69d0*/  IMAD.WIDE R184, R188, 0x4, R38 ;  /* 0x00000004bcb87825 */ /* 0x000fc600078e0226 */
[----:B------:R-:W-:Y:S01]  /*69e0*/  LDGSTS.E [R11+0xc004], desc[UR48][R180.64], !P4 ;  /* 0x0c004000b40b7fae */ /* 0x000fe2000e121870 */
[----:B------:R-:W-:Y:S01]  /*69f0*/  IMAD.WIDE R186, R188, 0x4, R36 ;  /* 0x00000004bcba7825 */ /* 0x000fe200078e0224 */
[----:B------:R-:W-:Y:S02]  /*6a00*/  ISETP.GE.U32.AND P4, PT, R0, 0x7fffffb0, PT ;  /* 0x7fffffb00000780c */ /* 0x000fe40003f86070 */
[----:B------:R-:W-:Y:S01]  /*6a10*/  LDGSTS.E [R11+0x8], desc[UR48][R182.64], !P5 ;  /* 0x00008000b60b7fae */ /* 0x000fe2000e921870 */
[----:B------:R-:W-:-:S03]  /*6a20*/  IMAD.WIDE R188, R188, 0x4, R20 ;  /* 0x00000004bcbc7825 */ /* 0x000fc600078e0214 */
[----:B------:R-:W-:Y:S01]  /*6a30*/  LDGSTS.E [R11+0x4008], desc[UR48][R184.64], !P5 ;  /* 0x04008000b80b7fae */ /* 0x000fe2000e921870 */
[----:B-1----:R-:W-:Y:S02]  /*6a40*/  VIADD R0, R14, 0xffffffee ;  /* 0xffffffee0e007836 */ /* 0x002fe40000000000 */
[----:B------:R-:W1:Y:S01]  /*6a50*/  LDC R14, c[0x0][0x230] ;  /* 0x00008c00ff0e7b82 */ /* 0x000e620000000800 */
[----:B------:R-:W-:Y:S01]  /*6a60*/  LDGSTS.E [R11+0x8008], desc[UR48][R186.64], !P5 ;  /* 0x08008000ba0b7fae */ /* 0x000fe2000e921870 */
[----:B------:R-:W-:-:S03]  /*6a70*/  IMAD.WIDE R190, R196, 0x4, R22 ;  /* 0x00000004c4be7825 */ /* 0x000fc600078e0216 */
[----:B------:R-:W-:Y:S01]  /*6a80*/  LDGSTS.E [R11+0xc008], desc[UR48][R188.64], !P5 ;  /* 0x0c008000bc0b7fae */ /* 0x000fe2000e921870 */
[----:B------:R-:W-:Y:S01]  /*6a90*/  ISETP.GE.U32.AND P5, PT, R0, 0x7fffffaf, PT ;  /* 0x7fffffaf0000780c */ /* 0x000fe20003fa6070 */
[C---:B------:R-:W-:Y:S01]  /*6aa0*/  IMAD.WIDE R192, R196.reuse, 0x4, R38 ;  /* 0x00000004c4c07825 */ /* 0x040fe200078e0226 */
[----:B---3--:R-:W-:Y:S01]  /*6ab0*/  IADD3 R0, R15, -0x13, RZ ;  /* 0xffffffed0f007810 */ /* 0x008fe20007ffe0ff */
[----:B------:R-:W-:Y:S01]  /*6ac0*/  LDGSTS.E [R11+0xc], desc[UR48][R190.64], !P6 ;  /* 0x0000c000be0b7fae */ /* 0x000fe2000f121870 */
[----:B------:R-:W3:Y:S01]  /*6ad0*/  LDC R15, c[0x0][0x230] ;  /* 0x00008c00ff0f7b82 */ /* 0x000ee20000000800 */
[C---:B------:R-:W-:Y:S02]  /*6ae0*/  IMAD.WIDE R194, R196.reuse, 0x4, R36 ;  /* 0x00000004c4c27825 */ /* 0x040fe400078e0224 */
[----:B------:R-:W-:Y:S02]  /*6af0*/  LDGSTS.E [R11+0x400c], desc[UR48][R192.64], !P6 ;  /* 0x0400c000c00b7fae */ /* 0x000fe4000f121870 */
[----:B------:R-:W-:-:S02]  /*6b00*/  IMAD.WIDE R196, R196, 0x4, R20 ;  /* 0x00000004c4c47825 */ /* 0x000fc400078e0214 */
[----:B------:R-:W-:Y:S02]  /*6b10*/  LDGSTS.E [R11+0x800c], desc[UR48][R194.64], !P6 ;  /* 0x0800c000c20b7fae */ /* 0x000fe4000f121870 */
[----:B------:R-:W-:Y:S02]  /*6b20*/  IMAD.WIDE R198, R204, 0x4, R22 ;  /* 0x00000004ccc67825 */ /* 0x000fe400078e0216 */
[----:B------:R-:W-:Y:S01]  /*6b30*/  LDGSTS.E [R11+0xc00c], desc[UR48][R196.64], !P6 ;  /* 0x0c00c000c40b7fae */ /* 0x000fe2000f121870 */
[----:B------:R-:W-:Y:S01]  /*6b40*/  ISETP.GE.U32.AND P6, PT, R0, 0x7fffffae, PT ;  /* 0x7fffffae0000780c */ /* 0x000fe20003fc6070 */
[C---:B------:R-:W-:Y:S02]  /*6b50*/  IMAD.WIDE R200, R204.reuse, 0x4, R38 ;  /* 0x00000004ccc87825 */ /* 0x040fe400078e0226 */
[----:B------:R-:W-:Y:S02]  /*6b60*/  LDGSTS.E [R11+0x10000], desc[UR48][R198.64], !P2 ;  /* 0x10000000c60b7fae */ /* 0x000fe4000d121870 */
[----:B------:R-:W-:-:S02]  /*6b70*/  IMAD.WIDE R202, R204, 0x4, R36 ;  /* 0x00000004ccca7825 */ /* 0x000fc400078e0224 */
[----:B------:R-:W-:Y:S02]  /*6b80*/  LDGSTS.E [R11+0x14000], desc[UR48][R200.64], !P2 ;  /* 0x14000000c80b7fae */ /* 0x000fe4000d121870 */
[----:B------:R-:W-:Y:S02]  /*6b90*/  IMAD.WIDE R204, R204, 0x4, R20 ;  /* 0x00000004cccc7825 */ /* 0x000fe400078e0214 */
[----:B------:R-:W-:Y:S02]  /*6ba0*/  LDGSTS.E [R11+0x18000], desc[UR48][R202.64], !P2 ;  /* 0x18000000ca0b7fae */ /* 0x000fe4000d121870 */
[----:B--2---:R-:W-:Y:S02]  /*6bb0*/  VIADD R0, R13, 0xffffffec ;  /* 0xffffffec0d007836 */ /* 0x004fe40000000000 */
[----:B------:R-:W2:Y:S01]  /*6bc0*/  LDC R13, c[0x0][0x230] ;  /* 0x00008c00ff0d7b82 */ /* 0x000ea20000000800 */
[----:B------:R-:W-:Y:S01]  /*6bd0*/  IMAD.WIDE R206, R212, 0x4, R22 ;  /* 0x00000004d4ce7825 */ /* 0x000fe200078e0216 */
[----:B------:R-:W-:Y:S01]  /*6be0*/  LDGSTS.E [R11+0x1c000], desc[UR48][R204.64], !P2 ;  /* 0x1c000000cc0b7fae */ /* 0x000fe2000d121870 */
[----:B------:R-:W-:-:S02]  /*6bf0*/  ISETP.GE.U32.AND P2, PT, R0, 0x7fffffad, PT ;  /* 0x7fffffad0000780c */ /* 0x000fc40003f46070 */
[C---:B------:R-:W-:Y:S01]  /*6c00*/  IMAD.WIDE R208, R212.reuse, 0x4, R38 ;  /* 0x00000004d4d07825 */ /* 0x040fe200078e0226 */
[----:B------:R-:W-:Y:S03]  /*6c10*/  LDGSTS.E [R11+0x10004], desc[UR48][R206.64], !P1 ;  /* 0x10004000ce0b7fae */ /* 0x000fe6000c921870 */
[C---:B------:R-:W-:Y:S01]  /*6c20*/  IMAD.WIDE R210, R212.reuse, 0x4, R36 ;  /* 0x00000004d4d27825 */ /* 0x040fe200078e0224 */
[----:B------:R-:W-:Y:S03]  /*6c30*/  LDGSTS.E [R11+0x14004], desc[UR48][R208.64], !P1 ;  /* 0x14004000d00b7fae */ /* 0x000fe6000c921870 */
[----:B------:R-:W-:Y:S01]  /*6c40*/  IMAD.WIDE R212, R212, 0x4, R20 ;  /* 0x00000004d4d47825 */ /* 0x000fe200078e0214 */
[----:B------:R-:W-:Y:S03]  /*6c50*/  LDGSTS.E [R11+0x18004], desc[UR48][R210.64], !P1 ;  /* 0x18004000d20b7fae */ /* 0x000fe6000c921870 */
[----:B-1----:R-:W-:Y:S01]  /*6c60*/  VIADD R0, R14, 0xffffffcf ;  /* 0xffffffcf0e007836 */ /* 0x002fe20000000000 */
[----:B------:R-:W-:Y:S01]  /*6c70*/  LDGSTS.E [R11+0x1c004], desc[UR48][R212.64], !P1 ;  /* 0x1c004000d40b7fae */ /* 0x000fe2000c921870 */
[----:B------:R-:W-:-:S03]  /*6c80*/  IMAD.WIDE R214, R220, 0x4, R22 ;  /* 0x00000004dcd67825 */ /* 0x000fc600078e0216 */
[----:B------:R-:W-:Y:S01]  /*6c90*/  ISETP.GE.U32.AND P1, PT, R0, 0x7fffff90, PT ;  /* 0x7fffff900000780c */ /* 0x000fe20003f26070 */
[----:B---3--:R-:W-:Y:S01]  /*6ca0*/  VIADD R0, R15, 0xffffffce ;  /* 0xffffffce0f007836 */ /* 0x008fe20000000000 */
[----:B------:R-:W-:Y:S01]  /*6cb0*/  LDGSTS.E [R11+0x10008], desc[UR48][R214.64], !P0 ;  /* 0x10008000d60b7fae */ /* 0x000fe2000c121870 */
[----:B------:R-:W1:Y:S01]  /*6cc0*/  LDC R15, c[0x0][0x230] ;  /* 0x00008c00ff0f7b82 */ /* 0x000e620000000800 */
[C---:B------:R-:W-:Y:S02]  /*6cd0*/  IMAD.WIDE R216, R220.reuse, 0x4, R38 ;  /* 0x00000004dcd87825 */ /* 0x040fe400078e0226 */
[----:B------:R-:W-:Y:S02]  /*6ce0*/  STL.64 [R1+0x10c0], R250 ;  /* 0x0010c0fa01007387 */ /* 0x000fe40000100a00 */
[C---:B------:R-:W-:Y:S02]  /*6cf0*/  IMAD.WIDE R218, R220.reuse, 0x4, R36 ;  /* 0x00000004dcda7825 */ /* 0x040fe400078e0224 */
[----:B------:R-:W-:Y:S02]  /*6d00*/  LDGSTS.E [R11+0x14008], desc[UR48][R216.64], !P0 ;  /* 0x14008000d80b7fae */ /* 0x000fe4000c121870 */
[----:B------:R-:W-:-:S02]  /*6d10*/  IMAD.WIDE R220, R220, 0x4, R20 ;  /* 0x00000004dcdc7825 */ /* 0x000fc400078e0214 */
[----:B------:R-:W-:Y:S02]  /*6d20*/  LDGSTS.E [R11+0x18008], desc[UR48][R218.64], !P0 ;  /* 0x18008000da0b7fae */ /* 0x000fe4000c121870 */
[----:B------:R-:W-:Y:S02]  /*6d30*/  IMAD.WIDE R222, R228, 0x4, R22 ;  /* 0x00000004e4de7825 */ /* 0x000fe400078e0216 */
[----:B------:R-:W-:Y:S01]  /*6d40*/  LDGSTS.E [R11+0x1c008], desc[UR48][R220.64], !P0 ;  /* 0x1c008000dc0b7fae */ /* 0x000fe2000c121870 */
[----:B------:R-:W-:Y:S01]  /*6d50*/  ISETP.GE.U32.AND P0, PT, R0, 0x7fffff8f, PT ;  /* 0x7fffff8f0000780c */ /* 0x000fe20003f06070 */
[----:B------:R-:W-:Y:S01]  /*6d60*/  IMAD.WIDE R224, R228, 0x4, R38 ;  /* 0x00000004e4e07825 */ /* 0x000fe200078e0226 */
[----:B------:R-:W-:Y:S01]  /*6d70*/  SHF.L.U32 R0, R18, 0x4, RZ ;  /* 0x0000000412007819 */ /* 0x000fe200000006ff */
[----:B------:R3:W-:Y:S02]  /*6d80*/  STL.64 [R1+0x10c8], R248 ;  /* 0x0010c8f801007387 */ /* 0x0007e40000100a00 */
[----:B------:R-:W-:-:S02]  /*6d90*/  IMAD.WIDE R226, R228, 0x4, R36 ;  /* 0x00000004e4e27825 */ /* 0x000fc400078e0224 */
[----:B------:R-:W-:Y:S02]  /*6da0*/  LDGSTS.E [R11+0x1000c], desc[UR48][R222.64], !P3 ;  /* 0x1000c000de0b7fae */ /* 0x000fe4000d921870 */
[----:B------:R-:W-:Y:S02]  /*6db0*/  IMAD.WIDE R228, R228, 0x4, R20 ;  /* 0x00000004e4e47825 */ /* 0x000fe400078e0214 */
[----:B------:R4:W-:Y:S02]  /*6dc0*/  STL.64 [R1+0x10d0], R246 ;  /* 0x0010d0f601007387 */ /* 0x0009e40000100a00 */
[----:B--2---:R-:W-:Y:S01]  /*6dd0*/  VIADD R14, R13, 0xffffffcd ;  /* 0xffffffcd0d0e7836 */ /* 0x004fe20000000000 */
[----:B------:R-:W-:Y:S01]  /*6de0*/  LOP3.LUT R13, R3, 0x40, RZ, 0x3c, !PT ;  /* 0x00000040030d7812 */ /* 0x000fe200078e3cff */
[----:B------:R-:W-:Y:S01]  /*6df0*/  LDGSTS.E [R11+0x1400c], desc[UR48][R224.64], !P3 ;  /* 0x1400c000e00b7fae */ /* 0x000fe2000d921870 */
[----:B---3--:R-:W-:-:S03]  /*6e00*/  IMAD.WIDE R248, R0, 0x4, R36 ;  /* 0x0000000400f87825 */ /* 0x008fc600078e0224 */
[----:B------:R2:W-:Y:S01]  /*6e10*/  STL.64 [R1+0x10d8], R244 ;  /* 0x0010d8f401007387 */ /* 0x0005e20000100a00 */
[----:B------:R-:W-:-:S03]  /*6e20*/  IMAD.WIDE R250, R0, 0x4, R20 ;  /* 0x0000000400fa7825 */ /* 0x000fc600078e0214 */
[----:B------:R-:W-:Y:S01]  /*6e30*/  LDGSTS.E [R11+0x1800c], desc[UR48][R226.64], !P3 ;  /* 0x1800c000e20b7fae */ /* 0x000fe2000d921870 */
[----:B----4-:R-:W-:-:S03]  /*6e40*/  IMAD.WIDE R246, R0, 0x4, R38 ;  /* 0x0000000400f67825 */ /* 0x010fc600078e0226 */
[----:B------:R-:W-:Y:S01]  /*6e50*/  LDGSTS.E [R11+0x1c00c], desc[UR48][R228.64], !P3 ;  /* 0x1c00c000e40b7fae */ /* 0x000fe2000d921870 */
[----:B------:R-:W-:Y:S01]  /*6e60*/  ISETP.GE.U32.AND P3, PT, R14, 0x7fffff8e, PT ;  /* 0x7fffff8e0e00780c */ /* 0x000fe20003f66070 */
[----:B------:R-:W-:Y:S02]  /*6e70*/  IMAD R14, R18, 0x11, RZ ;  /* 0x00000011120e7824 */ /* 0x000fe400078e02ff */
[--C-:B--2---:R-:W-:Y:S01]  /*6e80*/  IMAD.WIDE R244, R0, 0x4, R22.reuse ;  /* 0x0000000400f47825 */ /* 0x104fe200078e0216 */
[----:B------:R-:W-:Y:S03]  /*6e90*/  STL.64 [R1+0x10e0], R242 ;  /* 0x0010e0f201007387 */ /* 0x000fe60000100a00 */
[----:B------:R-:W-:Y:S01]  /*6ea0*/  VIADD R0, R16, 0xffffffcc ;  /* 0xffffffcc10007836 */ /* 0x000fe20000000000 */
[----:B------:R2:W-:Y:S01]  /*6eb0*/  STL.64 [R1+0x10e8], R240 ;  /* 0x0010e8f001007387 */ /* 0x0005e20000100a00 */
[----:B------:R-:W-:Y:S01]  /*6ec0*/  VIADD R13, R13, UR10 ;  /* 0x0000000a0d0d7c36 */ /* 0x000fe20008000000 */
[----:B------:R-:W3:Y:S02]  /*6ed0*/  LDC R16, c[0x0][0x230] ;  /* 0x00008c00ff107b82 */ /* 0x000ee40000000800 */
[----:B------:R4:W-:Y:S04]  /*6ee0*/  STL.64 [R1+0x10f0], R238 ;  /* 0x0010f0ee01007387 */ /* 0x0009e80000100a00 */
[----:B------:R1:W-:Y:S04]  /*6ef0*/  STL.64 [R1+0x10f8], R236 ;  /* 0x0010f8ec01007387 */ /* 0x0003e80000100a00 */
[----:B------:R1:W-:Y:S01]  /*6f00*/  STL.64 [R1+0x1100], R234 ;  /* 0x001100ea01007387 */ /* 0x0003e20000100a00 */
[----:B--2---:R-:W-:-:S03]  /*6f10*/  IMAD.WIDE R240, R14, 0x4, R22 ;  /* 0x000000040ef07825 */ /* 0x004fc600078e0216 */
[----:B------:R-:W-:Y:S01]  /*6f20*/  LDGSTS.E [R13], desc[UR48][R244.64], !P4 ;  /* 0x00000000f40d7fae */ /* 0x000fe2000e121870 */
[----:B----4-:R-:W-:-:S03]  /*6f30*/  IMAD.WIDE R238, R14, 0x4, R38 ;  /* 0x000000040eee7825 */ /* 0x010fc600078e0226 */
[----:B------:R-:W-:Y:S01]  /*6f40*/  LDGSTS.E [R13+0x4000], desc[UR48][R246.64], !P4 ;  /* 0x04000000f60d7fae */ /* 0x000fe2000e121870 */
[----:B-1----:R-:W-:-:S03]  /*6f50*/  IMAD.WIDE R236, R14, 0x4, R36 ;  /* 0x000000040eec7825 */ /* 0x002fc600078e0224 */
[----:B------:R-:W-:Y:S01]  /*6f60*/  LDGSTS.E [R13+0x8000], desc[UR48][R248.64], !P4 ;  /* 0x08000000f80d7fae */ /* 0x000fe2000e121870 */
[----:B------:R-:W-:Y:S01]  /*6f70*/  IMAD.WIDE R234, R14, 0x4, R20 ;  /* 0x000000040eea7825 */ /* 0x000fe200078e0214 */
[----:B------:R-:W-:Y:S02]  /*6f80*/  IADD3 R14, R15, -0x15, RZ ;  /* 0xffffffeb0f0e7810 */ /* 0x000fe40007ffe0ff */
[----:B------:R-:W1:Y:S01]  /*6f90*/  LDC R15, c[0x0][0x230] ;  /* 0x00008c00ff0f7b82 */ /* 0x000e620000000800 */
[----:B------:R-:W-:Y:S04]  /*6fa0*/  STL.64 [R1+0x68], R244 ;  /* 0x000068f401007387 */ /* 0x000fe80000100a00 */
[----:B------:R-:W-:Y:S01]  /*6fb0*/  LDGSTS.E [R13+0xc000], desc[UR48][R250.64], !P4 ;  /* 0x0c000000fa0d7fae */ /* 0x000fe2000e121870 */
[----:B------:R-:W-:Y:S01]  /*6fc0*/  ISETP.GE.U32.AND P4, PT, R0, 0x7fffff8d, PT ;  /* 0x7fffff8d0000780c */ /* 0x000fe20003f86070 */
[----:B------:R-:W-:-:S02]  /*6fd0*/  IMAD R0, R18, 0x12, RZ ;  /* 0x0000001212007824 */ /* 0x000fc400078e02ff */
[----:B------:R-:W-:Y:S04]  /*6fe0*/  STL.64 [R1+0x80], R246 ;  /* 0x000080f601007387 */ /* 0x000fe80000100a00 */
[----:B------:R-:W-:Y:S04]  /*6ff0*/  STL.64 [R1+0x90], R248 ;  /* 0x000090f801007387 */ /* 0x000fe80000100a00 */
[----:B------:R-:W-:Y:S04]  /*7000*/  STL.64 [R1+0xa0], R250 ;  /* 0x0000a0fa01007387 */ /* 0x000fe80000100a00 */
[----:B------:R2:W-:Y:S04]  /*7010*/  LDGSTS.E [R13+0x4], desc[UR48][R240.64], !P5 ;  /* 0x00004000f00d7fae */ /* 0x0005e8000e921870 */
[----:B------:R2:W-:Y:S04]  /*7020*/  STL.64 [R1+0xb0], R240 ;  /* 0x0000b0f001007387 */ /* 0x0005e80000100a00 */
[----:B------:R4:W-:Y:S04]  /*7030*/  LDGSTS.E [R13+0x4004], desc[UR48][R238.64], !P5 ;  /* 0x04004000ee0d7fae */ /* 0x0009e8000e921870 */
[----:B------:R4:W-:Y:S04]  /*7040*/  STL.64 [R1+0xc0], R238 ;  /* 0x0000c0ee01007387 */ /* 0x0009e80000100a00 */
[----:B------:R3:W-:Y:S01]  /*7050*/  LDGSTS.E [R13+0x8004], desc[UR48][R236.64], !P5 ;  /* 0x08004000ec0d7fae */ /* 0x0007e2000e921870 */
[----:B--2---:R-:W-:-:S03]  /*7060*/  IMAD.WIDE R240, R0, 0x4, R22 ;  /* 0x0000000400f07825 */ /* 0x004fc600078e0216 */
[----:B------:R3:W-:Y:S04]  /*7070*/  STL.64 [R1+0xe8], R236 ;  /* 0x0000e8ec01007387 */ /* 0x0007e80000100a00 */
[----:B------:R2:W-:Y:S01]  /*7080*/  LDGSTS.E [R13+0xc004], desc[UR48][R234.64], !P5 ;  /* 0x0c004000ea0d7fae */ /* 0x0005e2000e921870 */
[----:B------:R-:W-:Y:S01]  /*7090*/  ISETP.GE.U32.AND P5, PT, R14, 0x7fffffac, PT ;  /* 0x7fffffac0e00780c */ /* 0x000fe20003fa6070 */
[----:B----4-:R-:W-:Y:S02]  /*70a0*/  IMAD.WIDE R238, R0, 0x4, R38 ;  /* 0x0000000400ee7825 */ /* 0x010fe400078e0226 */
[----:B------:R2:W-:Y:S02]  /*70b0*/  STL.64 [R1+0xf8], R234 ;  /* 0x0000f8ea01007387 */ /* 0x0005e40000100a00 */
[----:B------:R-:W-:-:S02]  /*70c0*/  IMAD R14, R18, 0x13, RZ ;  /* 0x00000013120e7824 */ /* 0x000fc400078e02ff */
[C---:B---3--:R-:W-:Y:S01]  /*70d0*/  IMAD.WIDE R236, R0.reuse, 0x4, R36 ;  /* 0x0000000400ec7825 */ /* 0x048fe200078e0224 */
[----:B------:R3:W-:Y:S04]  /*70e0*/  STL.64 [R1+0x108], R240 ;  /* 0x000108f001007387 */ /* 0x0007e80000100a00 */
[----:B------:R3:W-:Y:S01]  /*70f0*/  LDGSTS.E [R13+0x8], desc[UR48][R240.64], !P6 ;  /* 0x00008000f00d7fae */ /* 0x0007e2000f121870 */
[----:B--2---:R-:W-:-:S03]  /*7100*/  IMAD.WIDE R234, R0, 0x4, R20 ;  /* 0x0000000400ea7825 */ /* 0x004fc600078e0214 */
[----:B------:R2:W-:Y:S01]  /*7110*/  STL.64 [R1+0x118], R238 ;  /* 0x000118ee01007387 */ /* 0x0005e20000100a00 */
[----:B------:R-:W-:-:S03]  /*7120*/  VIADD R0, R17, 0xffffffea ;  /* 0xffffffea11007836 */ /* 0x000fc60000000000 */
[----:B------:R2:W-:Y:S01]  /*7130*/  LDGSTS.E [R13+0x4008], desc[UR48][R238.64], !P6 ;  /* 0x04008000ee0d7fae */ /* 0x0005e2000f121870 */
[----:B------:R-:W4:Y:S01]  /*7140*/  LDC R17, c[0x0][0x230] ;  /* 0x00008c00ff117b82 */ /* 0x000f220000000800 */
[C---:B---3--:R-:W-:Y:S02]  /*7150*/  IMAD.WIDE R240, R14.reuse, 0x4, R22 ;  /* 0x000000040ef07825 */ /* 0x048fe400078e0216 */
[----:B------:R3:W-:Y:S04]  /*7160*/  STL.64 [R1+0x128], R236 ;  /* 0x000128ec01007387 */ /* 0x0007e80000100a00 */
[----:B------:R3:W-:Y:S01]  /*7170*/  LDGSTS.E [R13+0x8008], desc[UR48][R236.64], !P6 ;  /* 0x08008000ec0d7fae */ /* 0x0007e2000f121870 */
[----:B--2---:R-:W-:-:S03]  /*7180*/  IMAD.WIDE R238, R14, 0x4, R38 ;  /* 0x000000040eee7825 */ /* 0x004fc600078e0226 */
[----:B------:R2:W-:Y:S04]  /*7190*/  STL.64 [R1+0x138], R234 ;  /* 0x000138ea01007387 */ /* 0x0005e80000100a00 */
[----:B------:R2:W-:Y:S01]  /*71a0*/  LDGSTS.E [R13+0xc008], desc[UR48][R234.64], !P6 ;  /* 0x0c008000ea0d7fae */ /* 0x0005e2000f121870 */
[----:B------:R-:W-:Y:S01]  /*71b0*/  ISETP.GE.U32.AND P6, PT, R0, 0x7fffffab, PT ;  /* 0x7fffffab0000780c */ /* 0x000fe20003fc6070 */
[----:B------:R-:W-:Y:S02]  /*71c0*/  IMAD R0, R18, 0x30, RZ ;  /* 0x0000003012007824 */ /* 0x000fe400078e02ff */
[C---:B---3--:R-:W-:Y:S01]  /*71d0*/  IMAD.WIDE R236, R14.reuse, 0x4, R36 ;  /* 0x000000040eec7825 */ /* 0x048fe200078e0224 */
[----:B------:R3:W-:Y:S04]  /*71e0*/  STL.64 [R1+0x148], R240 ;  /* 0x000148f001007387 */ /* 0x0007e80000100a00 */
[----:B------:R3:W-:Y:S01]  /*71f0*/  LDGSTS.E [R13+0xc], desc[UR48][R240.64], !P2 ;  /* 0x0000c000f00d7fae */ /* 0x0007e2000d121870 */
[----:B--2---:R-:W-:-:S03]  /*7200*/  IMAD.WIDE R234, R14, 0x4, R20 ;  /* 0x000000040eea7825 */ /* 0x004fc600078e0214 */
[----:B------:R2:W-:Y:S01]  /*7210*/  STL.64 [R1+0x158], R238 ;  /* 0x000158ee01007387 */ /* 0x0005e20000100a00 */
[----:B------:R-:W-:-:S03]  /*7220*/  VIADD R14, R16, 0xffffffe9 ;  /* 0xffffffe9100e7836 */ /* 0x000fc60000000000 */
[----:B------:R2:W-:Y:S01]  /*7230*/  LDGSTS.E [R13+0x400c], desc[UR48][R238.64], !P2 ;  /* 0x0400c000ee0d7fae */ /* 0x0005e2000d121870 */
[----:B------:R-:W4:Y:S03]  /*7240*/  LDC R16, c[0x0][0x230] ;  /* 0x00008c00ff107b82 */ /* 0x000f260000000800 */
[----:B------:R1:W-:Y:S01]  /*7250*/  STL.64 [R1+0x168], R236 ;  /* 0x000168ec01007387 */ /* 0x0003e20000100a00 */
[----:B---3--:R-:W-:-:S03]  /*7260*/  IMAD.WIDE R240, R0, 0x4, R22 ;  /* 0x0000000400f07825 */ /* 0x008fc600078e0216 */
[----:B------:R1:W-:Y:S04]  /*7270*/  LDGSTS.E [R13+0x800c], desc[UR48][R236.64], !P2 ;  /* 0x0800c000ec0d7fae */ /* 0x0003e8000d121870 */
[----:B------:R3:W-:Y:S01]  /*7280*/  STL.64 [R1+0x178], R234 ;  /* 0x000178ea01007387 */ /* 0x0007e20000100a00 */
[----:B--2---:R-:W-:-:S03]  /*7290*/  IMAD.WIDE R238, R0, 0x4, R38 ;  /* 0x0000000400ee7825 */ /* 0x004fc600078e0226 */
[----:B------:R3:W-:Y:S01]  /*72a0*/  LDGSTS.E [R13+0xc00c], desc[UR48][R234.64], !P2 ;  /* 0x0c00c000ea0d7fae */ /* 0x0007e2000d121870 */
[----:B------:R-:W-:Y:S01]  /*72b0*/  ISETP.GE.U32.AND P2, PT, R14, 0x7fffffaa, PT ;  /* 0x7fffffaa0e00780c */ /* 0x000fe20003f46070 */
[----:B------:R-:W-:Y:S02]  /*72c0*/  IMAD R14, R18, 0x31, RZ ;  /* 0x00000031120e7824 */ /* 0x000fe400078e02ff */
[C---:B-1----:R-:W-:Y:S01]  /*72d0*/  IMAD.WIDE R236, R0.reuse, 0x4, R36 ;  /* 0x0000000400ec7825 */ /* 0x042fe200078e0224 */
[----:B------:R1:W-:Y:S04]  /*72e0*/  STL.64 [R1+0x188], R240 ;  /* 0x000188f001007387 */ /* 0x0003e80000100a00 */
[----:B------:R1:W-:Y:S01]  /*72f0*/  LDGSTS.E [R13+0x10000], desc[UR48][R240.64], !P1 ;  /* 0x10000000f00d7fae */ /* 0x0003e2000c921870 */
[----:B---3--:R-:W-:-:S03]  /*7300*/  IMAD.WIDE R234, R0, 0x4, R20 ;  /* 0x0000000400ea7825 */ /* 0x008fc600078e0214 */
[----:B------:R2:W-:Y:S01]  /*7310*/  STL.64 [R1+0x198], R238 ;  /* 0x000198ee01007387 */ /* 0x0005e20000100a00 */
[----:B------:R-:W-:-:S03]  /*7320*/  VIADD R0, R15, 0xffffffe8 ;  /* 0xffffffe80f007836 */ /* 0x000fc60000000000 */
[----:B------:R2:W-:Y:S01]  /*7330*/  LDGSTS.E [R13+0x14000], desc[UR48][R238.64], !P1 ;  /* 0x14000000ee0d7fae */ /* 0x0005e2000c921870 */
[----:B------:R-:W3:Y:S01]  /*7340*/  LDC R15, c[0x0][0x230] ;  /* 0x00008c00ff0f7b82 */ /* 0x000ee20000000800 */
[C---:B-1----:R-:W-:Y:S02]  /*7350*/  IMAD.WIDE R240, R14.reuse, 0x4, R22 ;  /* 0x000000040ef07825 */ /* 0x042fe400078e0216 */
[----:B------:R1:W-:Y:S04]  /*7360*/  STL.64 [R1+0x1a8], R236 ;  /* 0x0001a8ec01007387 */ /* 0x0003e80000100a00 */
[----:B------:R1:W-:Y:S01]  /*7370*/  LDGSTS.E [R13+0x18000], desc[UR48][R236.64], !P1 ;  /* 0x18000000ec0d7fae */ /* 0x0003e2000c921870 */
[----:B--2---:R-:W-:-:S03]  /*7380*/  IMAD.WIDE R238, R14, 0x4, R38 ;  /* 0x000000040eee7825 */ /* 0x004fc600078e0226 */
[----:B------:R2:W-:Y:S04]  /*7390*/  STL.64 [R1+0x1b8], R234 ;  /* 0x0001b8ea01007387 */ /* 0x0005e80000100a00 */
[----:B------:R2:W-:Y:S01]  /*73a0*/  LDGSTS.E [R13+0x1c000], desc[UR48][R234.64], !P1 ;  /* 0x1c000000ea0d7fae */ /* 0x0005e2000c921870 */
[----:B------:R-:W-:Y:S01]  /*73b0*/  ISETP.GE.U32.AND P1, PT, R0, 0x7fffffa9, PT ;  /* 0x7fffffa90000780c */ /* 0x000fe20003f26070 */
[----:B------:R-:W-:Y:S02]  /*73c0*/  IMAD R0, R18, 0x32, RZ ;  /* 0x0000003212007824 */ /* 0x000fe400078e02ff */
[C---:B-1----:R-:W-:Y:S01]  /*73d0*/  IMAD.WIDE R236, R14.reuse, 0x4, R36 ;  /* 0x000000040eec7825 */ /* 0x042fe200078e0224 */
[----:B------:R1:W-:Y:S04]  /*73e0*/  LDGSTS.E [R13+0x10004], desc[UR48][R240.64], !P0 ;  /* 0x10004000f00d7fae */ /* 0x0003e8000c121870 */
[----:B------:R1:W-:Y:S01]  /*73f0*/  LDGSTS.E [R13+0x14004], desc[UR48][R238.64], !P0 ;  /* 0x14004000ee0d7fae */ /* 0x0003e2000c121870 */
[----:B--2---:R-:W-:Y:S01]  /*7400*/  IMAD.WIDE R234, R14, 0x4, R20 ;  /* 0x000000040eea7825 */ /* 0x004fe200078e0214 */
[----:B----4-:R-:W-:-:S02]  /*7410*/  IADD3 R14, R17, -0x35, RZ ;  /* 0xffffffcb110e7810 */ /* 0x010fc40007ffe0ff */
[----:B------:R1:W-:Y:S01]  /*7420*/  STL.64 [R1+0x1c8], R240 ;  /* 0x0001c8f001007387 */ /* 0x0003e20000100a00 */
[----:B------:R-:W2:Y:S03]  /*7430*/  LDC R17, c[0x0][0x230] ;  /* 0x00008c00ff117b82 */ /* 0x000ea60000000800 */
[----:B------:R4:W-:Y:S04]  /*7440*/  LDGSTS.E [R13+0x18004], desc[UR48][R236.64], !P0 ;  /* 0x18004000ec0d7fae */ /* 0x0009e8000c121870 */
[----:B------:R3:W-:Y:S04]  /*7450*/  STL.64 [R1+0x1d8], R238 ;  /* 0x0001d8ee01007387 */ /* 0x0007e80000100a00 */
[----:B------:R4:W-:Y:S01]  /*7460*/  LDGSTS.E [R13+0x1c004], desc[UR48][R234.64], !P0 ;  /* 0x1c004000ea0d7fae */ /* 0x0009e2000c121870 */
[----:B-1----:R-:W-:Y:S01]  /*7470*/  IMAD.WIDE R240, R0, 0x4, R22 ;  /* 0x0000000400f07825 */ /* 0x002fe200078e0216 */
[----:B------:R-:W-:-:S02]  /*7480*/  ISETP.GE.U32.AND P0, PT, R14, 0x7fffff8c, PT ;  /* 0x7fffff8c0e00780c */ /* 0x000fc40003f06070 */
[----:B------:R4:W-:Y:S01]  /*7490*/  STL.64 [R1+0x1e8], R236 ;  /* 0x0001e8ec01007387 */ /* 0x0009e20000100a00 */
[----:B------:R-:W-:Y:S02]  /*74a0*/  IMAD R14, R18, 0x33, RZ ;  /* 0x00000033120e7824 */ /* 0x000fe400078e02ff */
[C---:B---3--:R-:W-:Y:S01]  /*74b0*/  IMAD.WIDE R238, R0.reuse, 0x4, R38 ;  /* 0x0000000400ee7825 */ /* 0x048fe200078e0226 */
[----:B------:R1:W-:Y:S04]  /*74c0*/  STL.64 [R1+0x1f8], R234 ;  /* 0x0001f8ea01007387 */ /* 0x0003e80000100a00 */
[----:B------:R3:W-:Y:S01]  /*74d0*/  STL.64 [R1+0x208], R240 ;  /* 0x000208f001007387 */ /* 0x0007e20000100a00 */
[----:B----4-:R-:W-:-:S03]  /*74e0*/  IMAD.WIDE R236, R0, 0x4, R36 ;  /* 0x0000000400ec7825 */ /* 0x010fc600078e0224 */
[----:B------:R3:W-:Y:S01]  /*74f0*/  LDGSTS.E [R13+0x10008], desc[UR48][R240.64], !P3 ;  /* 0x10008000f00d7fae */ /* 0x0007e2000d921870 */
[----:B-1----:R-:W-:-:S03]  /*7500*/  IMAD.WIDE R234, R0, 0x4, R20 ;  /* 0x0000000400ea7825 */ /* 0x002fc600078e0214 */
[----:B------:R1:W-:Y:S01]  /*7510*/  STL.64 [R1+0x218], R238 ;  /* 0x000218ee01007387 */ /* 0x0003e20000100a00 */
[----:B------:R-:W-:-:S03]  /*7520*/  VIADD R0, R16, 0xffffffca ;  /* 0xffffffca10007836 */ /* 0x000fc60000000000 */
[----:B------:R1:W-:Y:S01]  /*7530*/  LDGSTS.E [R13+0x14008], desc[UR48][R238.64], !P3 ;  /* 0x14008000ee0d7fae */ /* 0x0003e2000d921870 */
[----:B------:R-:W4:Y:S01]  /*7540*/  LDC R16, c[0x0][0x230] ;  /* 0x00008c00ff107b82 */ /* 0x000f220000000800 */
[C---:B---3--:R-:W-:Y:S02]  /*7550*/  IMAD.WIDE R240, R14.reuse, 0x4, R22 ;  /* 0x000000040ef07825 */ /* 0x048fe400078e0216 */
[----:B------:R3:W-:Y:S04]  /*7560*/  STL.64 [R1+0x228], R236 ;  /* 0x000228ec01007387 */ /* 0x0007e80000100a00 */
[----:B------:R3:W-:Y:S01]  /*7570*/  LDGSTS.E [R13+0x18008], desc[UR48][R236.64], !P3 ;  /* 0x18008000ec0d7fae */ /* 0x0007e2000d921870 */
[----:B-1----:R-:W-:-:S03]  /*7580*/  IMAD.WIDE R238, R14, 0x4, R38 ;  /* 0x000000040eee7825 */ /* 0x002fc600078e0226 */
[----:B------:R1:W-:Y:S04]  /*7590*/  STL.64 [R1+0x430], R234 ;  /* 0x000430ea01007387 */ /* 0x0003e80000100a00 */
[----:B------:R1:W-:Y:S01]  /*75a0*/  LDGSTS.E [R13+0x1c008], desc[UR48][R234.64], !P3 ;  /* 0x1c008000ea0d7fae */ /* 0x0003e2000d921870 */
[----:B------:R-:W-:Y:S01]  /*75b0*/  ISETP.GE.U32.AND P3, PT, R0, 0x7fffff8b, PT ;  /* 0x7fffff8b0000780c */ /* 0x000fe20003f66070 */
[----:B------:R-:W-:Y:S02]  /*75c0*/  VIADD R0, R15, 0xffffffc9 ;  /* 0xffffffc90f007836 */ /* 0x000fe40000000000 */
[----:B---3--:R-:W-:Y:S01]  /*75d0*/  IMAD.WIDE R236, R14, 0x4, R36 ;  /* 0x000000040eec7825 */ /* 0x008fe200078e0224 */
[----:B------:R3:W-:Y:S03]  /*75e0*/  LDGSTS.E [R13+0x1000c], desc[UR48][R240.64], !P4 ;  /* 0x1000c000f00d7fae */ /* 0x0007e6000e121870 */
[----:B------:R-:W-:Y:S01]  /*75f0*/  IMAD R15, R18, 0x15, RZ ;  /* 0x00000015120f7824 */ /* 0x000fe200078e02ff */
[----:B------:R2:W-:Y:S01]  /*7600*/  LDGSTS.E [R13+0x1400c], desc[UR48][R238.64], !P4 ;  /* 0x1400c000ee0d7fae */ /* 0x0005e2000e121870 */
[----:B-1----:R-:W-:-:S03]  /*7610*/  IMAD.WIDE R234, R14, 0x4, R20 ;  /* 0x000000040eea7825 */ /* 0x002fc600078e0214 */
[----:B------:R1:W-:Y:S01]  /*7620*/  LDGSTS.E [R13+0x1800c], desc[UR48][R236.64], !P4 ;  /* 0x1800c000ec0d7fae */ /* 0x0003e2000e121870 */
[----:B------:R-:W-:-:S03]  /*7630*/  LOP3.LUT R14, R3, 0x50, RZ, 0x3c, !PT ;  /* 0x00000050030e7812 */ /* 0x000fc600078e3cff */
[----:B------:R4:W-:Y:S01]  /*7640*/  LDGSTS.E [R13+0x1c00c], desc[UR48][R234.64], !P4 ;  /* 0x1c00c000ea0d7fae */ /* 0x0009e2000e121870 */
[----:B------:R-:W-:Y:S01]  /*7650*/  ISETP.GE.U32.AND P4, PT, R0, 0x7fffff8a, PT ;  /* 0x7fffff8a0000780c */ /* 0x000fe20003f86070 */
[----:B------:R-:W-:Y:S02]  /*7660*/  IMAD R0, R18, 0x14, RZ ;  /* 0x0000001412007824 */ /* 0x000fe400078e02ff */
[----:B------:R3:W-:Y:S01]  /*7670*/  STL.64 [R1+0x448], R240 ;  /* 0x000448f001007387 */ /* 0x0007e20000100a00 */
[----:B------:R-:W-:-:S03]  /*7680*/  VIADD R14, R14, UR10 ;  /* 0x0000000a0e0e7c36 */ /* 0x000fc60008000000 */
[----:B------:R2:W-:Y:S04]  /*7690*/  STL.64 [R1+0x458], R238 ;  /* 0x000458ee01007387 */ /* 0x0005e80000100a00 */
[----:B------:R1:W-:Y:S01]  /*76a0*/  STL.64 [R1+0x468], R236 ;  /* 0x000468ec01007387 */ /* 0x0003e20000100a00 */
[----:B---3--:R-:W-:-:S03]  /*76b0*/  IMAD.WIDE R240, R0, 0x4, R22 ;  /* 0x0000000400f07825 */ /* 0x008fc600078e0216 */
[----:B------:R4:W-:Y:S01]  /*76c0*/  STL.64 [R1+0x478], R234 ;  /* 0x000478ea01007387 */ /* 0x0009e20000100a00 */
[----:B--2---:R-:W-:-:S03]  /*76d0*/  IMAD.WIDE R238, R0, 0x4, R38 ;  /* 0x0000000400ee7825 */ /* 0x004fc600078e0226 */
[----:B------:R2:W-:Y:S01]  /*76e0*/  STL.64 [R1+0x488], R240 ;  /* 0x000488f001007387 */ /* 0x0005e20000100a00 */
[----:B-1----:R-:W-:-:S03]  /*76f0*/  IMAD.WIDE R236, R0, 0x4, R36 ;  /* 0x0000000400ec7825 */ /* 0x002fc600078e0224 */
[----:B------:R2:W-:Y:S01]  /*7700*/  LDGSTS.E [R14], desc[UR48][R240.64], !P5 ;  /* 0x00000000f00e7fae */ /* 0x0005e2000e921870 */
[----:B----4-:R-:W-:Y:S01]  /*7710*/  IMAD.WIDE R234, R0, 0x4, R20 ;  /* 0x0000000400ea7825 */ /* 0x010fe200078e0214 */
[----:B------:R-:W-:Y:S02]  /*7720*/  IADD3 R0, R17, -0x38, RZ ;  /* 0xffffffc811007810 */ /* 0x000fe40007ffe0ff */
[----:B------:R1:W-:Y:S01]  /*7730*/  STL.64 [R1+0x498], R238 ;  /* 0x000498ee01007387 */ /* 0x0003e20000100a00 */
[----:B------:R-:W3:Y:S03]  /*7740*/  LDC R17, c[0x0][0x230] ;  /* 0x00008c00ff117b82 */ /* 0x000ee60000000800 */
[----:B------:R1:W-:Y:S01]  /*7750*/  LDGSTS.E [R14+0x4000], desc[UR48][R238.64], !P5 ;  /* 0x04000000ee0e7fae */ /* 0x0003e2000e921870 */
[----:B--2---:R-:W-:-:S03]  /*7760*/  IMAD.WIDE R240, R15, 0x4, R22 ;  /* 0x000000040ff07825 */ /* 0x004fc600078e0216 */
[----:B------:R2:W-:Y:S04]  /*7770*/  STL.64 [R1+0x4a8], R236 ;  /* 0x0004a8ec01007387 */ /* 0x0005e80000100a00 */
[----:B------:R2:W-:Y:S04]  /*7780*/  LDGSTS.E [R14+0x8000], desc[UR48][R236.64], !P5 ;  /* 0x08000000ec0e7fae */ /* 0x0005e8000e921870 */
[----:B------:R4:W-:Y:S01]  /*7790*/  STL.64 [R1+0x4b8], R234 ;  /* 0x0004b8ea01007387 */ /* 0x0009e20000100a00 */
[----:B-1----:R-:W-:-:S03]  /*77a0*/  IMAD.WIDE R238, R15, 0x4, R38 ;  /* 0x000000040fee7825 */ /* 0x002fc600078e0226 */
[----:B------:R4:W-:Y:S01]  /*77b0*/  LDGSTS.E [R14+0xc000], desc[UR48][R234.64], !P5 ;  /* 0x0c000000ea0e7fae */ /* 0x0009e2000e921870 */
[----:B------:R-:W-:Y:S01]  /*77c0*/  ISETP.GE.U32.AND P5, PT, R0, 0x7fffff89, PT ;  /* 0x7fffff890000780c */ /* 0x000fe20003fa6070 */
[----:B------:R-:W-:Y:S02]  /*77d0*/  IMAD R0, R18, 0x16, RZ ;  /* 0x0000001612007824 */ /* 0x000fe400078e02ff */
[C---:B--2---:R-:W-:Y:S01]  /*77e0*/  IMAD.WIDE R236, R15.reuse, 0x4, R36 ;  /* 0x000000040fec7825 */ /* 0x044fe200078e0224 */
[----:B------:R1:W-:Y:S04]  /*77f0*/  STL.64 [R1+0x4c8], R240 ;  /* 0x0004c8f001007387 */ /* 0x0003e80000100a00 */
[----:B------:R1:W-:Y:S01]  /*7800*/  LDGSTS.E [R14+0x4], desc[UR48][R240.64], !P6 ;  /* 0x00004000f00e7fae */ /* 0x0003e2000f121870 */
[----:B----4-:R-:W-:-:S03]  /*7810*/  IMAD.WIDE R234, R15, 0x4, R20 ;  /* 0x000000040fea7825 */ /* 0x010fc600078e0214 */
[----:B------:R2:W-:Y:S01]  /*7820*/  STL.64 [R1+0x4d8], R238 ;  /* 0x0004d8ee01007387 */ /* 0x0005e20000100a00 */
[----:B------:R-:W-:-:S03]  /*7830*/  VIADD R15, R16, 0xffffffe7 ;  /* 0xffffffe7100f7836 */ /* 0x000fc60000000000 */
[----:B------:R2:W-:Y:S01]  /*7840*/  LDGSTS.E [R14+0x4004], desc[UR48][R238.64], !P6 ;  /* 0x04004000ee0e7fae */ /* 0x0005e2000f121870 */
[----:B------:R-:W4:Y:S03]  /*7850*/  LDC R16, c[0x0][0x230] ;  /* 0x00008c00ff107b82 */ /* 0x000f260000000800 */
[----:B------:R3:W-:Y:S01]  /*7860*/  STL.64 [R1+0x4e8], R236 ;  /* 0x0004e8ec01007387 */ /* 0x0007e20000100a00 */
[----:B-1----:R-:W-:-:S03]  /*7870*/  IMAD.WIDE R240, R0, 0x4, R22 ;  /* 0x0000000400f07825 */ /* 0x002fc600078e0216 */
[----:B------:R3:W-:Y:S04]  /*7880*/  LDGSTS.E [R14+0x8004], desc[UR48][R236.64], !P6 ;  /* 0x08004000ec0e7fae */ /* 0x0007e8000f121870 */
[----:B------:R1:W-:Y:S01]  /*7890*/  STL.64 [R1+0x4f8], R234 ;  /* 0x0004f8ea01007387 */ /* 0x0003e20000100a00 */
[----:B--2---:R-:W-:-:S03]  /*78a0*/  IMAD.WIDE R238, R0, 0x4, R38 ;  /* 0x0000000400ee7825 */ /* 0x004fc600078e0226 */
[----:B------:R1:W-:Y:S01]  /*78b0*/  LDGSTS.E [R14+0xc004], desc[UR48][R234.64], !P6 ;  /* 0x0c004000ea0e7fae */ /* 0x0003e2000f121870 */
[----:B------:R-:W-:Y:S01]  /*78c0*/  ISETP.GE.U32.AND P6, PT, R15, 0x7fffffa8, PT ;  /* 0x7fffffa80f00780c */ /* 0x000fe20003fc6070 */
[----:B------:R-:W-:Y:S02]  /*78d0*/  IMAD R15, R18, 0x17, RZ ;  /* 0x00000017120f7824 */ /* 0x000fe400078e02ff */
[C---:B---3--:R-:W-:Y:S01]  /*78e0*/  IMAD.WIDE R236, R0.reuse, 0x4, R36 ;  /* 0x0000000400ec7825 */ /* 0x048fe200078e0224 */
[----:B------:R2:W-:Y:S04]  /*78f0*/  STL.64 [R1+0x508], R240 ;  /* 0x000508f001007387 */ /* 0x0005e80000100a00 */
[----:B------:R2:W-:Y:S01]  /*7900*/  LDGSTS.E [R14+0x8], desc[UR48][R240.64], !P2 ;  /* 0x00008000f00e7fae */ /* 0x0005e2000d121870 */
[----:B-1----:R-:W-:-:S03]  /*7910*/  IMAD.WIDE R234, R0, 0x4, R20 ;  /* 0x0000000400ea7825 */ /* 0x002fc600078e0214 */
[----:B------:R1:W-:Y:S01]  /*7920*/  STL.64 [R1+0x518], R238 ;  /* 0x000518ee01007387 */ /* 0x0003e20000100a00 */
[----:B------:R-:W-:-:S03]  /*7930*/  VIADD R0, R19, 0xffffffe6 ;  /* 0xffffffe613007836 */ /* 0x000fc60000000000 */
[----:B------:R1:W-:Y:S01]  /*7940*/  LDGSTS.E [R14+0x4008], desc[UR48][R238.64], !P2 ;  /* 0x04008000ee0e7fae */ /* 0x0003e2000d121870 */
[----:B------:R-:W3:Y:S01]  /*7950*/  LDC R19, c[0x0][0x230] ;  /* 0x00008c00ff137b82 */ /* 0x000ee20000000800 */
[C---:B--2---:R-:W-:Y:S02]  /*7960*/  IMAD.WIDE R240, R15.reuse, 0x4, R22 ;  /* 0x000000040ff07825 */ /* 0x044fe400078e0216 */
[----:B------:R2:W-:Y:S04]  /*7970*/  STL.64 [R1+0x528], R236 ;  /* 0x000528ec01007387 */ /* 0x0005e80000100a00 */
[----:B------:R2:W-:Y:S01]  /*7980*/  LDGSTS.E [R14+0x8008], desc[UR48][R236.64], !P2 ;  /* 0x08008000ec0e7fae */ /* 0x0005e2000d121870 */
[----:B-1----:R-:W-:-:S03]  /*7990*/  IMAD.WIDE R238, R15, 0x4, R38 ;  /* 0x000000040fee7825 */ /* 0x002fc600078e0226 */
[----:B------:R1:W-:Y:S04]  /*79a0*/  STL.64 [R1+0x538], R234 ;  /* 0x000538ea01007387 */ /* 0x0003e80000100a00 */
[----:B------:R1:W-:Y:S01]  /*79b0*/  LDGSTS.E [R14+0xc008], desc[UR48][R234.64], !P2 ;  /* 0x0c008000ea0e7fae */ /* 0x0003e2000d121870 */
[----:B------:R-:W-:Y:S01]  /*79c0*/  ISETP.GE.U32.AND P2, PT, R0, 0x7fffffa7, PT ;  /* 0x7fffffa70000780c */ /* 0x000fe20003f46070 */
[----:B------:R-:W-:Y:S02]  /*79d0*/  IMAD R0, R18, 0x34, RZ ;  /* 0x0000003412007824 */ /* 0x000fe400078e02ff */
[C---:B--2---:R-:W-:Y:S01]  /*79e0*/  IMAD.WIDE R236, R15.reuse, 0x4, R36 ;  /* 0x000000040fec7825 */ /* 0x044fe200078e0224 */
[----:B------:R2:W-:Y:S04]  /*79f0*/  STL.64 [R1+0x548], R240 ;  /* 0x000548f001007387 */ /* 0x0005e80000100a00 */
[----:B------:R2:W-:Y:S01]  /*7a00*/  LDGSTS.E [R14+0xc], desc[UR48][R240.64], !P1 ;  /* 0x0000c000f00e7fae */ /* 0x0005e2000c921870 */
[----:B-1----:R-:W-:-:S03]  /*7a10*/  IMAD.WIDE R234, R15, 0x4, R20 ;  /* 0x000000040fea7825 */ /* 0x002fc600078e0214 */
[----:B------:R1:W-:Y:S01]  /*7a20*/  STL.64 [R1+0x558], R238 ;  /* 0x000558ee01007387 */ /* 0x0003e20000100a00 */
[----:B------:R-:W-:-:S03]  /*7a30*/  VIADD R15, R17, 0xffffffe5 ;  /* 0xffffffe5110f7836 */ /* 0x000fc60000000000 */
[----:B------:R1:W-:Y:S01]  /*7a40*/  LDGSTS.E [R14+0x400c], desc[UR48][R238.64], !P1 ;  /* 0x0400c000ee0e7fae */ /* 0x0003e2000c921870 */
[----:B------:R-:W3:Y:S03]  /*7a50*/  LDC R17, c[0x0][0x230] ;  /* 0x00008c00ff117b82 */ /* 0x000ee60000000800 */
[----:B------:R4:W-:Y:S01]  /*7a60*/  STL.64 [R1+0x568], R236 ;  /* 0x000568ec01007387 */ /* 0x0009e20000100a00 */
[----:B--2---:R-:W-:-:S03]  /*7a70*/  IMAD.WIDE R240, R0, 0x4, R22 ;  /* 0x0000000400f07825 */ /* 0x004fc600078e0216 */
[----:B------:R4:W-:Y:S04]  /*7a80*/  LDGSTS.E [R14+0x800c], desc[UR48][R236.64], !P1 ;  /* 0x0800c000ec0e7fae */ /* 0x0009e8000c921870 */
[----:B------:R2:W-:Y:S01]  /*7a90*/  STL.64 [R1+0x578], R234 ;  /* 0x000578ea01007387 */ /* 0x0005e20000100a00 */
[----:B-1----:R-:W-:-:S03]  /*7aa0*/  IMAD.WIDE R238, R0, 0x4, R38 ;  /* 0x0000000400ee7825 */ /* 0x002fc600078e0226 */
[----:B------:R2:W-:Y:S01]  /*7ab0*/  LDGSTS.E [R14+0xc00c], desc[UR48][R234.64], !P1 ;  /* 0x0c00c000ea0e7fae */ /* 0x0005e2000c921870 */
[----:B------:R-:W-:Y:S01]  /*7ac0*/  ISETP.GE.U32.AND P1, PT, R15, 0x7fffffa6, PT ;  /* 0x7fffffa60f00780c */ /* 0x000fe20003f26070 */
[----:B------:R-:W-:Y:S02]  /*7ad0*/  IMAD R15, R18, 0x35, RZ ;  /* 0x00000035120f7824 */ /* 0x000fe400078e02ff */
[C---:B----4-:R-:W-:Y:S01]  /*7ae0*/  IMAD.WIDE R236, R0.reuse, 0x4, R36 ;  /* 0x0000000400ec7825 */ /* 0x050fe200078e0224 */
[----:B------:R1:W-:Y:S04]  /*7af0*/  STL.64 [R1+0x580], R240 ;  /* 0x000580f001007387 */ /* 0x0003e80000100a00 */
[----:B------:R1:W-:Y:S01]  /*7b00*/  LDGSTS.E [R14+0x10000], desc[UR48][R240.64], !P0 ;  /* 0x10000000f00e7fae */ /* 0x0003e2000c121870 */
[----:B--2---:R-:W-:Y:S01]  /*7b10*/  IMAD.WIDE R234, R0, 0x4, R20 ;  /* 0x0000000400ea7825 */ /* 0x004fe200078e0214 */
[----:B------:R-:W-:-:S02]  /*7b20*/  IADD3 R0, R16, -0x1c, RZ ;  /* 0xffffffe410007810 */ /* 0x000fc40007ffe0ff */
[----:B------:R2:W-:Y:S01]  /*7b30*/  STL.64 [R1+0x588], R238 ;  /* 0x000588ee01007387 */ /* 0x0005e20000100a00 */
[----:B------:R-:W4:Y:S03]  /*7b40*/  LDC R16, c[0x0][0x230] ;  /* 0x00008c00ff107b82 */ /* 0x000f260000000800 */
[----:B------:R2:W-:Y:S01]  /*7b50*/  LDGSTS.E [R14+0x14000], desc[UR48][R238.64], !P0 ;  /* 0x14000000ee0e7fae */ /* 0x0005e2000c121870 */
[----:B-1----:R-:W-:-:S03]  /*7b60*/  IMAD.WIDE R240, R15, 0x4, R22 ;  /* 0x000000040ff07825 */ /* 0x002fc600078e0216 */
        /* <DEDUP_REMOVED lines=10> */
[----:B--2---:R-:W-:-:S03]  /*7c10*/  IMAD.WIDE R234, R15, 0x4, R20 ;  /* 0x000000040fea7825 */ /* 0x004fc600078e0214 */
[----:B------:R1:W-:Y:S01]  /*7c20*/  STL.64 [R1+0x5b0], R240 ;  /* 0x0005b0f001007387 */ /* 0x0003e20000100a00 */
[----:B---3--:R-:W-:-:S03]  /*7c30*/  VIADD R15, R19, 0xffffffc7 ;  /* 0xffffffc7130f7836 */ /* 0x008fc60000000000 */
[----:B------:R2:W-:Y:S01]  /*7c40*/  LDGSTS.E [R14+0x18004], desc[UR48][R236.64], !P3 ;  /* 0x18004000ec0e7fae */ /* 0x0005e2000d921870 */
[----:B------:R-:W3:Y:S03]  /*7c50*/  LDC R19, c[0x0][0x230] ;  /* 0x00008c00ff137b82 */ /* 0x000ee60000000800 */
[----:B------:R4:W-:Y:S04]  /*7c60*/  STL.64 [R1+0x5b8], R238 ;  /* 0x0005b8ee01007387 */ /* 0x0009e80000100a00 */
[----:B------:R2:W-:Y:S01]  /*7c70*/  LDGSTS.E [R14+0x1c004], desc[UR48][R234.64], !P3 ;  /* 0x1c004000ea0e7fae */ /* 0x0005e2000d921870 */
[----:B-1----:R-:W-:Y:S01]  /*7c80*/  IMAD.WIDE R240, R0, 0x4, R22 ;  /* 0x0000000400f07825 */ /* 0x002fe200078e0216 */
[----:B------:R-:W-:-:S02]  /*7c90*/  ISETP.GE.U32.AND P3, PT, R15, 0x7fffff88, PT ;  /* 0x7fffff880f00780c */ /* 0x000fc40003f66070 */
[----:B------:R2:W-:Y:S01]  /*7ca0*/  STL.64 [R1+0x5c0], R236 ;  /* 0x0005c0ec01007387 */ /* 0x0005e20000100a00 */
[----:B------:R-:W-:Y:S02]  /*7cb0*/  IMAD R15, R18, 0x37, RZ ;  /* 0x00000037120f7824 */ /* 0x000fe400078e02ff */
[C---:B----4-:R-:W-:Y:S01]  /*7cc0*/  IMAD.WIDE R238, R0.reuse, 0x4, R38 ;  /* 0x0000000400ee7825 */ /* 0x050fe200078e0226 */
[----:B------:R1:W-:Y:S04]  /*7cd0*/  STL.64 [R1+0x5d0], R234 ;  /* 0x0005d0ea01007387 */ /* 0x0003e80000100a00 */
[----:B------:R4:W-:Y:S01]  /*7ce0*/  STL.64 [R1+0x5d8], R240 ;  /* 0x0005d8f001007387 */ /* 0x0009e20000100a00 */
[----:B--2---:R-:W-:-:S03]  /*7cf0*/  IMAD.WIDE R236, R0, 0x4, R36 ;  /* 0x0000000400ec7825 */ /* 0x004fc600078e0224 */
[----:B------:R4:W-:Y:S01]  /*7d00*/  LDGSTS.E [R14+0x10008], desc[UR48][R240.64], !P4 ;  /* 0x10008000f00e7fae */ /* 0x0009e2000e121870 */
[----:B-1----:R-:W-:-:S03]  /*7d10*/  IMAD.WIDE R234, R0, 0x4, R20 ;  /* 0x0000000400ea7825 */ /* 0x002fc600078e0214 */
[----:B------:R1:W-:Y:S01]  /*7d20*/  STL.64 [R1+0x5e0], R238 ;  /* 0x0005e0ee01007387 */ /* 0x0003e20000100a00 */
[----:B------:R-:W-:-:S03]  /*7d30*/  VIADD R0, R17, 0xffffffc6 ;  /* 0xffffffc611007836 */ /* 0x000fc60000000000 */
[----:B------:R1:W-:Y:S01]  /*7d40*/  LDGSTS.E [R14+0x14008], desc[UR48][R238.64], !P4 ;  /* 0x14008000ee0e7fae */ /* 0x0003e2000e121870 */
[----:B------:R-:W2:Y:S01]  /*7d50*/  LDC R17, c[0x0][0x230] ;  /* 0x00008c00ff117b82 */ /* 0x000ea20000000800 */
[C---:B----4-:R-:W-:Y:S02]  /*7d60*/  IMAD.WIDE R240, R15.reuse, 0x4, R22 ;  /* 0x000000040ff07825 */ /* 0x050fe400078e0216 */
[----:B------:R4:W-:Y:S04]  /*7d70*/  STL.64 [R1+0x5e8], R236 ;  /* 0x0005e8ec01007387 */ /* 0x0009e80000100a00 */
[----:B------:R4:W-:Y:S01]  /*7d80*/  LDGSTS.E [R14+0x18008], desc[UR48][R236.64], !P4 ;  /* 0x18008000ec0e7fae */ /* 0x0009e2000e121870 */
[----:B-1----:R-:W-:-:S03]  /*7d90*/  IMAD.WIDE R238, R15, 0x4, R38 ;  /* 0x000000040fee7825 */ /* 0x002fc600078e0226 */
[----:B------:R1:W-:Y:S04]  /*7da0*/  STL.64 [R1+0x5f8], R234 ;  /* 0x0005f8ea01007387 */ /* 0x0003e80000100a00 */
[----:B------:R1:W-:Y:S01]  /*7db0*/  LDGSTS.E [R14+0x1c008], desc[UR48][R234.64], !P4 ;  /* 0x1c008000ea0e7fae */ /* 0x0003e2000e121870 */
[----:B------:R-:W-:Y:S01]  /*7dc0*/  ISETP.GE.U32.AND P4, PT, R0, 0x7fffff87, PT ;  /* 0x7fffff870000780c */ /* 0x000fe20003f86070 */
[----:B------:R-:W-:Y:S02]  /*7dd0*/  VIADD R0, R16, 0xffffffc5 ;  /* 0xffffffc510007836 */ /* 0x000fe40000000000 */
[C---:B----4-:R-:W-:Y:S01]  /*7de0*/  IMAD.WIDE R236, R15.reuse, 0x4, R36 ;  /* 0x000000040fec7825 */ /* 0x050fe200078e0224 */
        /* <DEDUP_REMOVED lines=8> */
[----:B------:R-:W-:Y:S01]  /*7e70*/  IMAD R0, R18, 0x18, RZ ;  /* 0x0000001812007824 */ /* 0x000fe200078e02ff */
[----:B------:R-:W-:Y:S01]  /*7e80*/  IADD3 R15, R15, UR10, RZ ;  /* 0x0000000a0f0f7c10 */ /* 0x000fe2000fffe0ff */
[----:B------:R4:W-:Y:S04]  /*7e90*/  STL.64 [R1+0x600], R240 ;  /* 0x000600f001007387 */ /* 0x0009e80000100a00 */
[----:B------:R3:W-:Y:S04]  /*7ea0*/  STL.64 [R1+0x608], R238 ;  /* 0x000608ee01007387 */ /* 0x0007e80000100a00 */
[----:B------:R1:W-:Y:S01]  /*7eb0*/  STL.64 [R1+0x610], R236 ;  /* 0x000610ec01007387 */ /* 0x0003e20000100a00 */
[----:B----4-:R-:W-:-:S03]  /*7ec0*/  IMAD.WIDE R240, R0, 0x4, R22 ;  /* 0x0000000400f07825 */ /* 0x010fc600078e0216 */
[----:B------:R2:W-:Y:S01]  /*7ed0*/  STL.64 [R1+0x620], R234 ;  /* 0x000620ea01007387 */ /* 0x0005e20000100a00 */
[----:B---3--:R-:W-:-:S03]  /*7ee0*/  IMAD.WIDE R238, R0, 0x4, R38 ;  /* 0x0000000400ee7825 */ /* 0x008fc600078e0226 */
[----:B------:R3:W-:Y:S01]  /*7ef0*/  STL.64 [R1+0x628], R240 ;  /* 0x000628f001007387 */ /* 0x0007e20000100a00 */
[----:B-1----:R-:W-:-:S03]  /*7f00*/  IMAD.WIDE R236, R0, 0x4, R36 ;  /* 0x0000000400ec7825 */ /* 0x002fc600078e0224 */
[----:B------:R3:W-:Y:S01]  /*7f10*/  LDGSTS.E [R15], desc[UR48][R240.64], !P6 ;  /* 0x00000000f00f7fae */ /* 0x0007e2000f121870 */
[----:B--2---:R-:W-:-:S03]  /*7f20*/  IMAD.WIDE R234, R0, 0x4, R20 ;  /* 0x0000000400ea7825 */ /* 0x004fc600078e0214 */
[----:B------:R1:W-:Y:S01]  /*7f30*/  STL.64 [R1+0x630], R238 ;  /* 0x000630ee01007387 */ /* 0x0003e20000100a00 */
[----:B------:R-:W-:-:S03]  /*7f40*/  VIADD R0, R19, 0xffffffc4 ;  /* 0xffffffc413007836 */ /* 0x000fc60000000000 */
[----:B------:R1:W-:Y:S01]  /*7f50*/  LDGSTS.E [R15+0x4000], desc[UR48][R238.64], !P6 ;  /* 0x04000000ee0f7fae */ /* 0x0003e2000f121870 */
[----:B------:R-:W2:Y:S01]  /*7f60*/  LDC R19, c[0x0][0x230] ;  /* 0x00008c00ff137b82 */ /* 0x000ea20000000800 */
[C---:B---3--:R-:W-:Y:S02]  /*7f70*/  IMAD.WIDE R240, R16.reuse, 0x4, R22 ;  /* 0x0000000410f07825 */ /* 0x048fe400078e0216 */
[----:B------:R3:W-:Y:S04]  /*7f80*/  STL.64 [R1+0x638], R236 ;  /* 0x000638ec01007387 */ /* 0x0007e80000100a00 */
[----:B------:R3:W-:Y:S01]  /*7f90*/  LDGSTS.E [R15+0x8000], desc[UR48][R236.64], !P6 ;  /* 0x08000000ec0f7fae */ /* 0x0007e2000f121870 */
[----:B-1----:R-:W-:-:S03]  /*7fa0*/  IMAD.WIDE R238, R16, 0x4, R38 ;  /* 0x0000000410ee7825 */ /* 0x002fc600078e0226 */
[----:B------:R1:W-:Y:S04]  /*7fb0*/  STL.64 [R1+0x640], R234 ;  /* 0x000640ea01007387 */ /* 0x0003e80000100a00 */
        /* <DEDUP_REMOVED lines=39> */
[----:B------:R-:W-:-:S02]  /*8230*/  IADD3 R16, R19, -0x1f, RZ ;  /* 0xffffffe113107810 */ /* 0x000fc40007ffe0ff */
        /* <DEDUP_REMOVED lines=12> */
[----:B---3--:R-:W-:-:S03]  /*8300*/  IMAD.WIDE R236, R0, 0x4, R36 ;  /* 0x0000000400ec7825 */ /* 0x008fc600078e0224 */
[----:B------:R4:W-:Y:S01]  /*8310*/  LDGSTS.E [R15+0x10000], desc[UR48][R240.64], !P3 ;  /* 0x10000000f00f7fae */ /* 0x0009e2000d921870 */
[----:B-1----:R-:W-:-:S03]  /*8320*/  IMAD.WIDE R234, R0, 0x4, R20 ;  /* 0x0000000400ea7825 */ /* 0x002fc600078e0214 */
[----:B------:R1:W-:Y:S01]  /*8330*/  STL.64 [R1+0x6d0], R238 ;  /* 0x0006d0ee01007387 */ /* 0x0003e20000100a00 */
[----:B------:R-:W-:-:S03]  /*8340*/  VIADD R0, R17, 0xffffffe0 ;  /* 0xffffffe011007836 */ /* 0x000fc60000000000 */
[----:B------:R1:W-:Y:S01]  /*8350*/  LDGSTS.E [R15+0x14000], desc[UR48][R238.64], !P3 ;  /* 0x14000000ee0f7fae */ /* 0x0003e2000d921870 */
[----:B------:R-:W3:Y:S01]  /*8360*/  LDC R17, c[0x0][0x230] ;  /* 0x00008c00ff117b82 */ /* 0x000ee20000000800 */
        /* <DEDUP_REMOVED lines=9> */
[----:B------:R4:W-:Y:S01]  /*8400*/  LDGSTS.E [R15+0x10004], desc[UR48][R240.64], !P4 ;  /* 0x10004000f00f7fae */ /* 0x0009e2000e121870 */
[----:B------:R-:W3:Y:S03]  /*8410*/  LDC R232, c[0x0][0x230] ;  /* 0x00008c00ffe87b82 */ /* 0x000ee60000000800 */
[----:B------:R2:W-:Y:S01]  /*8420*/  LDGSTS.E [R15+0x14004], desc[UR48][R238.64], !P4 ;  /* 0x14004000ee0f7fae */ /* 0x0005e2000e121870 */
[----:B-1----:R-:W-:-:S03]  /*8430*/  IMAD.WIDE R234, R16, 0x4, R20 ;  /* 0x0000000410ea7825 */ /* 0x002fc600078e0214 */
[----:B------:R1:W-:Y:S01]  /*8440*/  LDGSTS.E [R15+0x18004], desc[UR48][R236.64], !P4 ;  /* 0x18004000ec0f7fae */ /* 0x0003e2000e121870 */
[----:B------:R-:W-:-:S03]  /*8450*/  IMAD R16, R18, 0x3b, RZ ;  /* 0x0000003b12107824 */ /* 0x000fc600078e02ff */
[----:B------:R1:W-:Y:S01]  /*8460*/  LDGSTS.E [R15+0x1c004], desc[UR48][R234.64], !P4 ;  /* 0x1c004000ea0f7fae */ /* 0x0003e2000e121870 */
[----:B------:R-:W-:Y:S01]  /*8470*/  ISETP.GE.U32.AND P4, PT, R0, 0x7fffff84, PT ;  /* 0x7fffff840000780c */ /* 0x000fe20003f86070 */
[----:B------:R-:W-:Y:S02]  /*8480*/  IMAD R0, R18, 0x3a, RZ ;  /* 0x0000003a12007824 */ /* 0x000fe400078e02ff */
[----:B------:R4:W-:Y:S04]  /*8490*/  STL.64 [R1+0x708], R240 ;  /* 0x000708f001007387 */ /* 0x0009e80000100a00 */
[----:B------:R2:W-:Y:S04]  /*84a0*/  STL.64 [R1+0x730], R238 ;  /* 0x000730ee01007387 */ /* 0x0005e80000100a00 */
[----:B------:R1:W-:Y:S01]  /*84b0*/  STL.64 [R1+0x738], R236 ;  /* 0x000738ec01007387 */ /* 0x0003e20000100a00 */
[----:B----4-:R-:W-:-:S03]  /*84c0*/  IMAD.WIDE R240, R0, 0x4, R22 ;  /* 0x0000000400f07825 */ /* 0x010fc600078e0216 */
[----:B------:R4:W-:Y:S01]  /*84d0*/  STL.64 [R1+0x740], R234 ;  /* 0x000740ea01007387 */ /* 0x0009e20000100a00 */
[----:B--2---:R-:W-:-:S03]  /*84e0*/  IMAD.WIDE R238, R0, 0x4, R38 ;  /* 0x0000000400ee7825 */ /* 0x004fc600078e0226 */
[----:B------:R2:W-:Y:S01]  /*84f0*/  STL.64 [R1+0x748], R240 ;  /* 0x000748f001007387 */ /* 0x0005e20000100a00 */
[----:B-1----:R-:W-:-:S03]  /*8500*/  IMAD.WIDE R236, R0, 0x4, R36 ;  /* 0x0000000400ec7825 */ /* 0x002fc600078e0224 */
[----:B------:R2:W-:Y:S01]  /*8510*/  LDGSTS.E [R15+0x10008], desc[UR48][R240.64], !P5 ;  /* 0x10008000f00f7fae */ /* 0x0005e2000e921870 */
[----:B----4-:R-:W-:-:S03]  /*8520*/  IMAD.WIDE R234, R0, 0x4, R20 ;  /* 0x0000000400ea7825 */ /* 0x010fc600078e0214 */
[----:B------:R1:W-:Y:S01]  /*8530*/  STL.64 [R1+0x758], R238 ;  /* 0x000758ee01007387 */ /* 0x0003e20000100a00 */
[----:B------:R-:W-:-:S03]  /*8540*/  VIADD R0, R19, 0xffffffc2 ;  /* 0xffffffc213007836 */ /* 0x000fc60000000000 */
[----:B------:R1:W-:Y:S01]  /*8550*/  LDGSTS.E [R15+0x14008], desc[UR48][R238.64], !P5 ;  /* 0x14008000ee0f7fae */ /* 0x0003e2000e921870 */
[----:B---3--:R-:W-:Y:S02]  /*8560*/  VIADD R19, R232, 0xffffffc0 ;  /* 0xffffffc0e8137836 */ /* 0x008fe40000000000 */
[C---:B--2---:R-:W-:Y:S01]  /*8570*/  IMAD.WIDE R240, R16.reuse, 0x4, R22 ;  /* 0x0000000410f07825 */ /* 0x044fe200078e0216 */
[----:B------:R2:W-:Y:S04]  /*8580*/  STL.64 [R1+0x760], R236 ;  /* 0x000760ec01007387 */ /* 0x0005e80000100a00 */
[----:B------:R2:W-:Y:S01]  /*8590*/  LDGSTS.E [R15+0x18008], desc[UR48][R236.64], !P5 ;  /* 0x18008000ec0f7fae */ /* 0x0005e2000e921870 */
[----:B-1----:R-:W-:-:S03]  /*85a0*/  IMAD.WIDE R238, R16, 0x4, R38 ;  /* 0x0000000410ee7825 */ /* 0x002fc600078e0226 */
[----:B------:R1:W-:Y:S04]  /*85b0*/  STL.64 [R1+0x768], R234 ;  /* 0x000768ea01007387 */ /* 0x0003e80000100a00 */
[----:B------:R1:W-:Y:S01]  /*85c0*/  LDGSTS.E [R15+0x1c008], desc[UR48][R234.64], !P5 ;  /* 0x1c008000ea0f7fae */ /* 0x0003e2000e921870 */
[----:B------:R-:W-:Y:S01]  /*85d0*/  ISETP.GE.U32.AND P5, PT, R0, 0x7fffff83, PT ;  /* 0x7fffff830000780c */ /* 0x000fe20003fa6070 */
[----:B--2---:R-:W-:Y:S01]  /*85e0*/  IMAD.WIDE R236, R16, 0x4, R36 ;  /* 0x0000000410ec7825 */ /* 0x004fe200078e0224 */
[----:B------:R-:W-:Y:S01]  /*85f0*/  IADD3 R0, R17, -0x3f, RZ ;  /* 0xffffffc111007810 */ /* 0x000fe20007ffe0ff */
[----:B------:R2:W-:Y:S02]  /*8600*/  LDGSTS.E [R15+0x1000c], desc[UR48][R240.64], !P6 ;  /* 0x1000c000f00f7fae */ /* 0x0005e4000f121870 */
[----:B------:R-:W-:-:S02]  /*8610*/  IMAD R17, R18, 0x1d, RZ ;  /* 0x0000001d12117824 */ /* 0x000fc400078e02ff */
[----:B------:R-:W-:Y:S02]  /*8620*/  LDGSTS.E [R15+0x1400c], desc[UR48][R238.64], !P6 ;  /* 0x1400c000ee0f7fae */ /* 0x000fe4000f121870 */
[----:B------:R-:W-:Y:S02]  /*8630*/  IMAD.WIDE R246, R17, 0x4, R22 ;  /* 0x0000000411f67825 */ /* 0x000fe400078e0216 */
[----:B------:R3:W-:Y:S02]  /*8640*/  LDGSTS.E [R15+0x1800c], desc[UR48][R236.64], !P6 ;  /* 0x1800c000ec0f7fae */ /* 0x0007e4000f121870 */
[----:B-1----:R-:W-:Y:S01]  /*8650*/  IMAD.WIDE R234, R16, 0x4, R20 ;  /* 0x0000000410ea7825 */ /* 0x002fe200078e0214 */
[----:B------:R-:W-:Y:S01]  /*8660*/  LOP3.LUT R16, R3, 0x70, RZ, 0x3c, !PT ;  /* 0x0000007003107812 */ /* 0x000fe200078e3cff */
[----:B------:R2:W-:Y:S02]  /*8670*/  STL.64 [R1+0x770], R240 ;  /* 0x000770f001007387 */ /* 0x0005e40000100a00 */
[----:B------:R-:W-:-:S02]  /*8680*/  IMAD.WIDE R244, R17, 0x4, R38 ;  /* 0x0000000411f47825 */ /* 0x000fc400078e0226 */
[----:B------:R1:W-:Y:S01]  /*8690*/  LDGSTS.E [R15+0x1c00c], desc[UR48][R234.64], !P6 ;  /* 0x1c00c000ea0f7fae */ /* 0x0003e2000f121870 */
[----:B------:R-:W-:Y:S01]  /*86a0*/  ISETP.GE.U32.AND P6, PT, R0, 0x7fffff82, PT ;  /* 0x7fffff820000780c */ /* 0x000fe20003fc6070 */
[----:B------:R-:W-:Y:S02]  /*86b0*/  IMAD R0, R18, 0x1c, RZ ;  /* 0x0000001c12007824 */ /* 0x000fe400078e02ff */
[----:B------:R-:W-:Y:S01]  /*86c0*/  STL.64 [R1+0x780], R238 ;  /* 0x000780ee01007387 */ /* 0x000fe20000100a00 */
[----:B------:R-:W-:Y:S02]  /*86d0*/  VIADD R16, R16, UR10 ;  /* 0x0000000a10107c36 */ /* 0x000fe40008000000 */
[C---:B------:R-:W-:Y:S01]  /*86e0*/  IMAD.WIDE R250, R0.reuse, 0x4, R36 ;  /* 0x0000000400fa7825 */ /* 0x040fe200078e0224 */
[----:B------:R3:W-:Y:S03]  /*86f0*/  STL.64 [R1+0x788], R236 ;  /* 0x000788ec01007387 */ /* 0x0007e60000100a00 */
[----:B------:R-:W-:Y:S01]  /*8700*/  IMAD.WIDE R248, R0, 0x4, R20 ;  /* 0x0000000400f87825 */ /* 0x000fe200078e0214 */
[----:B------:R1:W-:Y:S03]  /*8710*/  STL.64 [R1+0x790], R234 ;  /* 0x000790ea01007387 */ /* 0x0003e60000100a00 */
[----:B------:R-:W-:-:S04]  /*8720*/  IMAD.WIDE R242, R17, 0x4, R36 ;  /* 0x0000000411f27825 */ /* 0x000fc800078e0224 */
[----:B--2---:R-:W-:-:S04]  /*8730*/  IMAD.WIDE R240, R17, 0x4, R20 ;  /* 0x0000000411f07825 */ /* 0x004fc800078e0214 */
[----:B---3--:R-:W-:-:S04]  /*8740*/  IMAD.WIDE R236, R0, 0x4, R38 ;  /* 0x0000000400ec7825 */ /* 0x008fc800078e0226 */
[----:B-1----:R-:W-:-:S04]  /*8750*/  IMAD.WIDE R234, R0, 0x4, R22 ;  /* 0x0000000400ea7825 */ /* 0x002fc800078e0216 */
[----:B------:R-:W-:Y:S01]  /*8760*/  VIADD R238, R252, 0x3f ;  /* 0x0000003ffcee7836 */ /* 0x000fe20000000000 */
[----:B------:R-:W-:Y:S01]  /*8770*/  LDGSTS.E [R16], desc[UR48][R234.64], !P2 ;  /* 0x00000000ea107fae */ /* 0x000fe2000d121870 */
[----:B------:R-:W1:Y:S03]  /*8780*/  LDC R252, c[0x0][0x230] ;  /* 0x00008c00fffc7b82 */ /* 0x000e660000000800 */
[----:B------:R-:W-:Y:S04]  /*8790*/  LDGSTS.E [R16+0x4000], desc[UR48][R236.64], !P2 ;  /* 0x04000000ec107fae */ /* 0x000fe8000d121870 */
[----:B------:R-:W-:Y:S04]  /*87a0*/  LDGSTS.E [R16+0x8000], desc[UR48][R250.64], !P2 ;  /* 0x08000000fa107fae */ /* 0x000fe8000d121870 */
[----:B------:R-:W-:Y:S01]  /*87b0*/  LDGSTS.E [R16+0xc000], desc[UR48][R248.64], !P2 ;  /* 0x0c000000f8107fae */ /* 0x000fe2000d121870 */
[----:B------:R-:W-:-:S03]  /*87c0*/  ISETP.GE.AND P2, PT, R233, R19, PT ;  /* 0x00000013e900720c */ /* 0x000fc60003f46270 */
[----:B------:R2:W-:Y:S04]  /*87d0*/  LDGSTS.E [R16+0x4], desc[UR48][R246.64], !P1 ;  /* 0x00004000f6107fae */ /* 0x0005e8000c921870 */
[----:B------:R3:W-:Y:S04]  /*87e0*/  LDGSTS.E [R16+0x4004], desc[UR48][R244.64], !P1 ;  /* 0x04004000f4107fae */ /* 0x0007e8000c921870 */
[----:B------:R4:W-:Y:S04]  /*87f0*/  LDGSTS.E [R16+0x8004], desc[UR48][R242.64], !P1 ;  /* 0x08004000f2107fae */ /* 0x0009e8000c921870 */
[----:B------:R4:W-:Y:S01]  /*8800*/  LDGSTS.E [R16+0xc004], desc[UR48][R240.64], !P1 ;  /* 0x0c004000f0107fae */ /* 0x0009e2000c921870 */
[----:B------:R-:W-:-:S02]  /*8810*/  ISETP.GT.AND P1, PT, R238, 0x3f, PT ;  /* 0x0000003fee00780c */ /* 0x000fc40003f24270 */
[----:B------:R-:W-:Y:S01]  /*8820*/  SEL R17, RZ, 0x4, P2 ;  /* 0x00000004ff117807 */ /* 0x000fe20001000000 */
[----:B------:R-:W-:Y:S01]  /*8830*/  STL.64 [R1+0x798], R234 ;  /* 0x000798ea01007387 */ /* 0x000fe20000100a00 */
[----:B------:R-:W-:Y:S01]  /*8840*/  ISETP.GE.AND P2, PT, R233, UR4, PT ;  /* 0x00000004e9007c0c */ /* 0x000fe2000bf46270 */
[----:B------:R-:W-:Y:S01]  /*8850*/  IMAD R232, R18, 0x1e, RZ ;  /* 0x0000001e12e87824 */ /* 0x000fe200078e02ff */
[----:B------:R-:W-:Y:S01]  /*8860*/  SEL R0, RZ, 0x4, !P1 ;  /* 0x00000004ff007807 */ /* 0x000fe20004800000 */
[----:B------:R2:W-:Y:S01]  /*8870*/  STL.64 [R1+0x7c0], R246 ;  /* 0x0007c0f601007387 */ /* 0x0005e20000100a00 */
[----:B------:R-:W-:Y:S01]  /*8880*/  ISETP.GE.U32.AND P1, PT, R19, 0x7fffff81, PT ;  /* 0x7fffff811300780c */ /* 0x000fe20003f26070 */
[----:B------:R-:W-:Y:S02]  /*8890*/  ULDC.64 UR4, c[0x0][0x238] ;  /* 0x00008e0000047ab9 */ /* 0x000fe40000000a00 */
[----:B------:R3:W-:Y:S01]  /*88a0*/  STL.64 [R1+0x7a8], R236 ;  /* 0x0007a8ec01007387 */ /* 0x0007e20000100a00 */
[----:B------:R-:W-:-:S03]  /*88b0*/  SEL R19, R0, RZ, !P2 ;  /* 0x000000ff00137207 */ /* 0x000fc60005000000 */
[----:B------:R4:W-:Y:S01]  /*88c0*/  STL.64 [R1+0x7b0], R250 ;  /* 0x0007b0fa01007387 */ /* 0x0009e20000100a00 */
[----:B------:R-:W-:-:S03]  /*88d0*/  ISETP.GT.AND P2, PT, R238, 0x7f, PT ;  /* 0x0000007fee00780c */ /* 0x000fc60003f44270 */
[----:B------:R-:W-:Y:S01]  /*88e0*/  STL.64 [R1+0x7b8], R248 ;  /* 0x0007b8f801007387 */ /* 0x000fe20000100a00 */
[----:B--2---:R-:W2:Y:S03]  /*88f0*/  LDC R246, c[0x0][0x230] ;  /* 0x00008c00fff67b82 */ /* 0x004ea60000000800 */
[----:B------:R-:W2:Y:S04]  /*8900*/  LDL.LU.64 R234, [R1+0x1100] ;  /* 0x0011000001ea7983 */ /* 0x000ea80000300a00 */
[----:B------:R1:W-:Y:S04]  /*8910*/  STL.64 [R1+0x7d0], R244 ;  /* 0x0007d0f401007387 */ /* 0x0003e80000100a00 */
[----:B---3--:R-:W3:Y:S01]  /*8920*/  LDL.LU.64 R236, [R1+0x10f8] ;  /* 0x0010f80001ec7983 */ /* 0x008ee20000300a00 */
[----:B------:R-:W-:Y:S01]  /*8930*/  IMAD.WIDE R238, R232, 0x4, R20 ;  /* 0x00000004e8ee7825 */ /* 0x000fe200078e0214 */
[----:B------:R-:W-:Y:S01]  /*8940*/  SEL R0, R17, RZ, P2 ;  /* 0x000000ff11007207 */ /* 0x000fe20001000000 */
[----:B------:R-:W-:Y:S01]  /*8950*/  USHF.L.U32 UR7, UR4, 0x6, URZ ;  /* 0x0000000604077899 */ /* 0x000fe2000800063f */
[----:B------:R1:W-:Y:S01]  /*8960*/  STL.64 [R1+0x7f0], R242 ;  /* 0x0007f0f201007387 */ /* 0x0003e20000100a00 */
[----:B------:R-:W-:Y:S01]  /*8970*/  IMAD R17, R18, 0x1f, RZ ;  /* 0x0000001f12117824 */ /* 0x000fe200078e02ff */
[----:B------:R-:W-:Y:S01]  /*8980*/  ISETP.NE.U32.AND P2, PT, R19, RZ, PT ;  /* 0x000000ff1300720c */ /* 0x000fe20003f45070 */
[----:B----4-:R-:W-:Y:S01]  /*8990*/  IMAD.MOV.U32 R251, RZ, RZ, R41 ;  /* 0x000000fffffb7224 */ /* 0x010fe200078e0029 */
[----:B------:R4:W-:Y:S01]  /*89a0*/  STL.64 [R1+0x818], R240 ;  /* 0x000818f001007387 */ /* 0x0009e20000100a00 */
[----:B-1----:R-:W-:Y:S01]  /*89b0*/  IMAD.WIDE R244, R232, 0x4, R22 ;  /* 0x00000004e8f47825 */ /* 0x002fe200078e0216 */
[----:B------:R-:W1:Y:S01]  /*89c0*/  LDC R19, c[0x0][0x230] ;  /* 0x00008c00ff137b82 */ /* 0x000e620000000800 */
[----:B------:R-:W-:-:S02]  /*89d0*/  MOV R250, R40 ;  /* 0x0000002800fa7202 */ /* 0x000fc40000000f00 */
[----:B------:R-:W-:Y:S01]  /*89e0*/  IMAD.MOV.U32 R40, RZ, RZ, R54 ;  /* 0x000000ffff287224 */ /* 0x000fe200078e0036 */
[----:B------:R4:W-:Y:S01]  /*89f0*/  LDGSTS.E [R16+0x8], desc[UR48][R244.64], !P0 ;  /* 0x00008000f4107fae */ /* 0x0009e2000c121870 */
[----:B------:R-:W-:Y:S01]  /*8a00*/  IMAD.MOV.U32 R41, RZ, RZ, R55 ;  /* 0x000000ffff297224 */ /* 0x000fe200078e0037 */
[----:B------:R-:W-:Y:S01]  /*8a10*/  MOV R54, R30 ;  /* 0x0000001e00367202 */ /* 0x000fe20000000f00 */
[C---:B------:R-:W-:Y:S01]  /*8a20*/  IMAD.WIDE R242, R232.reuse, 0x4, R38 ;  /* 0x00000004e8f27825 */ /* 0x040fe200078e0226 */
[----:B------:R4:W-:Y:S03]  /*8a30*/  STL.64 [R1+0x838], R244 ;  /* 0x000838f401007387 */ /* 0x0009e60000100a00 */
[----:B----4-:R-:W-:Y:S01]  /*8a40*/  IMAD.WIDE R240, R232, 0x4, R36 ;  /* 0x00000004e8f07825 */ /* 0x010fe200078e0224 */
[----:B------:R4:W-:Y:S01]  /*8a50*/  LDGSTS.E [R16+0x4008], desc[UR48][R242.64], !P0 ;  /* 0x04008000f2107fae */ /* 0x0009e2000c121870 */
[----:B------:R-:W1:Y:S02]  /*8a60*/  LDC R232, c[0x0][0x230] ;  /* 0x00008c00ffe87b82 */ /* 0x000e640000000800 */
[----:B------:R-:W-:Y:S01]  /*8a70*/  IMAD.MOV.U32 R55, RZ, RZ, R31 ;  /* 0x000000ffff377224 */ /* 0x000fe200078e001f */
[----:B------:R4:W-:Y:S01]  /*8a80*/  LDGSTS.E [R16+0x8008], desc[UR48][R240.64], !P0 ;  /* 0x08008000f0107fae */ /* 0x0009e2000c121870 */
[----:B------:R-:W-:Y:S01]  /*8a90*/  IMAD.MOV.U32 R30, RZ, RZ, R44 ;  /* 0x000000ffff1e7224 */ /* 0x000fe200078e002c */
[----:B------:R-:W-:Y:S01]  /*8aa0*/  MOV R44, R50 ;  /* 0x00000032002c7202 */ /* 0x000fe20000000f00 */
[----:B------:R-:W-:Y:S01]  /*8ab0*/  IMAD.MOV.U32 R31, RZ, RZ, R45 ;  /* 0x000000ffff1f7224 */ /* 0x000fe200078e002d */
[----:B------:R4:W-:Y:S01]  /*8ac0*/  LDGSTS.E [R16+0xc008], desc[UR48][R238.64], !P0 ;  /* 0x0c008000ee107fae */ /* 0x0009e2000c121870 */
[----:B------:R-:W-:Y:S01]  /*8ad0*/  IMAD.WIDE R244, R17, 0x4, R22 ;  /* 0x0000000411f47825 */ /* 0x000fe200078e0216 */
[----:B------:R-:W-:-:S02]  /*8ae0*/  ISETP.NE.U32.AND P0, PT, R0, RZ, PT ;  /* 0x000000ff0000720c */ /* 0x000fc40003f05070 */
[----:B------:R4:W-:Y:S01]  /*8af0*/  STL.64 [R1+0x860], R242 ;  /* 0x000860f201007387 */ /* 0x0009e20000100a00 */
[----:B------:R-:W-:Y:S02]  /*8b00*/  IMAD R0, R18, 0x3c, RZ ;  /* 0x0000003c12007824 */ /* 0x000fe400078e02ff */
[----:B------:R-:W-:Y:S01]  /*8b10*/  IMAD.MOV.U32 R45, RZ, RZ, R51 ;  /* 0x000000ffff2d7224 */ /* 0x000fe200078e0033 */
[----:B------:R4:W-:Y:S01]  /*8b20*/  STL.64 [R1+0x868], R240 ;  /* 0x000868f001007387 */ /* 0x0009e20000100a00 */
[----:B------:R-:W-:Y:S02]  /*8b30*/  IMAD.MOV.U32 R50, RZ, RZ, R34 ;  /* 0x000000ffff327224 */ /* 0x000fe400078e0022 */
[----:B------:R-:W-:Y:S01]  /*8b40*/  IMAD.MOV.U32 R51, RZ, RZ, R35 ;  /* 0x000000ffff337224 */ /* 0x000fe200078e0023 */
[----:B------:R4:W-:Y:S01]  /*8b50*/  STL.64 [R1+0x870], R238 ;  /* 0x000870ee01007387 */ /* 0x0009e20000100a00 */
[----:B------:R-:W-:Y:S01]  /*8b60*/  IMAD.MOV.U32 R248, RZ, RZ, R250 ;  /* 0x000000fffff87224 */ /* 0x000fe200078e00fa */
[----:B------:R-:W-:Y:S01]  /*8b70*/  MOV R250, R52 ;  /* 0x0000003400fa7202 */ /* 0x000fe20000000f00 */
[----:B------:R-:W-:Y:S01]  /*8b80*/  IMAD.MOV.U32 R249, RZ, RZ, R251 ;  /* 0x000000fffff97224 */ /* 0x000fe200078e00fb */
[----:B------:R1:W-:Y:S01]  /*8b90*/  STL.64 [R1+0x890], R244 ;  /* 0x000890f401007387 */ /* 0x0003e20000100a00 */
[----:B----4-:R-:W-:-:S03]  /*8ba0*/  IMAD.WIDE R242, R17, 0x4, R38 ;  /* 0x0000000411f27825 */ /* 0x010fc600078e0226 */
[----:B------:R1:W-:Y:S01]  /*8bb0*/  LDGSTS.E [R16+0xc], desc[UR48][R244.64], !P3 ;  /* 0x0000c000f4107fae */ /* 0x0003e2000d921870 */
[----:B------:R-:W-:-:S03]  /*8bc0*/  IMAD.WIDE R240, R17, 0x4, R36 ;  /* 0x0000000411f07825 */ /* 0x000fc600078e0224 */
[----:B------:R4:W-:Y:S01]  /*8bd0*/  STL.64 [R1+0x8d0], R242 ;  /* 0x0008d0f201007387 */ /* 0x0009e20000100a00 */
[----:B------:R-:W-:Y:S01]  /*8be0*/  IMAD.WIDE R238, R17, 0x4, R20 ;  /* 0x0000000411ee7825 */ /* 0x000fe200078e0214 */
[----:B------:R-:W-:Y:S02]  /*8bf0*/  IADD3 R17, R252, -0x41, RZ ;  /* 0xffffffbffc117810 */ /* 0x000fe40007ffe0ff */
[----:B------:R4:W-:Y:S01]  /*8c00*/  LDGSTS.E [R16+0x400c], desc[UR48][R242.64], !P3 ;  /* 0x0400c000f2107fae */ /* 0x0009e2000d921870 */
[----:B------:R-:W-:Y:S01]  /*8c10*/  IMAD.MOV.U32 R251, RZ, RZ, R53 ;  /* 0x000000fffffb7224 */ /* 0x000fe200078e0035 */
[----:B------:R-:W2:Y:S01]  /*8c20*/  LDC R252, c[0x0][0x230] ;  /* 0x00008c00fffc7b82 */ /* 0x000ea20000000800 */
[C---:B-1----:R-:W-:Y:S01]  /*8c30*/  IMAD.WIDE R244, R0.reuse, 0x4, R22 ;  /* 0x0000000400f47825 */ /* 0x042fe200078e0216 */
[----:B------:R1:W-:Y:S04]  /*8c40*/  STL.64 [R1+0x8d8], R240 ;  /* 0x0008d8f001007387 */ /* 0x0003e80000100a00 */
[----:B------:R1:W-:Y:S01]  /*8c50*/  LDGSTS.E [R16+0x800c], desc[UR48][R240.64], !P3 ;  /* 0x0800c000f0107fae */ /* 0x0003e2000d921870 */
[----:B----4-:R-:W-:-:S03]  /*8c60*/  IMAD.WIDE R242, R0, 0x4, R38 ;  /* 0x0000000400f27825 */ /* 0x010fc600078e0226 */
[----:B------:R4:W-:Y:S04]  /*8c70*/  STL.64 [R1+0x8e0], R238 ;  /* 0x0008e0ee01007387 */ /* 0x0009e80000100a00 */
[----:B------:R4:W-:Y:S01]  /*8c80*/  LDGSTS.E [R16+0xc00c], desc[UR48][R238.64], !P3 ;  /* 0x0c00c000ee107fae */ /* 0x0009e2000d921870 */
[----:B------:R-:W-:Y:S01]  /*8c90*/  ISETP.GE.U32.AND P3, PT, R17, 0x7fffff80, PT ;  /* 0x7fffff801100780c */ /* 0x000fe20003f66070 */
[----:B------:R-:W-:Y:S02]  /*8ca0*/  IMAD R17, R18, 0x3d, RZ ;  /* 0x0000003d12117824 */ /* 0x000fe400078e02ff */
[----:B------:R4:W-:Y:S01]  /*8cb0*/  STL.64 [R1+0x8a0], R244 ;  /* 0x0008a0f401007387 */ /* 0x0009e20000100a00 */
[----:B-1----:R-:W-:-:S03]  /*8cc0*/  IMAD.WIDE R240, R0, 0x4, R36 ;  /* 0x0000000400f07825 */ /* 0x002fc600078e0224 */
[----:B------:R1:W-:Y:S01]  /*8cd0*/  LDGSTS.E [R16+0x10000], desc[UR48][R244.64], !P4 ;  /* 0x10000000f4107fae */ /* 0x0003e2000e121870 */
[----:B--2---:R-:W-:Y:S02]  /*8ce0*/  VIADD R252, R252, 0xffffff9e ;  /* 0xffffff9efcfc7836 */ /* 0x004fe40000000000 */
[----:B----4-:R-:W-:Y:S01]  /*8cf0*/  IMAD.WIDE R238, R0, 0x4, R20 ;  /* 0x0000000400ee7825 */ /* 0x010fe200078e0214 */
[----:B------:R2:W-:Y:S03]  /*8d00*/  LDGSTS.E [R16+0x14000], desc[UR48][R242.64], !P4 ;  /* 0x14000000f2107fae */ /* 0x0005e6000e121870 */
[----:B------:R-:W-:Y:S01]  /*8d10*/  VIADD R0, R246, 0xffffffbe ;  /* 0xffffffbef6007836 */ /* 0x000fe20000000000 */
[----:B------:R4:W-:Y:S01]  /*8d20*/  LDGSTS.E [R16+0x18000], desc[UR48][R240.64], !P4 ;  /* 0x18000000f0107fae */ /* 0x0009e2000e121870 */
[----:B------:R-:W-:Y:S01]  /*8d30*/  IMAD.WIDE R246, R17, 0x4, R22 ;  /* 0x0000000411f67825 */ /* 0x000fe200078e0216 */
[----:B-1----:R-:W1:Y:S02]  /*8d40*/  LDC R244, c[0x0][0x230] ;  /* 0x00008c00fff47b82 */ /* 0x002e640000000800 */
[----:B------:R2:W-:Y:S01]  /*8d50*/  STL.64 [R1+0x8f0], R242 ;  /* 0x0008f0f201007387 */ /* 0x0005e20000100a00 */
[----:B------:R-:W-:-:S03]  /*8d60*/  IMAD.MOV.U32 R245, RZ, RZ, R55 ;  /* 0x000000fffff57224 */ /* 0x000fc600078e0037 */
[----:B------:R4:W-:Y:S01]  /*8d70*/  LDGSTS.E [R16+0x1c000], desc[UR48][R238.64], !P4 ;  /* 0x1c000000ee107fae */ /* 0x0009e2000e121870 */
[----:B------:R-:W-:Y:S01]  /*8d80*/  ISETP.GE.U32.AND P4, PT, R0, 0x7fffff7f, PT ;  /* 0x7fffff7f0000780c */ /* 0x000fe20003f86070 */
[C---:B------:R-:W-:Y:S02]  /*8d90*/  IMAD R0, R18.reuse, 0x3e, RZ ;  /* 0x0000003e12007824 */ /* 0x040fe400078e02ff */
[----:B------:R4:W-:Y:S01]  /*8da0*/  STL.64 [R1+0x8f8], R240 ;  /* 0x0008f8f001007387 */ /* 0x0009e20000100a00 */
[----:B------:R-:W-:Y:S02]  /*8db0*/  IMAD R18, R18, 0x3f, RZ ;  /* 0x0000003f12127824 */ /* 0x000fe400078e02ff */
[C---:B--2---:R-:W-:Y:S01]  /*8dc0*/  IMAD.WIDE R242, R17.reuse, 0x4, R38 ;  /* 0x0000000411f27825 */ /* 0x044fe200078e0226 */
[----:B------:R2:W-:Y:S03]  /*8dd0*/  STL.64 [R1+0x900], R238 ;  /* 0x000900ee01007387 */ /* 0x0005e60000100a00 */
[----:B------:R-:W-:Y:S01]  /*8de0*/  IMAD.WIDE R34, R18, 0x4, R20 ;  /* 0x0000000412227825 */ /* 0x000fe200078e0214 */
[----:B------:R2:W-:Y:S03]  /*8df0*/  STL.64 [R1+0x8b8], R246 ;  /* 0x0008b8f601007387 */ /* 0x0005e60000100a00 */
[C---:B----4-:R-:W-:Y:S01]  /*8e00*/  IMAD.WIDE R240, R17.reuse, 0x4, R36 ;  /* 0x0000000411f07825 */ /* 0x050fe200078e0224 */
[----:B------:R4:W-:Y:S03]  /*8e10*/  LDGSTS.E [R16+0x10004], desc[UR48][R246.64], !P5 ;  /* 0x10004000f6107fae */ /* 0x0009e6000e921870 */
[----:B--2---:R-:W-:Y:S01]  /*8e20*/  IMAD.WIDE R238, R17, 0x4, R20 ;  /* 0x0000000411ee7825 */ /* 0x004fe200078e0214 */
[----:B------:R2:W-:Y:S03]  /*8e30*/  STL.64 [R1+0x910], R242 ;  /* 0x000910f201007387 */ /* 0x0005e60000100a00 */
[----:B------:R-:W-:Y:S01]  /*8e40*/  VIADD R17, R19, 0xffffffbd ;  /* 0xffffffbd13117836 */ /* 0x000fe20000000000 */
[----:B------:R2:W-:Y:S01]  /*8e50*/  LDGSTS.E [R16+0x14004], desc[UR48][R242.64], !P5 ;  /* 0x14004000f2107fae */ /* 0x0005e2000e921870 */
[----:B------:R-:W-:Y:S01]  /*8e60*/  LOP3.LUT R19, R12, 0x40, RZ, 0x3c, !PT ;  /* 0x000000400c137812 */ /* 0x000fe200078e3cff */
[----:B----4-:R-:W-:-:S02]  /*8e70*/  IMAD.WIDE R246, R0, 0x4, R22 ;  /* 0x0000000400f67825 */ /* 0x010fc400078e0216 */
[----:B------:R4:W-:Y:S04]  /*8e80*/  STL.64 [R1+0x918], R240 ;  /* 0x000918f001007387 */ /* 0x0009e80000100a00 */
[----:B------:R4:W-:Y:S01]  /*8e90*/  LDGSTS.E [R16+0x18004], desc[UR48][R240.64], !P5 ;  /* 0x18004000f0107fae */ /* 0x0009e2000e921870 */
[----:B--2---:R-:W-:-:S03]  /*8ea0*/  IMAD.WIDE R242, R0, 0x4, R38 ;  /* 0x0000000400f27825 */ /* 0x004fc600078e0226 */
[----:B------:R2:W-:Y:S04]  /*8eb0*/  STL.64 [R1+0x928], R238 ;  /* 0x000928ee01007387 */ /* 0x0005e80000100a00 */
[----:B------:R2:W-:Y:S01]  /*8ec0*/  LDGSTS.E [R16+0x1c004], desc[UR48][R238.64], !P5 ;  /* 0x1c004000ee107fae */ /* 0x0005e2000e921870 */
[----:B------:R-:W-:Y:S01]  /*8ed0*/  ISETP.GE.U32.AND P5, PT, R17, 0x7fffff7e, PT ;  /* 0x7fffff7e1100780c */ /* 0x000fe20003fa6070 */
[----:B------:R-:W-:Y:S02]  /*8ee0*/  IMAD.U32 R17, RZ, RZ, UR7 ;  /* 0x00000007ff117e24 */ /* 0x000fe4000f8e00ff */
[C---:B----4-:R-:W-:Y:S01]  /*8ef0*/  IMAD.WIDE R240, R0.reuse, 0x4, R36 ;  /* 0x0000000400f07825 */ /* 0x050fe200078e0224 */
[----:B------:R4:W-:Y:S04]  /*8f00*/  STL.64 [R1+0x8b0], R246 ;  /* 0x0008b0f601007387 */ /* 0x0009e80000100a00 */
[----:B------:R4:W-:Y:S01]  /*8f10*/  LDGSTS.E [R16+0x10008], desc[UR48][R246.64], !P6 ;  /* 0x10008000f6107fae */ /* 0x0009e2000f121870 */
[----:B--2---:R-:W-:-:S03]  /*8f20*/  IMAD.WIDE R238, R0, 0x4, R20 ;  /* 0x0000000400ee7825 */ /* 0x004fc600078e0214 */
[----:B------:R2:W-:Y:S01]  /*8f30*/  STL.64 [R1+0x920], R242 ;  /* 0x000920f201007387 */ /* 0x0005e20000100a00 */
[----:B------:R-:W-:-:S03]  /*8f40*/  VIADD R0, R232, 0xffffffbc ;  /* 0xffffffbce8007836 */ /* 0x000fc60000000000 */
[----:B------:R2:W-:Y:S01]  /*8f50*/  LDGSTS.E [R16+0x14008], desc[UR48][R242.64], !P6 ;  /* 0x14008000f2107fae */ /* 0x0005e2000f121870 */
[----:B------:R-:W-:-:S03]  /*8f60*/  IMAD.U32 R232, RZ, RZ, UR10 ;  /* 0x0000000affe87e24 */ /* 0x000fc6000f8e00ff */
[----:B------:R1:W-:Y:S01]  /*8f70*/  STL.64 [R1+0x938], R240 ;  /* 0x000938f001007387 */ /* 0x0003e20000100a00 */
[----:B----4-:R-:W-:Y:S01]  /*8f80*/  IMAD.MOV.U32 R246, RZ, RZ, R40 ;  /* 0x000000fffff67224 */ /* 0x010fe200078e0028 */
[----:B------:R-:W-:Y:S01]  /*8f90*/  IADD3 R19, R232, 0x100000, R19 ;  /* 0x00100000e8137810 */ /* 0x000fe20007ffe013 */
[----:B------:R-:W-:Y:S01]  /*8fa0*/  IMAD.MOV.U32 R40, RZ, RZ, R48 ;  /* 0x000000ffff287224 */ /* 0x000fe200078e0030 */
[----:B------:R1:W-:Y:S01]  /*8fb0*/  LDGSTS.E [R16+0x18008], desc[UR48][R240.64], !P6 ;  /* 0x18008000f0107fae */ /* 0x0003e2000f121870 */
[----:B------:R-:W-:Y:S01]  /*8fc0*/  MOV R247, R41 ;  /* 0x0000002900f77202 */ /* 0x000fe20000000f00 */
[----:B------:R-:W-:Y:S02]  /*8fd0*/  IMAD.MOV.U32 R41, RZ, RZ, R49 ;  /* 0x000000ffff297224 */ /* 0x000fe400078e0031 */
[----:B--2---:R-:W-:Y:S01]  /*8fe0*/  IMAD.WIDE R242, R18, 0x4, R22 ;  /* 0x0000000412f27825 */ /* 0x004fe200078e0216 */
[----:B------:R2:W-:Y:S04]  /*8ff0*/  STL.64 [R1+0x930], R238 ;  /* 0x000930ee01007387 */ /* 0x0005e80000100a00 */
[----:B------:R2:W-:Y:S01]  /*9000*/  LDGSTS.E [R16+0x1c008], desc[UR48][R238.64], !P6 ;  /* 0x1c008000ee107fae */ /* 0x0005e2000f121870 */
[----:B------:R-:W-:Y:S01]  /*9010*/  ISETP.GE.U32.AND P6, PT, R0, 0x7fffff7d, PT ;  /* 0x7fffff7d0000780c */ /* 0x000fe20003fc6070 */
[----:B-1----:R-:W-:Y:S01]  /*9020*/  IMAD.WIDE R240, R18, 0x4, R38 ;  /* 0x0000000412f07825 */ /* 0x002fe200078e0226 */
[----:B------:R-:W-:Y:S01]  /*9030*/  IADD3 R0, R244, -0x61, RZ ;  /* 0xffffff9ff4007810 */ /* 0x000fe20007ffe0ff */
[----:B------:R1:W-:Y:S02]  /*9040*/  LDGSTS.E [R16+0x1000c], desc[UR48][R242.64], !P1 ;  /* 0x1000c000f2107fae */ /* 0x0003e4000c921870 */
[----:B------:R-:W-:-:S02]  /*9050*/  IMAD.MOV.U32 R244, RZ, RZ, R54 ;  /* 0x000000fffff47224 */ /* 0x000fc400078e0036 */
[----:B------:R4:W-:Y:S01]  /*9060*/  LDGSTS.E [R16+0x1400c], desc[UR48][R240.64], !P1 ;  /* 0x1400c000f0107fae */ /* 0x0009e2000c921870 */
[----:B--2---:R-:W-:Y:S01]  /*9070*/  IMAD.WIDE R238, R18, 0x4, R36 ;  /* 0x0000000412ee7825 */ /* 0x004fe200078e0224 */
[----:B------:R-:W-:Y:S02]  /*9080*/  LOP3.LUT R18, R12, 0x20, RZ, 0x3c, !PT ;  /* 0x000000200c127812 */ /* 0x000fe400078e3cff */
[----:B------:R1:W-:Y:S02]  /*9090*/  STL.64 [R1+0x8a8], R242 ;  /* 0x0008a8f201007387 */ /* 0x0003e40000100a00 */
[----:B------:R-:W-:Y:S02]  /*90a0*/  IADD3 R18, R232, 0x100000, R18 ;  /* 0x00100000e8127810 */ /* 0x000fe40007ffe012 */
[----:B------:R2:W-:Y:S04]  /*90b0*/  LDGSTS.E [R16+0x1800c], desc[UR48][R238.64], !P1 ;  /* 0x1800c000ee107fae */ /* 0x0005e8000c921870 */
[----:B------:R2:W-:Y:S01]  /*90c0*/  LDGSTS.E [R16+0x1c00c], desc[UR48][R34.64], !P1 ;  /* 0x1c00c00022107fae */ /* 0x0005e2000c921870 */
[----:B------:R-:W-:-:S02]  /*90d0*/  ISETP.GE.U32.AND P1, PT, R0, 0x7fffff60, PT ;  /* 0x7fffff600000780c */ /* 0x000fc40003f26070 */
[----:B------:R-:W-:Y:S01]  /*90e0*/  LOP3.LUT R0, R12, 0x60, RZ, 0x3c, !PT ;  /* 0x000000600c007812 */ /* 0x000fe200078e3cff */
[----:B------:R4:W-:Y:S01]  /*90f0*/  STL.64 [R1+0x958], R240 ;  /* 0x000958f001007387 */ /* 0x0009e20000100a00 */
[----:B-1----:R-:W-:Y:S02]  /*9100*/  IMAD.MOV.U32 R242, RZ, RZ, R44 ;  /* 0x000000fffff27224 */ /* 0x002fe400078e002c */
[C---:B------:R-:W-:Y:S01]  /*9110*/  IADD3 R0, R232.reuse, 0x100000, R0 ;  /* 0x00100000e8007810 */ /* 0x040fe20007ffe000 */
[----:B------:R2:W-:Y:S01]  /*9120*/  STL.64 [R1+0x968], R238 ;  /* 0x000968ee01007387 */ /* 0x0005e20000100a00 */
[----:B------:R-:W-:Y:S01]  /*9130*/  IADD3 R232, R232, 0x100000, R12 ;  /* 0x00100000e8e87810 */ /* 0x000fe20007ffe00c */
[----:B------:R-:W-:Y:S02]  /*9140*/  IMAD.MOV.U32 R243, RZ, RZ, R45 ;  /* 0x000000fffff37224 */ /* 0x000fe400078e002d */
[----:B------:R1:W-:Y:S04]  /*9150*/  STL.64 [R1+0x960], R34 ;  /* 0x0009602201007387 */ /* 0x0003e80000100a00 */
[----:B------:R-:W3:Y:S01]  /*9160*/  LDL.64 R54, [R1+0x3e8] ;  /* 0x0003e80001367983 */ /* 0x000ee20000100a00 */
[----:B----4-:R-:W-:Y:S01]  /*9170*/  IMAD.MOV.U32 R240, RZ, RZ, R50 ;  /* 0x000000fffff07224 */ /* 0x010fe200078e0032 */
[----:B------:R-:W-:Y:S01]  /*9180*/  MOV R241, R51 ;  /* 0x0000003300f17202 */ /* 0x000fe20000000f00 */
[----:B--2---:R-:W-:Y:S01]  /*9190*/  IMAD.MOV.U32 R238, RZ, RZ, R30 ;  /* 0x000000ffffee7224 */ /* 0x004fe200078e001e */
[----:B------:R-:W-:Y:S01]  /*91a0*/  MOV R239, R31 ;  /* 0x0000001f00ef7202 */ /* 0x000fe20000000f00 */
[----:B------:R-:W0:Y:S01]  /*91b0*/  LDGDEPBAR ;  /* 0x00000000000079af */ /* 0x000e220000000000 */
[----:B-1----:R-:W-:-:S02]  /*91c0*/  IMAD.MOV.U32 R34, RZ, RZ, R28 ;  /* 0x000000ffff227224 */ /* 0x002fc400078e001c */
[----:B------:R-:W-:Y:S01]  /*91d0*/  IMAD.MOV.U32 R35, RZ, RZ, R29 ;  /* 0x000000ffff237224 */ /* 0x000fe200078e001d */
[----:B------:R-:W-:Y:S01]  /*91e0*/  MOV R29, R25 ;  /* 0x00000019001d7202 */ /* 0x000fe20000000f00 */
[----:B------:R-:W-:Y:S01]  /*91f0*/  IMAD.MOV.U32 R28, RZ, RZ, R24 ;  /* 0x000000ffff1c7224 */ /* 0x000fe200078e0018 */
[----:B------:R-:W2:Y:S01]  /*9200*/  LDL.64 R30, [R1+0x3c8] ;  /* 0x0003c800011e7983 */ /* 0x000ea20000100a00 */
[----:B------:R-:W1:Y:S03]  /*9210*/  LDC R24, c[0x0][0x230] ;  /* 0x00008c00ff187b82 */ /* 0x000e660000000800 */
[----:B------:R-:W4:Y:S04]  /*9220*/  LDL.64 R44, [R1+0x3a8] ;  /* 0x0003a800012c7983 */ /* 0x000f280000100a00 */
[----:B------:R-:W-:Y:S04]  /*9230*/  LDGSTS.E [R232+-0x80000], desc[UR48][R34.64], P2 ;  /* 0x8000000022e87fae */ /* 0x000fe80009121870 */
[----:B------:R-:W4:Y:S04]  /*9240*/  LDL.64 R50, [R1+0x388] ;  /* 0x0003880001327983 */ /* 0x000f280000100a00 */
[----:B------:R-:W-:Y:S04]  /*9250*/  LDGSTS.E [R232+-0x7fc00], desc[UR48][R28.64], P2 ;  /* 0x804000001ce87fae */ /* 0x000fe80009121870 */
[----:B------:R-:W4:Y:S04]  /*9260*/  LDL.64 R34, [R1+0x368] ;  /* 0x0003680001227983 */ /* 0x000f280000100a00 */
[----:B------:R-:W-:Y:S04]  /*9270*/  LDGSTS.E [R232+-0x7f800], desc[UR48][R42.64], P2 ;  /* 0x808000002ae87fae */ /* 0x000fe80009121870 */
[----:B------:R-:W4:Y:S04]  /*9280*/  LDL.64 R28, [R1+0x348] ;  /* 0x00034800011c7983 */ /* 0x000f280000100a00 */
[----:B------:R-:W4:Y:S04]  /*9290*/  LDL.64 R52, [R1+0x308] ;  /* 0x0003080001347983 */ /* 0x000f280000100a00 */
[----:B------:R-:W4:Y:S04]  /*92a0*/  LDL.64 R42, [R1+0x328] ;  /* 0x00032800012a7983 */ /* 0x000f280000100a00 */
[----:B------:R-:W4:Y:S04]  /*92b0*/  LDL.64 R48, [R1+0x2e8] ;  /* 0x0002e80001307983 */ /* 0x000f280000100a00 */
[----:B------:R-:W-:Y:S04]  /*92c0*/  LDGSTS.E [R232+-0x7f400], desc[UR48][R238.64], P2 ;  /* 0x80c00000eee87fae */ /* 0x000fe80009121870 */
[----:B------:R-:W-:Y:S04]  /*92d0*/  LDGSTS.E [R232+-0x7f000], desc[UR48][R46.64], P2 ;  /* 0x810000002ee87fae */ /* 0x000fe80009121870 */
[----:B------:R-:W-:Y:S04]  /*92e0*/  LDGSTS.E [R232+-0x7ec00], desc[UR48][R240.64], P2 ;  /* 0x81400000f0e87fae */ /* 0x000fe80009121870 */
[----:B------:R-:W-:Y:S04]  /*92f0*/  LDGSTS.E [R232+-0x7e800], desc[UR48][R8.64], P2 ;  /* 0x8180000008e87fae */ /* 0x000fe80009121870 */
[----:B------:R-:W4:Y:S04]  /*9300*/  LDL.64 R46, [R1+0x2c8] ;  /* 0x0002c800012e7983 */ /* 0x000f280000100a00 */
[----:B------:R-:W-:Y:S04]  /*9310*/  LDGSTS.E [R232+-0x7e400], desc[UR48][R242.64], P2 ;  /* 0x81c00000f2e87fae */ /* 0x000fe80009121870 */
[----:B------:R-:W4:Y:S04]  /*9320*/  LDL.64 R8, [R1+0x2a8] ;  /* 0x0002a80001087983 */ /* 0x000f280000100a00 */
[----:B------:R-:W-:Y:S04]  /*9330*/  LDGSTS.E [R232+-0x7e000], desc[UR48][R244.64], P2 ;  /* 0x82000000f4e87fae */ /* 0x000fe80009121870 */
        /* <DEDUP_REMOVED lines=9> */
[----:B------:R-:W4:Y:S04]  /*93d0*/  LDL.64 R32, [R1+0x288] ;  /* 0x0002880001207983 */ /* 0x000f280000100a00 */
        /* <DEDUP_REMOVED lines=12> */
[----:B---3--:R-:W-:Y:S04]  /*94a0*/  LDGSTS.E [R18+-0x7f700], desc[UR48][R54.64], P2 ;  /* 0x8090000036127fae */ /* 0x008fe80009121870 */
[----:B------:R-:W3:Y:S04]  /*94b0*/  LDL.64 R54, [R1+0x2a0] ;  /* 0x0002a00001367983 */ /* 0x000ee80000100a00 */
[----:B--2---:R-:W-:Y:S04]  /*94c0*/  LDGSTS.E [R18+-0x7f300], desc[UR48][R30.64], P2 ;  /* 0x80d000001e127fae */ /* 0x004fe80009121870 */
[----:B----4-:R-:W-:Y:S04]  /*94d0*/  LDGSTS.E [R18+-0x7ef00], desc[UR48][R44.64], P2 ;  /* 0x811000002c127fae */ /* 0x010fe80009121870 */
[----:B------:R-:W-:Y:S04]  /*94e0*/  LDGSTS.E [R18+-0x7eb00], desc[UR48][R50.64], P2 ;  /* 0x8150000032127fae */ /* 0x000fe80009121870 */
[----:B------:R-:W2:Y:S04]  /*94f0*/  LDL.64 R30, [R1+0x280] ;  /* 0x00028000011e7983 */ /* 0x000ea80000100a00 */
[----:B------:R-:W-:Y:S04]  /*9500*/  LDGSTS.E [R18+-0x7e700], desc[UR48][R34.64], P2 ;  /* 0x8190000022127fae */ /* 0x000fe80009121870 */
[----:B------:R-:W4:Y:S04]  /*9510*/  LDL.64 R44, [R1+0x418] ;  /* 0x00041800012c7983 */ /* 0x000f280000100a00 */
[----:B------:R-:W-:Y:S04]  /*9520*/  LDGSTS.E [R18+-0x7e300], desc[UR48][R28.64], P2 ;  /* 0x81d000001c127fae */ /* 0x000fe80009121870 */
[----:B------:R-:W4:Y:S04]  /*9530*/  LDL.64 R50, [R1+0x3f8] ;  /* 0x0003f80001327983 */ /* 0x000f280000100a00 */
[----:B------:R-:W-:Y:S04]  /*9540*/  LDGSTS.E [R18+-0x7df00], desc[UR48][R42.64], P2 ;  /* 0x821000002a127fae */ /* 0x000fe80009121870 */
[----:B------:R-:W-:Y:S04]  /*9550*/  LDGSTS.E [R18+-0x7db00], desc[UR48][R52.64], P2 ;  /* 0x8250000034127fae */ /* 0x000fe80009121870 */
[----:B------:R-:W-:Y:S04]  /*9560*/  LDGSTS.E [R18+-0x7d700], desc[UR48][R48.64], P2 ;  /* 0x8290000030127fae */ /* 0x000fe80009121870 */
[----:B------:R-:W4:Y:S04]  /*9570*/  LDL.64 R34, [R1+0x3d8] ;  /* 0x0003d80001227983 */ /* 0x000f280000100a00 */
[----:B------:R-:W4:Y:S04]  /*9580*/  LDL.64 R28, [R1+0x3b8] ;  /* 0x0003b800011c7983 */ /* 0x000f280000100a00 */
[----:B------:R-:W3:Y:S04]  /*9590*/  LDL.64 R48, [R1+0x3c0] ;  /* 0x0003c00001307983 */ /* 0x000ee80000100a00 */
[----:B------:R-:W-:Y:S04]  /*95a0*/  LDGSTS.E [R18+-0x7d300], desc[UR48][R46.64], P2 ;  /* 0x82d000002e127fae */ /* 0x000fe80009121870 */
[----:B------:R-:W4:Y:S04]  /*95b0*/  LDL.64 R42, [R1+0x398] ;  /* 0x00039800012a7983 */ /* 0x000f280000100a00 */
[----:B------:R-:W-:Y:S04]  /*95c0*/  LDGSTS.E [R18+-0x7cf00], desc[UR48][R8.64], P2 ;  /* 0x8310000008127fae */ /* 0x000fe80009121870 */
[----:B------:R-:W2:Y:S04]  /*95d0*/  LDL.64 R46, [R1+0x380] ;  /* 0x00038000012e7983 */ /* 0x000ea80000100a00 */
[----:B------:R-:W4:Y:S04]  /*95e0*/  LDL.64 R52, [R1+0x318] ;  /* 0x0003180001347983 */ /* 0x000f280000100a00 */
[----:B------:R-:W4:Y:S04]  /*95f0*/  LDL.64 R8, [R1+0x260] ;  /* 0x0002600001087983 */ /* 0x000f280000100a00 */
        /* <DEDUP_REMOVED lines=10> */
[----:B------:R-:W-:Y:S04]  /*96a0*/  LDGSTS.E [R19+-0x7f600], desc[UR48][R238.64], P2 ;  /* 0x80a00000ee137fae */ /* 0x000fe80009121870 */
[----:B------:R-:W4:Y:S04]  /*96b0*/  LDL.LU.64 R238, [R1+0x10f0] ;  /* 0x0010f00001ee7983 */ /* 0x000f280000300a00 */
[----:B---3--:R-:W-:Y:S04]  /*96c0*/  LDGSTS.E [R19+-0x7f200], desc[UR48][R48.64], P2 ;  /* 0x80e0000030137fae */ /* 0x008fe80009121870 */
[----:B------:R-:W-:Y:S04]  /*96d0*/  LDGSTS.E [R19+-0x7ee00], desc[UR48][R240.64], P2 ;  /* 0x81200000f0137fae */ /* 0x000fe80009121870 */
[----:B------:R-:W3:Y:S04]  /*96e0*/  LDL.64 R48, [R1+0x278] ;  /* 0x0002780001307983 */ /* 0x000ee80000100a00 */
[----:B------:R-:W3:Y:S04]  /*96f0*/  LDL.LU.64 R240, [R1+0x10e8] ;  /* 0x0010e80001f07983 */ /* 0x000ee80000300a00 */
[----:B--2---:R-:W-:Y:S04]  /*9700*/  LDGSTS.E [R19+-0x7ea00], desc[UR48][R46.64], P2 ;  /* 0x816000002e137fae */ /* 0x004fe80009121870 */
[----:B------:R-:W-:Y:S04]  /*9710*/  LDGSTS.E [R19+-0x7e600], desc[UR48][R242.64], P2 ;  /* 0x81a00000f2137fae */ /* 0x000fe80009121870 */
[----:B------:R-:W-:Y:S04]  /*9720*/  LDGSTS.E [R19+-0x7e200], desc[UR48][R244.64], P2 ;  /* 0x81e00000f4137fae */ /* 0x000fe80009121870 */
[----:B------:R-:W2:Y:S04]  /*9730*/  LDL.64 R46, [R1+0x258] ;  /* 0x00025800012e7983 */ /* 0x000ea80000100a00 */
[----:B------:R-:W2:Y:S04]  /*9740*/  LDL.LU.64 R242, [R1+0x10e0] ;  /* 0x0010e00001f27983 */ /* 0x000ea80000300a00 */
[----:B------:R-:W2:Y:S04]  /*9750*/  LDL.LU.64 R244, [R1+0x10d8] ;  /* 0x0010d80001f47983 */ /* 0x000ea80000300a00 */
[----:B------:R-:W-:Y:S04]  /*9760*/  LDGSTS.E [R19+-0x7de00], desc[UR48][R246.64], P2 ;  /* 0x82200000f6137fae */ /* 0x000fe80009121870 */
[----:B------:R-:W-:Y:S04]  /*9770*/  LDGSTS.E [R19+-0x7da00], desc[UR48][R248.64], P2 ;  /* 0x82600000f8137fae */ /* 0x000fe80009121870 */
[----:B------:R-:W-:Y:S04]  /*9780*/  LDGSTS.E [R19+-0x7d600], desc[UR48][R250.64], P2 ;  /* 0x82a00000fa137fae */ /* 0x000fe80009121870 */
[----:B------:R-:W2:Y:S04]  /*9790*/  LDL.LU.64 R246, [R1+0x10d0] ;  /* 0x0010d00001f67983 */ /* 0x000ea80000300a00 */
        /* <DEDUP_REMOVED lines=8> */
[----:B----4-:R-:W-:Y:S04]  /*9820*/  LDGSTS.E [R19+-0x7c600], desc[UR48][R8.64], P2 ;  /* 0x83a0000008137fae */ /* 0x010fe80009121870 */
[----:B------:R-:W4:Y:S04]  /*9830*/  LDL.LU.64 R8, [R1+0x10a0] ;  /* 0x0010a00001087983 */ /* 0x000f280000300a00 */
[----:B------:R1:W-:Y:S04]  /*9840*/  STL.64 [R1+0xf68], R18 ;  /* 0x000f681201007387 */ /* 0x0003e80000100a00 */
[----:B----4-:R-:W-:Y:S04]  /*9850*/  LDGSTS.E [R19+-0x7c200], desc[UR48][R8.64], P2 ;  /* 0x83e0000008137fae */ /* 0x010fe80009121870 */
[----:B------:R-:W-:Y:S04]  /*9860*/  LDGSTS.E [R0+-0x7fd00], desc[UR48][R44.64], P2 ;  /* 0x803000002c007fae */ /* 0x000fe80009121870 */
[----:B------:R-:W-:Y:S04]  /*9870*/  LDGSTS.E [R0+-0x7f900], desc[UR48][R50.64], P2 ;  /* 0x8070000032007fae */ /* 0x000fe80009121870 */
[----:B-1----:R-:W4:Y:S04]  /*9880*/  LDL.64 R18, [R1+0x338] ;  /* 0x0003380001127983 */ /* 0x002f280000100a00 */
[----:B------:R1:W-:Y:S04]  /*9890*/  STL.64 [R1+0xf60], R8 ;  /* 0x000f600801007387 */ /* 0x0003e80000100a00 */
[----:B------:R-:W-:Y:S04]  /*98a0*/  LDGSTS.E [R0+-0x7f500], desc[UR48][R34.64], P2 ;  /* 0x80b0000022007fae */ /* 0x000fe80009121870 */
[----:B------:R-:W-:Y:S04]  /*98b0*/  LDGSTS.E [R0+-0x7f100], desc[UR48][R28.64], P2 ;  /* 0x80f000001c007fae */ /* 0x000fe80009121870 */
[----:B-1----:R-:W3:Y:S04]  /*98c0*/  LDL.64 R8, [R1+0x358] ;  /* 0x0003580001087983 */ /* 0x002ee80000100a00 */
[----:B------:R-:W2:Y:S04]  /*98d0*/  LDL.LU.64 R44, [R1+0x1098] ;  /* 0x00109800012c7983 */ /* 0x000ea80000300a00 */
[----:B------:R-:W2:Y:S04]  /*98e0*/  LDL.LU.64 R50, [R1+0x1090] ;  /* 0x0010900001327983 */ /* 0x000ea80000300a00 */
[----:B------:R-:W2:Y:S04]  /*98f0*/  LDL.LU.64 R34, [R1+0x1088] ;  /* 0x0010880001227983 */ /* 0x000ea80000300a00 */
[----:B------:R-:W2:Y:S04]  /*9900*/  LDL.LU.64 R28, [R1+0x1080] ;  /* 0x00108000011c7983 */ /* 0x000ea80000300a00 */
[----:B------:R-:W-:Y:S04]  /*9910*/  LDGSTS.E [R0+-0x7ed00], desc[UR48][R42.64], P2 ;  /* 0x813000002a007fae */ /* 0x000fe80009121870 */
[----:B------:R-:W-:Y:S04]  /*9920*/  LDGSTS.E [R0+-0x7e900], desc[UR48][R6.64], P2 ;  /* 0x8170000006007fae */ /* 0x000fe80009121870 */
[----:B------:R-:W2:Y:S04]  /*9930*/  LDL.LU.64 R42, [R1+0x1078] ;  /* 0x00107800012a7983 */ /* 0x000ea80000300a00 */
[----:B------:R-:W2:Y:S04]  /*9940*/  LDL.LU.64 R6, [R1+0x1070] ;  /* 0x0010700001067983 */ /* 0x000ea80000300a00 */
[----:B---3--:R-:W-:Y:S04]  /*9950*/  LDGSTS.E [R0+-0x7e500], desc[UR48][R8.64], P2 ;  /* 0x81b0000008007fae */ /* 0x008fe80009121870 */
[----:B----4-:R-:W-:Y:S04]  /*9960*/  LDGSTS.E [R0+-0x7e100], desc[UR48][R18.64], P2 ;  /* 0x81f0000012007fae */ /* 0x010fe80009121870 */
[----:B------:R-:W-:Y:S04]  /*9970*/  LDGSTS.E [R0+-0x7dd00], desc[UR48][R52.64], P2 ;  /* 0x8230000034007fae */ /* 0x000fe80009121870 */
[----:B------:R-:W-:Y:S04]  /*9980*/  LDGSTS.E [R0+-0x7d900], desc[UR48][R32.64], P2 ;  /* 0x8270000020007fae */ /* 0x000fe80009121870 */
[----:B------:R-:W-:Y:S04]  /*9990*/  LDGSTS.E [R0+-0x7d500], desc[UR48][R26.64], P2 ;  /* 0x82b000001a007fae */ /* 0x000fe80009121870 */
[----:B------:R-:W-:Y:S04]  /*99a0*/  LDGSTS.E [R0+-0x7d100], desc[UR48][R56.64], P2 ;  /* 0x82f0000038007fae */ /* 0x000fe80009121870 */
[----:B------:R-:W3:Y:S04]  /*99b0*/  LDL.LU.64 R32, [R1+0x60] ;  /* 0x0000600001207983 */ /* 0x000ee80000300a00 */
[----:B------:R-:W4:Y:S04]  /*99c0*/  LDL.LU.64 R26, [R1+0x58] ;  /* 0x00005800011a7983 */ /* 0x000f280000300a00 */
[----:B------:R-:W-:Y:S04]  /*99d0*/  LDGSTS.E [R0+-0x7cd00], desc[UR48][R58.64], P2 ;  /* 0x833000003a007fae */ /* 0x000fe80009121870 */
[----:B------:R-:W4:Y:S04]  /*99e0*/  LDL.LU.64 R56, [R1+0x50] ;  /* 0x0000500001387983 */ /* 0x000f280000300a00 */
[----:B------:R-:W-:Y:S04]  /*99f0*/  LDGSTS.E [R0+-0x7c900], desc[UR48][R48.64], P2 ;  /* 0x8370000030007fae */ /* 0x000fe80009121870 */
[----:B------:R-:W4:Y:S04]  /*9a00*/  LDL.LU.64 R58, [R1+0x48] ;  /* 0x00004800013a7983 */ /* 0x000f280000300a00 */
[----:B--2---:R-:W-:Y:S04]  /*9a10*/  LDGSTS.E [R0+-0x7c500], desc[UR48][R46.64], P2 ;  /* 0x83b000002e007fae */ /* 0x004fe80009121870 */
[----:B------:R1:W-:Y:S01]  /*9a20*/  LDGSTS.E [R0+-0x7c100], desc[UR48][R6.64], P2 ;  /* 0x83f0000006007fae */ /* 0x0003e20009121870 */
[----:B------:R-:W-:-:S02]  /*9a30*/  ISETP.GE.U32.AND P2, PT, R252, 0x7fffff5f, PT ;  /* 0x7fffff5ffc00780c */ /* 0x000fc40003f46070 */
[----:B------:R-:W-:Y:S01]  /*9a40*/  IADD3 R252, R24, -0x63, RZ ;  /* 0xffffff9d18fc7810 */ /* 0x000fe20007ffe0ff */
[----:B------:R1:W-:Y:S04]  /*9a50*/  STL.64 [R1+0xf70], R6 ;  /* 0x000f700601007387 */ /* 0x0003e80000100a00 */
[----:B------:R-:W2:Y:S04]  /*9a60*/  LDL.LU.64 R48, [R1+0x40] ;  /* 0x0000400001307983 */ /* 0x000ea80000300a00 */
[----:B------:R-:W2:Y:S04]  /*9a70*/  LDL.LU.64 R24, [R1+0x38] ;  /* 0x0000380001187983 */ /* 0x000ea80000300a00 */
[----:B------:R-:W2:Y:S01]  /*9a80*/  LDL.LU.64 R46, [R1+0x30] ;  /* 0x00003000012e7983 */ /* 0x000ea20000300a00 */
[----:B-1----:R-:W-:-:S03]  /*9a90*/  IMAD.WIDE R6, R17, 0x4, R22 ;  /* 0x0000000411067825 */ /* 0x002fc600078e0216 */
[----:B------:R-:W0:Y:S01]  /*9aa0*/  LDGDEPBAR ;  /* 0x00000000000079af */ /* 0x000e220000000000 */
[----:B------:R-:W-:-:S03]  /*9ab0*/  IMAD.WIDE R22, R17, 0x4, R36 ;  /* 0x0000000411167825 */ /* 0x000fc600078e0224 */
[----:B------:R-:W2:Y:S01]  /*9ac0*/  LDL.LU.64 R36, [R1+0x28] ;  /* 0x0000280001247983 */ /* 0x000ea20000300a00 */
[----:B------:R-:W-:Y:S01]  /*9ad0*/  BAR.SYNC.DEFER_BLOCKING 0x0 ;  /* 0x0000000000007b1d */ /* 0x000fe20000010000 */
[----:B------:R-:W-:-:S04]  /*9ae0*/  IMAD.WIDE R52, R17, 0x4, R38 ;  /* 0x0000000411347825 */ /* 0x000fc800078e0226 */
[C---:B------:R-:W-:Y:S01]  /*9af0*/  IMAD.WIDE R20, R17.reuse, 0x4, R20 ;  /* 0x0000000411147825 */ /* 0x040fe200078e0214 */
[----:B------:R1:W-:Y:S04]  /*9b00*/  STL.64 [R1+0x810], R6 ;  /* 0x0008100601007387 */ /* 0x0003e80000100a00 */
[----:B------:R1:W-:Y:S04]  /*9b10*/  STL.64 [R1+0x888], R52 ;  /* 0x0008883401007387 */ /* 0x0003e80000100a00 */
[----:B------:R1:W-:Y:S04]  /*9b20*/  STL.64 [R1+0x880], R22 ;  /* 0x0008801601007387 */ /* 0x0003e80000100a00 */
[----:B------:R1:W-:Y:S04]  /*9b30*/  STL.64 [R1+0x878], R20 ;  /* 0x0008781401007387 */ /* 0x0003e80000100a00 */
[----:B------:R-:W2:Y:S04]  /*9b40*/  LDL.LU.64 R38, [R1+0x20] ;  /* 0x0000200001267983 */ /* 0x000ea80000300a00 */
[----:B------:R-:W2:Y:S04]  /*9b50*/  LDL.LU.64 R18, [R1+0x18] ;  /* 0x0000180001127983 */ /* 0x000ea80000300a00 */
[----:B------:R-:W-:Y:S01]  /*9b60*/  @!PT LDS RZ, [RZ] ;  /* 0x00000000fffff984 */ /* 0x000fe20000000800 */
[----:B------:R-:W-:Y:S01]  /*9b70*/  @!PT LDS RZ, [RZ] ;  /* 0x00000000fffff984 */ /* 0x000fe20000000800 */
[----:B------:R-:W-:Y:S01]  /*9b80*/  @!PT LDS RZ, [RZ] ;  /* 0x00000000fffff984 */ /* 0x000fe20000000800 */
[----:B------:R-:W-:Y:S04]  /*9b90*/  LDGSTS.E [R2+0x20000], desc[UR48][R6.64], !P3 ;  /* 0x2000000006027fae */ /* 0x000fe8000d921870 */
[----:B------:R-:W2:Y:S04]  /*9ba0*/  LDL.LU.64 R8, [R1+0x10] ;  /* 0x0000100001087983 */ /* 0x000ea80000300a00 */
[----:B------:R-:W-:Y:S04]  /*9bb0*/  LDGSTS.E [R2+0x24000], desc[UR48][R52.64], !P3 ;  /* 0x2400000034027fae */ /* 0x000fe8000d921870 */
[----:B-1----:R-:W2:Y:S04]  /*9bc0*/  LDL.LU.64 R6, [R1+0x8] ;  /* 0x0000080001067983 */ /* 0x002ea80000300a00 */
[----:B------:R1:W-:Y:S04]  /*9bd0*/  LDGSTS.E [R2+0x28000], desc[UR48][R22.64], !P3 ;  /* 0x2800000016027fae */ /* 0x0003e8000d921870 */
[----:B------:R-:W2:Y:S04]  /*9be0*/  LDL.LU.64 R52, [R1+0x1068] ;  /* 0x0010680001347983 */ /* 0x000ea80000300a00 */
[----:B------:R1:W-:Y:S02]  /*9bf0*/  LDGSTS.E [R2+0x2c000], desc[UR48][R20.64], !P3 ;  /* 0x2c00000014027fae */ /* 0x0003e4000d921870 */
[----:B-1----:R-:W1:Y:S08]  /*9c00*/  LDC R23, c[0x0][0x230] ;  /* 0x00008c00ff177b82 */ /* 0x002e700000000800 */
[----:B------:R-:W1:Y:S08]  /*9c10*/  LDC R22, c[0x0][0x230] ;  /* 0x00008c00ff167b82 */ /* 0x000e700000000800 */
[----:B------:R-:W1:Y:S01]  /*9c20*/  LDC R21, c[0x0][0x230] ;  /* 0x00008c00ff157b82 */ /* 0x000e620000000800 */
[----:B---3--:R-:W-:-:S04]  /*9c30*/  IMAD.WIDE R32, R17, 0x4, R32 ;  /* 0x0000000411207825 */ /* 0x008fc800078e0220 */
[C---:B----4-:R-:W-:Y:S01]  /*9c40*/  IMAD.WIDE R26, R17.reuse, 0x4, R26 ;  /* 0x00000004111a7825 */ /* 0x050fe200078e021a */
[----:B------:R3:W-:Y:S04]  /*9c50*/  STL.64 [R1+0x908], R32 ;  /* 0x0009082001007387 */ /* 0x0007e80000100a00 */
[----:B------:R4:W-:Y:S01]  /*9c60*/  STL.64 [R1+0x998], R26 ;  /* 0x0009981a01007387 */ /* 0x0009e20000100a00 */
[----:B------:R-:W-:-:S03]  /*9c70*/  IMAD.WIDE R56, R17, 0x4, R56 ;  /* 0x0000000411387825 */ /* 0x000fc600078e0238 */
[----:B------:R-:W-:Y:S04]  /*9c80*/  LDGSTS.E [R2+0x20004], desc[UR48][R32.64], !P4 ;  /* 0x2000400020027fae */ /* 0x000fe8000e121870 */
[----:B------:R-:W-:Y:S01]  /*9c90*/  LDGSTS.E [R2+0x24004], desc[UR48][R26.64], !P4 ;  /* 0x240040001a027fae */ /* 0x000fe2000e121870 */
[----:B------:R-:W-:-:S03]  /*9ca0*/  IMAD.WIDE R58, R17, 0x4, R58 ;  /* 0x00000004113a7825 */ /* 0x000fc600078e023a */
[----:B------:R-:W-:Y:S04]  /*9cb0*/  LDGSTS.E [R2+0x28004], desc[UR48][R56.64], !P4 ;  /* 0x2800400038027fae */ /* 0x000fe8000e121870 */
[----:B---3--:R-:W3:Y:S04]  /*9cc0*/  LDL.LU.64 R32, [R1+0x1060] ;  /* 0x0010600001207983 */ /* 0x008ee80000300a00 */
[----:B------:R1:W-:Y:S04]  /*9cd0*/  STL.64 [R1+0x990], R56 ;  /* 0x0009903801007387 */ /* 0x0003e80000100a00 */
[----:B----4-:R-:W4:Y:S01]  /*9ce0*/  LDL.LU.64 R26, [R1+0x1058] ;  /* 0x00105800011a7983 */ /* 0x010f220000300a00 */
[----:B--2---:R-:W-:-:S03]  /*9cf0*/  IMAD.WIDE R48, R17, 0x4, R48 ;  /* 0x0000000411307825 */ /* 0x004fc600078e0230 */
[----:B------:R2:W-:Y:S01]  /*9d00*/  STL.64 [R1+0x988], R58 ;  /* 0x0009883a01007387 */ /* 0x0005e20000100a00 */
[----:B------:R-:W-:-:S03]  /*9d10*/  IMAD.WIDE R24, R17, 0x4, R24 ;  /* 0x0000000411187825 */ /* 0x000fc600078e0218 */
[----:B-1----:R-:W3:Y:S01]  /*9d20*/  LDL.LU.64 R56, [R1+0x1050] ;  /* 0x0010500001387983 */ /* 0x002ee20000300a00 */
[----:B------:R-:W-:-:S03]  /*9d30*/  IMAD.WIDE R46, R17, 0x4, R46 ;  /* 0x00000004112e7825 */ /* 0x000fc600078e022e */
[----:B------:R-:W-:Y:S04]  /*9d40*/  LDGSTS.E [R2+0x2c004], desc[UR48][R58.64], !P4 ;  /* 0x2c0040003a027fae */ /* 0x000fe8000e121870 */
[----:B------:R-:W-:Y:S01]  /*9d50*/  LDGSTS.E [R2+0x20008], desc[UR48][R48.64], !P5 ;  /* 0x2000800030027fae */ /* 0x000fe2000e921870 */
[----:B------:R-:W-:-:S03]  /*9d60*/  IMAD.WIDE R36, R17, 0x4, R36 ;  /* 0x0000000411247825 */ /* 0x000fc600078e0224 */
[----:B------:R-:W-:Y:S04]  /*9d70*/  LDGSTS.E [R2+0x24008], desc[UR48][R24.64], !P5 ;  /* 0x2400800018027fae */ /* 0x000fe8000e921870 */
[----:B--2---:R-:W2:Y:S04]  /*9d80*/  LDL.LU.64 R58, [R1+0x1048] ;  /* 0x00104800013a7983 */ /* 0x004ea80000300a00 */
[----:B------:R1:W-:Y:S04]  /*9d90*/  STL.64 [R1+0x8e8], R48 ;  /* 0x0008e83001007387 */ /* 0x0003e80000100a00 */
[----:B------:R1:W-:Y:S04]  /*9da0*/  STL.64 [R1+0x980], R24 ;  /* 0x0009801801007387 */ /* 0x0003e80000100a00 */
[----:B------:R-:W-:Y:S04]  /*9db0*/  LDGSTS.E [R2+0x28008], desc[UR48][R46.64], !P5 ;  /* 0x280080002e027fae */ /* 0x000fe8000e921870 */
[----:B-1----:R-:W4:Y:S04]  /*9dc0*/  LDL.LU.64 R48, [R1+0x1040] ;  /* 0x0010400001307983 */ /* 0x002f280000300a00 */
[----:B------:R1:W-:Y:S04]  /*9dd0*/  STL.64 [R1+0x978], R46 ;  /* 0x0009782e01007387 */ /* 0x0003e80000100a00 */
[----:B------:R-:W3:Y:S04]  /*9de0*/  LDL.LU.64 R24, [R1+0x1038] ;  /* 0x0010380001187983 */ /* 0x000ee80000300a00 */
[----:B------:R1:W-:Y:S04]  /*9df0*/  STL.64 [R1+0x970], R36 ;  /* 0x0009702401007387 */ /* 0x0003e80000100a00 */
[----:B-1----:R-:W3:Y:S01]  /*9e00*/  LDL.LU.64 R46, [R1+0x1030] ;  /* 0x00103000012e7983 */ /* 0x002ee20000300a00 */
[----:B------:R-:W-:-:S03]  /*9e10*/  IMAD.WIDE R38, R17, 0x4, R38 ;  /* 0x0000000411267825 */ /* 0x000fc600078e0226 */
[----:B------:R1:W-:Y:S01]  /*9e20*/  LDGSTS.E [R2+0x2c008], desc[UR48][R36.64], !P5 ;  /* 0x2c00800024027fae */ /* 0x0003e2000e921870 */
[----:B------:R-:W-:-:S04]  /*9e30*/  IMAD.WIDE R18, R17, 0x4, R18 ;  /* 0x0000000411127825 */ /* 0x000fc800078e0212 */
[C---:B------:R-:W-:Y:S01]  /*9e40*/  IMAD.WIDE R8, R17.reuse, 0x4, R8 ;  /* 0x0000000411087825 */ /* 0x040fe200078e0208 */
[----:B------:R-:W-:Y:S03]  /*9e50*/  STL.64 [R1+0x8c8], R38 ;  /* 0x0008c82601007387 */ /* 0x000fe60000100a00 */
[C---:B------:R-:W-:Y:S01]  /*9e60*/  IMAD.WIDE R6, R17.reuse, 0x4, R6 ;  /* 0x0000000411067825 */ /* 0x040fe200078e0206 */
[----:B------:R-:W-:Y:S01]  /*9e70*/  LDGSTS.E [R2+0x2000c], desc[UR48][R38.64], !P6 ;  /* 0x2000c00026027fae */ /* 0x000fe2000f121870 */
[----:B-1----:R-:W1:Y:S03]  /*9e80*/  LDC R36, c[0x0][0x230] ;  /* 0x00008c00ff247b82 */ /* 0x002e660000000800 */
[----:B------:R-:W-:Y:S04]  /*9e90*/  STL.64 [R1+0x950], R18 ;  /* 0x0009501201007387 */ /* 0x000fe80000100a00 */
[----:B------:R-:W-:Y:S04]  /*9ea0*/  LDGSTS.E [R2+0x2400c], desc[UR48][R18.64], !P6 ;  /* 0x2400c00012027fae */ /* 0x000fe8000f121870 */
[----:B------:R-:W-:Y:S04]  /*9eb0*/  STL.64 [R1+0x948], R8 ;  /* 0x0009480801007387 */ /* 0x000fe80000100a00 */
[----:B------:R-:W-:Y:S04]  /*9ec0*/  LDGSTS.E [R2+0x2800c], desc[UR48][R8.64], !P6 ;  /* 0x2800c00008027fae */ /* 0x000fe8000f121870 */
[----:B------:R2:W-:Y:S04]  /*9ed0*/  STL.64 [R1+0x940], R6 ;  /* 0x0009400601007387 */ /* 0x0005e80000100a00 */
[----:B------:R2:W-:Y:S02]  /*9ee0*/  LDGSTS.E [R2+0x2c00c], desc[UR48][R6.64], !P6 ;  /* 0x2c00c00006027fae */ /* 0x0005e4000f121870 */
[----:B--2---:R-:W-:-:S04]  /*9ef0*/  IMAD.WIDE R6, R17, 0x4, R58 ;  /* 0x0000000411067825 */ /* 0x004fc800078e023a */
[----:B----4-:R-:W-:-:S04]  /*9f00*/  IMAD.WIDE R8, R17, 0x4, R48 ;  /* 0x0000000411087825 */ /* 0x010fc800078e0230 */
[----:B---3--:R-:W-:-:S04]  /*9f10*/  IMAD.WIDE R18, R17, 0x4, R24 ;  /* 0x0000000411127825 */ /* 0x008fc800078e0218 */
[----:B------:R-:W-:-:S05]  /*9f20*/  IMAD.WIDE R38, R17, 0x4, R46 ;  /* 0x0000000411267825 */ /* 0x000fca00078e022e */
[----:B------:R2:W-:Y:S04]  /*9f30*/  STL.64 [R1+0x8c0], R38 ;  /* 0x0008c02601007387 */ /* 0x0005e80000100a00 */
[----:B------:R3:W-:Y:S04]  /*9f40*/  STL.64 [R1+0xa58], R18 ;  /* 0x000a581201007387 */ /* 0x0007e80000100a00 */
[----:B------:R2:W-:Y:S04]  /*9f50*/  LDGSTS.E [R2+0x30000], desc[UR48][R38.64], !P1 ;  /* 0x3000000026027fae */ /* 0x0005e8000c921870 */
[----:B------:R4:W-:Y:S04]  /*9f60*/  STL.64 [R1+0xa50], R8 ;  /* 0x000a500801007387 */ /* 0x0009e80000100a00 */
[----:B------:R-:W-:Y:S04]  /*9f70*/  LDGSTS.E [R2+0x34000], desc[UR48][R18.64], !P1 ;  /* 0x3400000012027fae */ /* 0x000fe8000c921870 */
[----:B------:R1:W-:Y:S01]  /*9f80*/  STL.64 [R1+0xa48], R6 ;  /* 0x000a480601007387 */ /* 0x0003e20000100a00 */
[----:B------:R-:W-:-:S02]  /*9f90*/  VIADD R20, R23, 0xffffff9c ;  /* 0xffffff9c17147836 */ /* 0x000fc40000000000 */
[----:B------:R-:W4:Y:S01]  /*9fa0*/  LDC R23, c[0x0][0x230] ;  /* 0x00008c00ff177b82 */ /* 0x000f220000000800 */
[----:B------:R-:W-:Y:S01]  /*9fb0*/  ISETP.GE.U32.AND P3, PT, R252, 0x7fffff5e, PT ;  /* 0x7fffff5efc00780c */ /* 0x000fe20003f66070 */
[C---:B--2---:R-:W-:Y:S01]  /*9fc0*/  IMAD.WIDE R38, R17.reuse, 0x4, R56 ;  /* 0x0000000411267825 */ /* 0x044fe200078e0238 */
[----:B------:R2:W-:Y:S04]  /*9fd0*/  LDGSTS.E [R2+0x38000], desc[UR48][R8.64], !P1 ;  /* 0x3800000008027fae */ /* 0x0005e8000c921870 */
[----:B---3--:R-:W3:Y:S01]  /*9fe0*/  LDL.LU.64 R18, [R1] ;  /* 0x0000000001127983 */ /* 0x008ee20000300a00 */
[----:B------:R-:W-:Y:S01]  /*9ff0*/  ISETP.GE.U32.AND P4, PT, R20, 0x7fffff5d, PT ;  /* 0x7fffff5d1400780c */ /* 0x000fe20003f86070 */
[----:B------:R-:W-:Y:S01]  /*a000*/  IMAD.WIDE R24, R17, 0x4, R26 ;  /* 0x0000000411187825 */ /* 0x000fe200078e021a */
[----:B------:R-:W3:Y:S01]  /*a010*/  LDC R252, c[0x0][0x230] ;  /* 0x00008c00fffc7b82 */ /* 0x000ee20000000800 */
[----:B------:R1:W-:Y:S02]  /*a020*/  LDGSTS.E [R2+0x3c000], desc[UR48][R6.64], !P1 ;  /* 0x3c00000006027fae */ /* 0x0003e4000c921870 */
[----:B----4-:R-:W-:-:S02]  /*a030*/  VIADD R20, R23, 0xffffffbb ;  /* 0xffffffbb17147836 */ /* 0x010fc40000000000 */
[----:B------:R-:W-:Y:S03]  /*a040*/  STL.64 [R1+0x898], R38 ;  /* 0x0008982601007387 */ /* 0x000fe60000100a00 */
[----:B------:R-:W4:Y:S01]  /*a050*/  LDC R23, c[0x0][0x230] ;  /* 0x00008c00ff177b82 */ /* 0x000f220000000800 */
[----:B------:R-:W-:Y:S01]  /*a060*/  ISETP.GE.U32.AND P5, PT, R20, 0x7fffff7c, PT ;  /* 0x7fffff7c1400780c */ /* 0x000fe20003fa6070 */
[----:B------:R-:W-:Y:S01]  /*a070*/  VIADD R20, R22, 0xffffffba ;  /* 0xffffffba16147836 */ /* 0x000fe20000000000 */
[----:B------:R-:W-:Y:S01]  /*a080*/  LDGSTS.E [R2+0x30004], desc[UR48][R38.64], !P2 ;  /* 0x3000400026027fae */ /* 0x000fe2000d121870 */
[----:B--2---:R-:W-:-:S04]  /*a090*/  IMAD.WIDE R8, R17, 0x4, R32 ;  /* 0x0000000411087825 */ /* 0x004fc800078e0220 */
[----:B------:R-:W2:Y:S01]  /*a0a0*/  LDC R22, c[0x0][0x230] ;  /* 0x00008c00ff167b82 */ /* 0x000ea20000000800 */
[----:B------:R-:W-:Y:S01]  /*a0b0*/  ISETP.GE.U32.AND P6, PT, R20, 0x7fffff7b, PT ;  /* 0x7fffff7b1400780c */ /* 0x000fe20003fc6070 */
[----:B-1----:R-:W-:Y:S01]  /*a0c0*/  IMAD.WIDE R6, R17, 0x4, R52 ;  /* 0x0000000411067825 */ /* 0x002fe200078e0234 */
[----:B------:R-:W-:Y:S01]  /*a0d0*/  IADD3 R20, R21, -0x47, RZ ;  /* 0xffffffb915147810 */ /* 0x000fe20007ffe0ff */
[----:B------:R1:W-:Y:S02]  /*a0e0*/  STL.64 [R1+0xa40], R24 ;  /* 0x000a401801007387 */ /* 0x0003e40000100a00 */
[----:B------:R-:W-:Y:S01]  /*a0f0*/  IMAD.WIDE R26, R17, 0x4, R42 ;  /* 0x00000004111a7825 */ /* 0x000fe200078e022a */
[----:B------:R-:W-:Y:S01]  /*a100*/  ISETP.GE.U32.AND P1, PT, R20, 0x7fffff7a, PT ;  /* 0x7fffff7a1400780c */ /* 0x000fe20003f26070 */
[----:B------:R1:W-:Y:S01]  /*a110*/  LDGSTS.E [R2+0x34004], desc[UR48][R24.64], !P2 ;  /* 0x3400400018027fae */ /* 0x0003e2000d121870 */
[----:B------:R-:W2:Y:S01]  /*a120*/  LDC R21, c[0x0][0x230] ;  /* 0x00008c00ff157b82 */ /* 0x000ea20000000800 */
[----:B------:R-:W-:-:S02]  /*a130*/  VIADD R20, R36, 0xffffffb8 ;  /* 0xffffffb824147836 */ /* 0x000fc40000000000 */
[----:B------:R1:W-:Y:S04]  /*a140*/  STL.64 [R1+0xa38], R8 ;  /* 0x000a380801007387 */ /* 0x0003e80000100a00 */
[----:B------:R1:W-:Y:S02]  /*a150*/  LDGSTS.E [R2+0x38004], desc[UR48][R8.64], !P2 ;  /* 0x3800400008027fae */ /* 0x0003e4000d121870 */
[C---:B-1----:R-:W-:Y:S02]  /*a160*/  IMAD.WIDE R24, R17.reuse, 0x4, R28 ;  /* 0x0000000411187825 */ /* 0x042fe400078e021c */
[----:B------:R1:W-:Y:S04]  /*a170*/  STL.64 [R1+0xa30], R6 ;  /* 0x000a300601007387 */ /* 0x0003e80000100a00 */
[----:B------:R1:W-:Y:S01]  /*a180*/  LDGSTS.E [R2+0x3c004], desc[UR48][R6.64], !P2 ;  /* 0x3c00400006027fae */ /* 0x0003e2000d121870 */
[----:B------:R-:W-:Y:S01]  /*a190*/  ISETP.GE.U32.AND P2, PT, R20, 0x7fffff79, PT ;  /* 0x7fffff791400780c */ /* 0x000fe20003f46070 */
[----:B------:R-:W-:-:S02]  /*a1a0*/  IMAD.WIDE R8, R17, 0x4, R34 ;  /* 0x0000000411087825 */ /* 0x000fc400078e0222 */
[----:B------:R1:W-:Y:S02]  /*a1b0*/  STL.64 [R1+0x840], R26 ;  /* 0x0008401a01007387 */ /* 0x0003e40000100a00 */
[----:B----4-:R-:W-:Y:S02]  /*a1c0*/  VIADD R20, R23, 0xffffff9b ;  /* 0xffffff9b17147836 */ /* 0x010fe40000000000 */
[----:B------:R4:W-:Y:S01]  /*a1d0*/  LDGSTS.E [R2+0x30008], desc[UR48][R26.64], !P3 ;  /* 0x300080001a027fae */ /* 0x0009e2000d921870 */
[----:B------:R-:W3:Y:S01]  /*a1e0*/  LDC R23, c[0x0][0x230] ;  /* 0x00008c00ff177b82 */ /* 0x000ee20000000800 */
[C---:B-1----:R-:W-:Y:S02]  /*a1f0*/  IMAD.WIDE R6, R17.reuse, 0x4, R50 ;  /* 0x0000000411067825 */ /* 0x042fe400078e0232 */
[----:B------:R1:W-:Y:S04]  /*a200*/  STL.64 [R1+0xa28], R24 ;  /* 0x000a281801007387 */ /* 0x0003e80000100a00 */
[----:B------:R1:W-:Y:S01]  /*a210*/  LDGSTS.E [R2+0x34008], desc[UR48][R24.64], !P3 ;  /* 0x3400800018027fae */ /* 0x0003e2000d921870 */
[----:B----4-:R-:W-:-:S03]  /*a220*/  IMAD.WIDE R26, R17, 0x4, R44 ;  /* 0x00000004111a7825 */ /* 0x010fc600078e022c */
[----:B------:R4:W-:Y:S04]  /*a230*/  STL.64 [R1+0xa20], R8 ;  /* 0x000a200801007387 */ /* 0x0009e80000100a00 */
[----:B------:R4:W-:Y:S01]  /*a240*/  LDGSTS.E [R2+0x38008], desc[UR48][R8.64], !P3 ;  /* 0x3800800008027fae */ /* 0x0009e2000d921870 */
[----:B-1----:R-:W-:-:S03]  /*a250*/  IMAD.WIDE R24, R17, 0x4, R30 ;  /* 0x0000000411187825 */ /* 0x002fc600078e021e */
[----:B------:R1:W-:Y:S01]  /*a260*/  STL.64 [R1+0xa18], R6 ;  /* 0x000a180601007387 */ /* 0x0003e20000100a00 */
[----:B------:R-:W3:Y:S03]  /*a270*/  LDC R30, c[0x0][0x230] ;  /* 0x00008c00ff1e7b82 */ /* 0x000ee60000000800 */
[----:B------:R1:W-:Y:S04]  /*a280*/  LDGSTS.E [R2+0x3c008], desc[UR48][R6.64], !P3 ;  /* 0x3c00800006027fae */ /* 0x0003e8000d921870 */
[----:B------:R-:W-:Y:S04]  /*a290*/  STL.64 [R1+0x7c8], R26 ;  /* 0x0007c81a01007387 */ /* 0x000fe80000100a00 */
[----:B------:R-:W-:Y:S04]  /*a2a0*/  LDGSTS.E [R2+0x3000c], desc[UR48][R26.64], !P4 ;  /* 0x3000c0001a027fae */ /* 0x000fe8000e121870 */
[----:B------:R2:W-:Y:S04]  /*a2b0*/  STL.64 [R1+0xa10], R24 ;  /* 0x000a101801007387 */ /* 0x0005e80000100a00 */
[----:B------:R2:W-:Y:S01]  /*a2c0*/  LDGSTS.E [R2+0x3400c], desc[UR48][R24.64], !P4 ;  /* 0x3400c00018027fae */ /* 0x0005e2000e121870 */
[C---:B----4-:R-:W-:Y:S01]  /*a2d0*/  IMAD.WIDE R8, R17.reuse, 0x4, R54 ;  /* 0x0000000411087825 */ /* 0x050fe200078e0236 */
[----:B------:R-:W-:Y:S01]  /*a2e0*/  ISETP.GE.U32.AND P3, PT, R20, 0x7fffff5c, PT ;  /* 0x7fffff5c1400780c */ /* 0x000fe20003f66070 */
[----:B------:R-:W4:Y:S02]  /*a2f0*/  LDC R54, c[0x0][0x230] ;  /* 0x00008c00ff367b82 */ /* 0x000f240000000800 */
[----:B-1----:R-:W-:-:S06]  /*a300*/  IMAD.WIDE R6, R17, 0x4, R40 ;  /* 0x0000000411067825 */ /* 0x002fcc00078e0228 */
[----:B--2---:R-:W1:Y:S01]  /*a310*/  LDC R24, c[0x0][0x230] ;  /* 0x00008c00ff187b82 */ /* 0x004e620000000800 */
[----:B------:R-:W-:Y:S01]  /*a320*/  VIADD R20, R22, 0xffffff9a ;  /* 0xffffff9a16147836 */ /* 0x000fe20000000000 */
[----:B------:R2:W-:Y:S04]  /*a330*/  STL.64 [R1+0xa08], R8 ;  /* 0x000a080801007387 */ /* 0x0005e80000100a00 */
[----:B------:R2:W-:Y:S02]  /*a340*/  LDGSTS.E [R2+0x3800c], desc[UR48][R8.64], !P4 ;  /* 0x3800c00008027fae */ /* 0x0005e4000e121870 */
[----:B------:R-:W4:Y:S02]  /*a350*/  LDC R22, c[0x0][0x230] ;  /* 0x00008c00ff167b82 */ /* 0x000f240000000800 */
[----:B------:R2:W-:Y:S04]  /*a360*/  STL.64 [R1+0xa00], R6 ;  /* 0x000a000601007387 */ /* 0x0005e80000100a00 */
[----:B------:R2:W-:Y:S01]  /*a370*/  LDGSTS.E [R2+0x3c00c], desc[UR48][R6.64], !P4 ;  /* 0x3c00c00006027fae */ /* 0x0005e2000e121870 */
[----:B------:R-:W-:Y:S01]  /*a380*/  ISETP.GE.U32.AND P4, PT, R20, 0x7fffff5b, PT ;  /* 0x7fffff5b1400780c */ /* 0x000fe20003f86070 */
[----:B------:R-:W4:Y:S01]  /*a390*/  LDC R25, c[0x0][0x230] ;  /* 0x00008c00ff197b82 */ /* 0x000f220000000800 */
[----:B--2---:R-:W-:Y:S01]  /*a3a0*/  IMAD.WIDE R8, R17, 0x4, R250 ;  /* 0x0000000411087825 */ /* 0x004fe200078e02fa */
[----:B------:R2:W-:Y:S01]  /*a3b0*/  STL.64 [R1+0xf78], R2 ;  /* 0x000f780201007387 */ /* 0x0005e20000100a00 */
[----:B------:R-:W-:-:S05]  /*a3c0*/  IADD3 R20, R21, -0x67, RZ ;  /* 0xffffff9915147810 */ /* 0x000fca0007ffe0ff */
[----:B------:R-:W4:Y:S01]  /*a3d0*/  LDC R21, c[0x0][0x230] ;  /* 0x00008c00ff157b82 */ /* 0x000f220000000800 */
[----:B------:R-:W-:-:S04]  /*a3e0*/  IMAD.WIDE R6, R17, 0x4, R248 ;  /* 0x0000000411067825 */ /* 0x000fc800078e02f8 */
[----:B--2---:R-:W-:-:S04]  /*a3f0*/  IMAD.WIDE R2, R17, 0x4, R246 ;  /* 0x0000000411027825 */ /* 0x004fc800078e02f6 */
[C---:B---3--:R-:W-:Y:S01]  /*a400*/  IMAD.WIDE R18, R17.reuse, 0x4, R18 ;  /* 0x0000000411127825 */ /* 0x048fe200078e0212 */
[----:B------:R-:W-:Y:S01]  /*a410*/  IADD3 R30, R30, -0x57, RZ ;  /* 0xffffffa91e1e7810 */ /* 0x000fe20007ffe0ff */
[----:B------:R-:W2:Y:S03]  /*a420*/  LDC R55, c[0x0][0x230] ;  /* 0x00008c00ff377b82 */ /* 0x000ea60000000800 */
[----:B------:R3:W-:Y:S04]  /*a430*/  STL.64 [R1+0x7a0], R18 ;  /* 0x0007a01201007387 */ /* 0x0007e80000100a00 */
[----:B------:R3:W-:Y:S04]  /*a440*/  LDGSTS.E [R4+0x20000], desc[UR48][R18.64], !P5 ;  /* 0x2000000012047fae */ /* 0x0007e8000e921870 */
[----:B------:R1:W-:Y:S04]  /*a450*/  STL.64 [R1+0x858], R8 ;  /* 0x0008580801007387 */ /* 0x0003e80000100a00 */
[----:B------:R1:W-:Y:S01]  /*a460*/  LDGSTS.E [R4+0x24000], desc[UR48][R8.64], !P5 ;  /* 0x2400000008047fae */ /* 0x0003e2000e921870 */
[----:B---3--:R-:W-:-:S03]  /*a470*/  IMAD.WIDE R18, R17, 0x4, R244 ;  /* 0x0000000411127825 */ /* 0x008fc600078e02f4 */
[----:B------:R3:W-:Y:S04]  /*a480*/  STL.64 [R1+0x850], R6 ;  /* 0x0008500601007387 */ /* 0x0007e80000100a00 */
[----:B------:R3:W-:Y:S01]  /*a490*/  LDGSTS.E [R4+0x28000], desc[UR48][R6.64], !P5 ;  /* 0x2800000006047fae */ /* 0x0007e2000e921870 */
[----:B-1----:R-:W-:-:S03]  /*a4a0*/  IMAD.WIDE R8, R17, 0x4, R242 ;  /* 0x0000000411087825 */ /* 0x002fc600078e02f2 */
[----:B------:R1:W-:Y:S04]  /*a4b0*/  STL.64 [R1+0x848], R2 ;  /* 0x0008480201007387 */ /* 0x0003e80000100a00 */
[----:B------:R1:W-:Y:S01]  /*a4c0*/  LDGSTS.E [R4+0x2c000], desc[UR48][R2.64], !P5 ;  /* 0x2c00000002047fae */ /* 0x0003e2000e921870 */
[----:B------:R-:W-:Y:S01]  /*a4d0*/  ISETP.GE.U32.AND P5, PT, R20, 0x7fffff5a, PT ;  /* 0x7fffff5a1400780c */ /* 0x000fe20003fa6070 */
[----:B------:R-:W-:Y:S02]  /*a4e0*/  VIADD R20, R23, 0xffffff98 ;  /* 0xffffff9817147836 */ /* 0x000fe40000000000 */
[C---:B---3--:R-:W-:Y:S01]  /*a4f0*/  IMAD.WIDE R6, R17.reuse, 0x4, R240 ;  /* 0x0000000411067825 */ /* 0x048fe200078e02f0 */
[----:B------:R3:W-:Y:S01]  /*a500*/  LDGSTS.E [R4+0x20004], desc[UR48][R18.64], !P6 ;  /* 0x2000400012047fae */ /* 0x0007e2000f121870 */
[----:B------:R-:W2:Y:S03]  /*a510*/  LDC R23, c[0x0][0x230] ;  /* 0x00008c00ff177b82 */ /* 0x000ea60000000800 */
[----:B------:R3:W-:Y:S01]  /*a520*/  STL.64 [R1+0x778], R18 ;  /* 0x0007781201007387 */ /* 0x0007e20000100a00 */
[----:B-1----:R-:W-:-:S03]  /*a530*/  IMAD.WIDE R2, R17, 0x4, R238 ;  /* 0x0000000411027825 */ /* 0x002fc600078e02ee */
[----:B------:R1:W-:Y:S04]  /*a540*/  LDGSTS.E [R4+0x24004], desc[UR48][R8.64], !P6 ;  /* 0x2400400008047fae */ /* 0x0003e8000f121870 */
[----:B------:R1:W-:Y:S04]  /*a550*/  STL.64 [R1+0x830], R8 ;  /* 0x0008300801007387 */ /* 0x0003e80000100a00 */
[----:B------:R4:W-:Y:S01]  /*a560*/  LDGSTS.E [R4+0x28004], desc[UR48][R6.64], !P6 ;  /* 0x2800400006047fae */ /* 0x0009e2000f121870 */
[----:B---3--:R-:W-:-:S03]  /*a570*/  IMAD.WIDE R18, R17, 0x4, R236 ;  /* 0x0000000411127825 */ /* 0x008fc600078e02ec */
[----:B------:R4:W-:Y:S04]  /*a580*/  STL.64 [R1+0x828], R6 ;  /* 0x0008280601007387 */ /* 0x0009e80000100a00 */
[----:B------:R3:W-:Y:S01]  /*a590*/  LDGSTS.E [R4+0x2c004], desc[UR48][R2.64], !P6 ;  /* 0x2c00400002047fae */ /* 0x0007e2000f121870 */
[C---:B-1----:R-:W-:Y:S01]  /*a5a0*/  IMAD.WIDE R8, R17.reuse, 0x4, R234 ;  /* 0x0000000411087825 */ /* 0x042fe200078e02ea */
[----:B------:R-:W-:Y:S02]  /*a5b0*/  ISETP.GE.U32.AND P6, PT, R20, 0x7fffff59, PT ;  /* 0x7fffff591400780c */ /* 0x000fe40003fc6070 */
[----:B------:R3:W-:Y:S01]  /*a5c0*/  STL.64 [R1+0x820], R2 ;  /* 0x0008200201007387 */ /* 0x0007e20000100a00 */
[----:B------:R-:W-:Y:S02]  /*a5d0*/  VIADD R20, R24, 0xffffffb7 ;  /* 0xffffffb718147836 */ /* 0x000fe40000000000 */
[----:B------:R-:W1:Y:S01]  /*a5e0*/  LDC R24, c[0x0][0x230] ;  /* 0x00008c00ff187b82 */ /* 0x000e620000000800 */
[C---:B----4-:R-:W-:Y:S01]  /*a5f0*/  IMAD.WIDE R6, R17.reuse, 0x4, R230 ;  /* 0x0000000411067825 */ /* 0x050fe200078e02e6 */
[----:B------:R4:W-:Y:S04]  /*a600*/  STL.64 [R1+0x750], R18 ;  /* 0x0007501201007387 */ /* 0x0009e80000100a00 */
[----:B------:R4:W-:Y:S01]  /*a610*/  LDGSTS.E [R4+0x20008], desc[UR48][R18.64], !P1 ;  /* 0x2000800012047fae */ /* 0x0009e2000c921870 */
[----:B---3--:R-:W-:-:S03]  /*a620*/  IMAD.WIDE R2, R17, 0x4, R60 ;  /* 0x0000000411027825 */ /* 0x008fc600078e023c */
[----:B------:R3:W-:Y:S04]  /*a630*/  STL.64 [R1+0x808], R8 ;  /* 0x0008080801007387 */ /* 0x0007e80000100a00 */
[----:B------:R3:W-:Y:S01]  /*a640*/  LDGSTS.E [R4+0x24008], desc[UR48][R8.64], !P1 ;  /* 0x2400800008047fae */ /* 0x0007e2000c921870 */
[----:B----4-:R-:W-:-:S03]  /*a650*/  IMAD.WIDE R18, R17, 0x4, R62 ;  /* 0x0000000411127825 */ /* 0x010fc600078e023e */
[----:B------:R4:W-:Y:S04]  /*a660*/  STL.64 [R1+0x800], R6 ;  /* 0x0008000601007387 */ /* 0x0009e80000100a00 */
[----:B------:R4:W-:Y:S01]  /*a670*/  LDGSTS.E [R4+0x28008], desc[UR48][R6.64], !P1 ;  /* 0x2800800006047fae */ /* 0x0009e2000c921870 */
[----:B---3--:R-:W-:-:S03]  /*a680*/  IMAD.WIDE R8, R17, 0x4, R64 ;  /* 0x0000000411087825 */ /* 0x008fc600078e0240 */
[----:B------:R3:W-:Y:S01]  /*a690*/  STL.64 [R1+0x7f8], R2 ;  /* 0x0007f80201007387 */ /* 0x0007e20000100a00 */
[----:B------:R-:W2:Y:S03]  /*a6a0*/  LDC R64, c[0x0][0x230] ;  /* 0x00008c00ff407b82 */ /* 0x000ea60000000800 */
[----:B------:R3:W-:Y:S01]  /*a6b0*/  LDGSTS.E [R4+0x2c008], desc[UR48][R2.64], !P1 ;  /* 0x2c00800002047fae */ /* 0x0007e2000c921870 */
[----:B----4-:R-:W-:-:S03]  /*a6c0*/  IMAD.WIDE R6, R17, 0x4, R66 ;  /* 0x0000000411067825 */ /* 0x010fc600078e0242 */
[----:B------:R4:W-:Y:S04]  /*a6d0*/  STL.64 [R1+0x728], R18 ;  /* 0x0007281201007387 */ /* 0x0009e80000100a00 */
[----:B------:R4:W-:Y:S01]  /*a6e0*/  LDGSTS.E [R4+0x2000c], desc[UR48][R18.64], !P2 ;  /* 0x2000c00012047fae */ /* 0x0009e2000d121870 */
[----:B---3--:R-:W-:-:S03]  /*a6f0*/  IMAD.WIDE R2, R17, 0x4, R68 ;  /* 0x0000000411027825 */ /* 0x008fc600078e0244 */
[----:B------:R3:W-:Y:S04]  /*a700*/  STL.64 [R1+0x7e8], R8 ;  /* 0x0007e80801007387 */ /* 0x0007e80000100a00 */
[----:B------:R3:W-:Y:S01]  /*a710*/  LDGSTS.E [R4+0x2400c], desc[UR48][R8.64], !P2 ;  /* 0x2400c00008047fae */ /* 0x0007e2000d121870 */
[----:B----4-:R-:W-:-:S03]  /*a720*/  IMAD.WIDE R18, R17, 0x4, R70 ;  /* 0x0000000411127825 */ /* 0x010fc600078e0246 */
[----:B------:R4:W-:Y:S01]  /*a730*/  STL.64 [R1+0x7e0], R6 ;  /* 0x0007e00601007387 */ /* 0x0009e20000100a00 */
[----:B------:R-:W-:-:S03]  /*a740*/  ISETP.GE.U32.AND P1, PT, R20, 0x7fffff78, PT ;  /* 0x7fffff781400780c */ /* 0x000fc60003f26070 */
[----:B------:R4:W-:Y:S01]  /*a750*/  LDGSTS.E [R4+0x2800c], desc[UR48][R6.64], !P2 ;  /* 0x2800c00006047fae */ /* 0x0009e2000d121870 */
[----:B---3--:R-:W-:-:S03]  /*a760*/  IMAD.WIDE R8, R17, 0x4, R72 ;  /* 0x0000000411087825 */ /* 0x008fc600078e0248 */
[----:B------:R3:W-:Y:S01]  /*a770*/  STL.64 [R1+0x7d8], R2 ;  /* 0x0007d80201007387 */ /* 0x0007e20000100a00 */
[----:B------:R-:W2:Y:S03]  /*a780*/  LDC R72, c[0x0][0x230] ;  /* 0x00008c00ff487b82 */ /* 0x000ea60000000800 */
[----:B------:R3:W-:Y:S01]  /*a790*/  LDGSTS.E [R4+0x2c00c], desc[UR48][R2.64], !P2 ;  /* 0x2c00c00002047fae */ /* 0x0007e2000d121870 */
[----:B------:R-:W-:Y:S02]  /*a7a0*/  VIADD R20, R22, 0xffffffb6 ;  /* 0xffffffb616147836 */ /* 0x000fe40000000000 */
[C---:B----4-:R-:W-:Y:S01]  /*a7b0*/  IMAD.WIDE R6, R17.reuse, 0x4, R74 ;  /* 0x0000000411067825 */ /* 0x050fe200078e024a */
[----:B------:R4:W-:Y:S01]  /*a7c0*/  STL.64 [R1+0x6c8], R18 ;  /* 0x0006c81201007387 */ /* 0x0009e20000100a00 */
[----:B------:R-:W2:Y:S03]  /*a7d0*/  LDC R22, c[0x0][0x230] ;  /* 0x00008c00ff167b82 */ /* 0x000ea60000000800 */
        /* <DEDUP_REMOVED lines=10> */
[----:B------:R-:W-:Y:S01]  /*a880*/  IADD3 R20, R21, -0x4b, RZ ;  /* 0xffffffb515147810 */ /* 0x000fe20007ffe0ff */
[----:B------:R-:W2:Y:S02]  /*a890*/  LDC R80, c[0x0][0x230] ;  /* 0x00008c00ff507b82 */ /* 0x000ea40000000800 */
[----:B------:R3:W-:Y:S01]  /*a8a0*/  LDGSTS.E [R4+0x3c000], desc[UR48][R2.64], !P3 ;  /* 0x3c00000002047fae */ /* 0x0007e2000d921870 */
[----:B----4-:R-:W-:-:S03]  /*a8b0*/  IMAD.WIDE R6, R17, 0x4, R82 ;  /* 0x0000000411067825 */ /* 0x010fc600078e0252 */
[----:B------:R4:W-:Y:S02]  /*a8c0*/  STL.64 [R1+0x690], R18 ;  /* 0x0006901201007387 */ /* 0x0009e40000100a00 */
[----:B------:R-:W2:Y:S02]  /*a8d0*/  LDC R21, c[0x0][0x230] ;  /* 0x00008c00ff157b82 */ /* 0x000ea40000000800 */
[----:B------:R4:W-:Y:S01]  /*a8e0*/  LDGSTS.E [R4+0x30004], desc[UR48][R18.64], !P4 ;  /* 0x3000400012047fae */ /* 0x0009e2000e121870 */
[----:B---3--:R-:W-:-:S03]  /*a8f0*/  IMAD.WIDE R2, R17, 0x4, R84 ;  /* 0x0000000411027825 */ /* 0x008fc600078e0254 */
[----:B------:R3:W-:Y:S01]  /*a900*/  STL.64 [R1+0x9e0], R8 ;  /* 0x0009e00801007387 */ /* 0x0007e20000100a00 */
[----:B------:R-:W-:-:S03]  /*a910*/  ISETP.GE.U32.AND P3, PT, R20, 0x7fffff76, PT ;  /* 0x7fffff761400780c */ /* 0x000fc60003f66070 */
[----:B------:R3:W-:Y:S01]  /*a920*/  LDGSTS.E [R4+0x34004], desc[UR48][R8.64], !P4 ;  /* 0x3400400008047fae */ /* 0x0007e2000e121870 */
[----:B----4-:R-:W-:-:S03]  /*a930*/  IMAD.WIDE R18, R17, 0x4, R86 ;  /* 0x0000000411127825 */ /* 0x010fc600078e0256 */
[----:B------:R4:W-:Y:S04]  /*a940*/  STL.64 [R1+0x9d8], R6 ;  /* 0x0009d80601007387 */ /* 0x0009e80000100a00 */
[----:B------:R4:W-:Y:S01]  /*a950*/  LDGSTS.E [R4+0x38004], desc[UR48][R6.64], !P4 ;  /* 0x3800400006047fae */ /* 0x0009e2000e121870 */
[----:B---3--:R-:W-:-:S03]  /*a960*/  IMAD.WIDE R8, R17, 0x4, R88 ;  /* 0x0000000411087825 */ /* 0x008fc600078e0258 */
[----:B------:R3:W-:Y:S01]  /*a970*/  STL.64 [R1+0x9d0], R2 ;  /* 0x0009d00201007387 */ /* 0x0007e20000100a00 */
[----:B------:R-:W-:-:S03]  /*a980*/  VIADD R54, R54, 0xffffff8a ;  /* 0xffffff8a36367836 */ /* 0x000fc60000000000 */
[----:B------:R3:W-:Y:S01]  /*a990*/  LDGSTS.E [R4+0x3c004], desc[UR48][R2.64], !P4 ;  /* 0x3c00400002047fae */ /* 0x0007e2000e121870 */
[----:B-1----:R-:W-:Y:S02]  /*a9a0*/  VIADD R20, R24, 0xffffffb4 ;  /* 0xffffffb418147836 */ /* 0x002fe40000000000 */
[----:B--2---:R-:W-:Y:S02]  /*a9b0*/  VIADD R64, R64, 0xffffffa7 ;  /* 0xffffffa740407836 */ /* 0x004fe40000000000 */
[C---:B----4-:R-:W-:Y:S01]  /*a9c0*/  IMAD.WIDE R6, R17.reuse, 0x4, R90 ;  /* 0x0000000411067825 */ /* 0x050fe200078e025a */
[----:B------:R1:W-:Y:S03]  /*a9d0*/  STL.64 [R1+0x660], R18 ;  /* 0x0006601201007387 */ /* 0x0003e60000100a00 */
[----:B------:R-:W-:Y:S01]  /*a9e0*/  VIADD R72, R72, 0xffffffa6 ;  /* 0xffffffa648487836 */ /* 0x000fe20000000000 */
[----:B------:R1:W-:Y:S01]  /*a9f0*/  LDGSTS.E [R4+0x30008], desc[UR48][R18.64], !P5 ;  /* 0x3000800012047fae */ /* 0x0003e2000e921870 */
[----:B------:R-:W-:Y:S01]  /*aa00*/  IADD3 R80, R80, -0x5b, RZ ;  /* 0xffffffa550507810 */ /* 0x000fe20007ffe0ff */
[----:B---3--:R-:W-:Y:S01]  /*aa10*/  IMAD.WIDE R2, R17, 0x4, R92 ;  /* 0x0000000411027825 */ /* 0x008fe200078e025c */
[----:B------:R-:W2:Y:S01]  /*aa20*/  LDC R24, c[0x0][0x230] ;  /* 0x00008c00ff187b82 */ /* 0x000ea20000000800 */
[----:B------:R3:W-:Y:S01]  /*aa30*/  STL.64 [R1+0x9c8], R8 ;  /* 0x0009c80801007387 */ /* 0x0007e20000100a00 */
[----:B------:R-:W-:-:S03]  /*aa40*/  ISETP.GE.U32.AND P4, PT, R20, 0x7fffff75, PT ;  /* 0x7fffff751400780c */ /* 0x000fc60003f86070 */
[----:B------:R3:W-:Y:S03]  /*aa50*/  LDGSTS.E [R4+0x34008], desc[UR48][R8.64], !P5 ;  /* 0x3400800008047fae */ /* 0x0007e6000e921870 */
[----:B------:R-:W4:Y:S01]  /*aa60*/  LDC R88, c[0x0][0x230] ;  /* 0x00008c00ff587b82 */ /* 0x000f220000000800 */
[C---:B-1----:R-:W-:Y:S01]  /*aa70*/  IMAD.WIDE R18, R17.reuse, 0x4, R94 ;  /* 0x0000000411127825 */ /* 0x042fe200078e025e */
[----:B------:R1:W-:Y:S04]  /*aa80*/  STL.64 [R1+0x9c0], R6 ;  /* 0x0009c00601007387 */ /* 0x0003e80000100a00 */
[----:B------:R1:W-:Y:S01]  /*aa90*/  LDGSTS.E [R4+0x38008], desc[UR48][R6.64], !P5 ;  /* 0x3800800006047fae */ /* 0x0003e2000e921870 */
[----:B---3--:R-:W-:-:S03]  /*aaa0*/  IMAD.WIDE R8, R17, 0x4, R96 ;  /* 0x0000000411087825 */ /* 0x008fc600078e0260 */
[----:B------:R3:W-:Y:S01]  /*aab0*/  STL.64 [R1+0x9b8], R2 ;  /* 0x0009b80201007387 */ /* 0x0007e20000100a00 */
[----:B------:R-:W2:Y:S01]  /*aac0*/  LDC R96, c[0x0][0x230] ;  /* 0x00008c00ff607b82 */ /* 0x000ea20000000800 */
[----:B------:R-:W-:Y:S02]  /*aad0*/  VIADD R20, R23, 0xffffff97 ;  /* 0xffffff9717147836 */ /* 0x000fe40000000000 */
[----:B------:R3:W-:Y:S01]  /*aae0*/  LDGSTS.E [R4+0x3c008], desc[UR48][R2.64], !P5 ;  /* 0x3c00800002047fae */ /* 0x0007e2000e921870 */
[----:B-1----:R-:W-:-:S04]  /*aaf0*/  IMAD.WIDE R6, R17, 0x4, R98 ;  /* 0x0000000411067825 */ /* 0x002fc800078e0262 */
[----:B------:R-:W1:Y:S01]  /*ab00*/  LDC R23, c[0x0][0x230] ;  /* 0x00008c00ff177b82 */ /* 0x000e620000000800 */
        /* <DEDUP_REMOVED lines=10> */
[----:B------:R-:W-:Y:S01]  /*abb0*/  ISETP.GE.U32.AND P5, PT, R20, 0x7fffff58, PT ;  /* 0x7fffff581400780c */ /* 0x000fe20003fa6070 */
[----:B------:R-:W2:Y:S02]  /*abc0*/  LDC R104, c[0x0][0x230] ;  /* 0x00008c00ff687b82 */ /* 0x000ea40000000800 */
        /* <DEDUP_REMOVED lines=15> */
[----:B------:R4:W-:Y:S01]  /*acc0*/  STL.64 [R1+0x5c8], R18 ;  /* 0x0005c81201007387 */ /* 0x0009e20000100a00 */
[----:B------:R-:W-:-:S03]  /*acd0*/  VIADD R20, R22, 0xffffff96 ;  /* 0xffffff9616147836 */ /* 0x000fc60000000000 */
[----:B------:R4:W-:Y:S01]  /*ace0*/  LDGSTS.E [R5+0x20004], desc[UR48][R18.64], !P2 ;  /* 0x2000400012057fae */ /* 0x0009e2000d121870 */
[----:B------:R-:W2:Y:S01]  /*acf0*/  LDC R22, c[0x0][0x230] ;  /* 0x00008c00ff167b82 */ /* 0x000ea20000000800 */
[C---:B---3--:R-:W-:Y:S02]  /*ad00*/  IMAD.WIDE R2, R17.reuse, 0x4, R116 ;  /* 0x0000000411027825 */ /* 0x048fe400078e0274 */
        /* <DEDUP_REMOVED lines=11> */
[----:B------:R4:W-:Y:S01]  /*adc0*/  STL.64 [R1+0x598], R18 ;  /* 0x0005981201007387 */ /* 0x0009e20000100a00 */
[----:B------:R-:W-:Y:S02]  /*add0*/  IADD3 R20, R21, -0x6b, RZ ;  /* 0xffffff9515147810 */ /* 0x000fe40007ffe0ff */
[----:B------:R-:W2:Y:S01]  /*ade0*/  LDC R21, c[0x0][0x230] ;  /* 0x00008c00ff157b82 */ /* 0x000ea20000000800 */
        /* <DEDUP_REMOVED lines=15> */
[----:B------:R1:W-:Y:S01]  /*aee0*/  STL.64 [R1+0x570], R18 ;  /* 0x0005701201007387 */ /* 0x0003e20000100a00 */
[----:B------:R-:W2:Y:S03]  /*aef0*/  LDC R23, c[0x0][0x230] ;  /* 0x00008c00ff177b82 */ /* 0x000ea60000000800 */
[----:B------:R1:W-:Y:S01]  /*af00*/  LDGSTS.E [R5+0x2000c], desc[UR48][R18.64], !P4 ;  /* 0x2000c00012057fae */ /* 0x0003e2000e121870 */
[----:B---3--:R-:W-:-:S03]  /*af10*/  IMAD.WIDE R2, R17, 0x4, R132 ;  /* 0x0000000411027825 */ /* 0x008fc600078e0284 */
[----:B------:R3:W-:Y:S01]  /*af20*/  STL.64 [R1+0x560], R8 ;  /* 0x0005600801007387 */ /* 0x0007e20000100a00 */
[----:B------:R-:W-:Y:S01]  /*af30*/  VIADD R104, R104, 0xffffff86 ;  /* 0xffffff8668687836 */ /* 0x000fe20000000000 */
[----:B------:R-:W-:Y:S02]  /*af40*/  IADD3 R112, R112, -0x7b, RZ ;  /* 0xffffff8570707810 */ /* 0x000fe40007ffe0ff */
[----:B------:R3:W-:Y:S01]  /*af50*/  LDGSTS.E [R5+0x2400c], desc[UR48][R8.64], !P4 ;  /* 0x2400c00008057fae */ /* 0x0007e2000e121870 */
[----:B------:R-:W4:Y:S01]  /*af60*/  LDC R128, c[0x0][0x230] ;  /* 0x00008c00ff807b82 */ /* 0x000f220000000800 */
[----:B-1----:R-:W-:Y:S02]  /*af70*/  IMAD.WIDE R18, R17, 0x4, R134 ;  /* 0x0000000411127825 */ /* 0x002fe400078e0286 */
[----:B------:R1:W-:Y:S01]  /*af80*/  STL.64 [R1+0x550], R6 ;  /* 0x0005500601007387 */ /* 0x0003e20000100a00 */
[----:B------:R-:W-:-:S03]  /*af90*/  ISETP.GE.U32.AND P2, PT, R20, 0x7fffff55, PT ;  /* 0x7fffff551400780c */ /* 0x000fc60003f46070 */
[----:B------:R1:W-:Y:S01]  /*afa0*/  LDGSTS.E [R5+0x2800c], desc[UR48][R6.64], !P4 ;  /* 0x2800c00006057fae */ /* 0x0003e2000e121870 */
[----:B---3--:R-:W-:-:S03]  /*afb0*/  IMAD.WIDE R8, R17, 0x4, R136 ;  /* 0x0000000411087825 */ /* 0x008fc600078e0288 */
[----:B------:R3:W-:Y:S01]  /*afc0*/  STL.64 [R1+0x540], R2 ;  /* 0x0005400201007387 */ /* 0x0007e20000100a00 */
[----:B------:R-:W4:Y:S03]  /*afd0*/  LDC R136, c[0x0][0x230] ;  /* 0x00008c00ff887b82 */ /* 0x000f260000000800 */
[----:B------:R3:W-:Y:S01]  /*afe0*/  LDGSTS.E [R5+0x2c00c], desc[UR48][R2.64], !P4 ;  /* 0x2c00c00002057fae */ /* 0x0007e2000e121870 */
[----:B------:R-:W-:Y:S02]  /*aff0*/  VIADD R20, R24, 0xffffffb3 ;  /* 0xffffffb318147836 */ /* 0x000fe40000000000 */
[C---:B-1----:R-:W-:Y:S01]  /*b000*/  IMAD.WIDE R6, R17.reuse, 0x4, R138 ;  /* 0x0000000411067825 */ /* 0x042fe200078e028a */
[----:B------:R1:W-:Y:S01]  /*b010*/  STL.64 [R1+0x530], R18 ;  /* 0x0005301201007387 */ /* 0x0003e20000100a00 */
[----:B------:R-:W2:Y:S03]  /*b020*/  LDC R24, c[0x0][0x230] ;  /* 0x00008c00ff187b82 */ /* 0x000ea60000000800 */
[----:B------:R1:W-:Y:S01]  /*b030*/  LDGSTS.E [R5+0x30000], desc[UR48][R18.64], !P5 ;  /* 0x3000000012057fae */ /* 0x0003e2000e921870 */
[----:B---3--:R-:W-:-:S03]  /*b040*/  IMAD.WIDE R2, R17, 0x4, R140 ;  /* 0x0000000411027825 */ /* 0x008fc600078e028c */
[----:B------:R3:W-:Y:S04]  /*b050*/  STL.64 [R1+0x520], R8 ;  /* 0x0005200801007387 */ /* 0x0007e80000100a00 */
[----:B------:R3:W-:Y:S01]  /*b060*/  LDGSTS.E [R5+0x34000], desc[UR48][R8.64], !P5 ;  /* 0x3400000008057fae */ /* 0x0007e2000e921870 */
[----:B-1----:R-:W-:-:S03]  /*b070*/  IMAD.WIDE R18, R17, 0x4, R142 ;  /* 0x0000000411127825 */ /* 0x002fc600078e028e */
[----:B------:R1:W-:Y:S04]  /*b080*/  STL.64 [R1+0x510], R6 ;  /* 0x0005100601007387 */ /* 0x0003e80000100a00 */
[----:B------:R1:W-:Y:S01]  /*b090*/  LDGSTS.E [R5+0x38000], desc[UR48][R6.64], !P5 ;  /* 0x3800000006057fae */ /* 0x0003e2000e921870 */
[----:B---3--:R-:W-:-:S03]  /*b0a0*/  IMAD.WIDE R8, R17, 0x4, R144 ;  /* 0x0000000411087825 */ /* 0x008fc600078e0290 */
[----:B------:R3:W-:Y:S01]  /*b0b0*/  STL.64 [R1+0x500], R2 ;  /* 0x0005000201007387 */ /* 0x0007e20000100a00 */
[----:B------:R-:W-:Y:S01]  /*b0c0*/  ISETP.GE.U32.AND P3, PT, R20, 0x7fffff74, PT ;  /* 0x7fffff741400780c */ /* 0x000fe20003f66070 */
[----:B------:R-:W4:Y:S02]  /*b0d0*/  LDC R144, c[0x0][0x230] ;  /* 0x00008c00ff907b82 */ /* 0x000f240000000800 */
[----:B------:R3:W-:Y:S01]  /*b0e0*/  LDGSTS.E [R5+0x3c000], desc[UR48][R2.64], !P5 ;  /* 0x3c00000002057fae */ /* 0x0007e2000e921870 */
[----:B-1----:R-:W-:-:S03]  /*b0f0*/  IMAD.WIDE R6, R17, 0x4, R146 ;  /* 0x0000000411067825 */ /* 0x002fc600078e0292 */
        /* <DEDUP_REMOVED lines=10> */
[----:B------:R-:W4:Y:S03]  /*b1a0*/  LDC R152, c[0x0][0x230] ;  /* 0x00008c00ff987b82 */ /* 0x000f260000000800 */
        /* <DEDUP_REMOVED lines=18> */
[----:B------:R1:W-:Y:S01]  /*b2d0*/  STL.64 [R1+0x470], R18 ;  /* 0x0004701201007387 */ /* 0x0003e20000100a00 */
[----:B------:R-:W-:Y:S02]  /*b2e0*/  IADD3 R20, R21, -0x4f, RZ ;  /* 0xffffffb115147810 */ /* 0x000fe40007ffe0ff */
[----:B------:R-:W4:Y:S01]  /*b2f0*/  LDC R21, c[0x0][0x230] ;  /* 0x00008c00ff157b82 */ /* 0x000f220000000800 */
        /* <DEDUP_REMOVED lines=14> */
[----:B--2---:R-:W-:-:S03]  /*b3e0*/  VIADD R20, R24, 0xffffffb0 ;  /* 0xffffffb018147836 */ /* 0x004fc60000000000 */
[----:B------:R-:W-:Y:S01]  /*b3f0*/  STL.64 [R1+0x230], R18 ;  /* 0x0002301201007387 */ /* 0x000fe20000100a00 */
[----:B------:R-:W2:Y:S01]  /*b400*/  LDC R24, c[0x0][0x230] ;  /* 0x00008c00ff187b82 */ /* 0x000ea20000000800 */
[C---:B---3--:R-:W-:Y:S02]  /*b410*/  IMAD.WIDE R2, R17.reuse, 0x4, R172 ;  /* 0x0000000411027825 */ /* 0x048fe400078e02ac */
[----:B------:R-:W-:Y:S04]  /*b420*/  LDGSTS.E [R11+0x20000], desc[UR48][R18.64], !P3 ;  /* 0x20000000120b7fae */ /* 0x000fe8000d921870 */
[----:B------:R3:W-:Y:S01]  /*b430*/  STL.64 [R1+0x220], R8 ;  /* 0x0002200801007387 */ /* 0x0007e20000100a00 */
[----:B-1----:R-:W-:-:S03]  /*b440*/  IMAD.WIDE R4, R17, 0x4, R178 ;  /* 0x0000000411047825 */ /* 0x002fc600078e02b2 */
[----:B------:R3:W-:Y:S04]  /*b450*/  LDGSTS.E [R11+0x24000], desc[UR48][R8.64], !P3 ;  /* 0x24000000080b7fae */ /* 0x0007e8000d921870 */
[----:B------:R1:W-:Y:S04]  /*b460*/  STL.64 [R1+0x210], R6 ;  /* 0x0002100601007387 */ /* 0x0003e80000100a00 */
[----:B------:R1:W-:Y:S01]  /*b470*/  LDGSTS.E [R11+0x28000], desc[UR48][R6.64], !P3 ;  /* 0x28000000060b7fae */ /* 0x0003e2000d921870 */
[----:B---3--:R-:W-:-:S03]  /*b480*/  IMAD.WIDE R8, R17, 0x4, R174 ;  /* 0x0000000411087825 */ /* 0x008fc600078e02ae */
[----:B------:R3:W-:Y:S01]  /*b490*/  STL.64 [R1+0x200], R2 ;  /* 0x0002000201007387 */ /* 0x0007e20000100a00 */
[----:B------:R-:W-:-:S03]  /*b4a0*/  ISETP.GE.U32.AND P6, PT, R20, 0x7fffff71, PT ;  /* 0x7fffff711400780c */ /* 0x000fc60003fc6070 */
[----:B------:R3:W-:Y:S01]  /*b4b0*/  LDGSTS.E [R11+0x2c000], desc[UR48][R2.64], !P3 ;  /* 0x2c000000020b7fae */ /* 0x0007e2000d921870 */
[----:B-1----:R-:W-:-:S03]  /*b4c0*/  IMAD.WIDE R6, R17, 0x4, R176 ;  /* 0x0000000411067825 */ /* 0x002fc600078e02b0 */
        /* <DEDUP_REMOVED lines=8> */
[----:B------:R1:W-:Y:S01]  /*b550*/  STL.64 [R1+0x1d0], R4 ;  /* 0x0001d00401007387 */ /* 0x0003e20000100a00 */
[----:B------:R-:W-:-:S03]  /*b560*/  ISETP.GE.U32.AND P1, PT, R20, 0x7fffff54, PT ;  /* 0x7fffff541400780c */ /* 0x000fc60003f26070 */
[----:B------:R1:W-:Y:S01]  /*b570*/  LDGSTS.E [R11+0x28004], desc[UR48][R4.64], !P4 ;  /* 0x28004000040b7fae */ /* 0x0003e2000e121870 */
[----:B---3--:R-:W-:-:S03]  /*b580*/  IMAD.WIDE R6, R17, 0x4, R184 ;  /* 0x0000000411067825 */ /* 0x008fc600078e02b8 */
[----:B------:R3:W-:Y:S01]  /*b590*/  STL.64 [R1+0x1c0], R2 ;  /* 0x0001c00201007387 */ /* 0x0007e20000100a00 */
[----:B------:R-:W-:-:S03]  /*b5a0*/  VIADD R120, R120, 0xffffff84 ;  /* 0xffffff8478787836 */ /* 0x000fc60000000000 */
[----:B------:R3:W-:Y:S01]  /*b5b0*/  LDGSTS.E [R11+0x2c004], desc[UR48][R2.64], !P4 ;  /* 0x2c004000020b7fae */ /* 0x0007e2000e121870 */
[----:B----4-:R-:W-:Y:S02]  /*b5c0*/  VIADD R20, R22, 0xffffff92 ;  /* 0xffffff9216147836 */ /* 0x010fe40000000000 */
[----:B------:R-:W-:Y:S02]  /*b5d0*/  VIADD R128, R128, 0xffffffa3 ;  /* 0xffffffa380807836 */ /* 0x000fe40000000000 */
[C---:B-1----:R-:W-:Y:S01]  /*b5e0*/  IMAD.WIDE R4, R17.reuse, 0x4, R186 ;  /* 0x0000000411047825 */ /* 0x042fe200078e02ba */
[----:B------:R1:W-:Y:S01]  /*b5f0*/  STL.64 [R1+0x1b0], R8 ;  /* 0x0001b00801007387 */ /* 0x0003e20000100a00 */
[----:B------:R-:W4:Y:S03]  /*b600*/  LDC R22, c[0x0][0x230] ;  /* 0x00008c00ff167b82 */ /* 0x000f260000000800 */
[----:B------:R1:W-:Y:S01]  /*b610*/  LDGSTS.E [R11+0x20008], desc[UR48][R8.64], !P5 ;  /* 0x20008000080b7fae */ /* 0x0003e2000e921870 */
[----:B---3--:R-:W-:-:S03]  /*b620*/  IMAD.WIDE R2, R17, 0x4, R188 ;  /* 0x0000000411027825 */ /* 0x008fc600078e02bc */
[----:B------:R3:W-:Y:S01]  /*b630*/  STL.64 [R1+0x1a0], R6 ;  /* 0x0001a00601007387 */ /* 0x0007e20000100a00 */
[----:B------:R-:W-:Y:S01]  /*b640*/  VIADD R136, R136, 0xffffffa2 ;  /* 0xffffffa288887836 */ /* 0x000fe20000000000 */
[----:B------:R-:W-:Y:S02]  /*b650*/  IADD3 R144, R144, -0x5f, RZ ;  /* 0xffffffa190907810 */ /* 0x000fe40007ffe0ff */
[----:B------:R3:W-:Y:S01]  /*b660*/  LDGSTS.E [R11+0x24008], desc[UR48][R6.64], !P5 ;  /* 0x24008000060b7fae */ /* 0x0007e2000e921870 */
[C---:B------:R-:W-:Y:S01]  /*b670*/  IMAD.WIDE R18, R17.reuse, 0x4, R224 ;  /* 0x0000000411127825 */ /* 0x040fe200078e02e0 */
[----:B------:R-:W4:Y:S02]  /*b680*/  LDC R184, c[0x0][0x230] ;  /* 0x00008c00ffb87b82 */ /* 0x000f240000000800 */
[----:B------:R2:W-:Y:S01]  /*b690*/  STL.64 [R1+0x190], R4 ;  /* 0x0001900401007387 */ /* 0x0005e20000100a00 */
[----:B-1----:R-:W-:-:S03]  /*b6a0*/  IMAD.WIDE R8, R17, 0x4, R190 ;  /* 0x0000000411087825 */ /* 0x002fc600078e02be */
[----:B------:R2:W-:Y:S01]  /*b6b0*/  LDGSTS.E [R11+0x28008], desc[UR48][R4.64], !P5 ;  /* 0x28008000040b7fae */ /* 0x0005e2000e921870 */
[----:B---3--:R-:W-:-:S03]  /*b6c0*/  IMAD.WIDE R6, R17, 0x4, R192 ;  /* 0x0000000411067825 */ /* 0x008fc600078e02c0 */
[----:B------:R1:W-:Y:S01]  /*b6d0*/  STL.64 [R1+0x180], R2 ;  /* 0x0001800201007387 */ /* 0x0003e20000100a00 */
[----:B------:R-:W-:Y:S01]  /*b6e0*/  ISETP.GE.U32.AND P2, PT, R20, 0x7fffff53, PT ;  /* 0x7fffff531400780c */ /* 0x000fe20003f46070 */
[----:B------:R-:W3:Y:S02]  /*b6f0*/  LDC R193, c[0x0][0x230] ;  /* 0x00008c00ffc17b82 */ /* 0x000ee40000000800 */
[----:B------:R1:W-:Y:S01]  /*b700*/  LDGSTS.E [R11+0x2c008], desc[UR48][R2.64], !P5 ;  /* 0x2c008000020b7fae */ /* 0x0003e2000e921870 */
[----:B--2---:R-:W-:-:S03]  /*b710*/  IMAD.WIDE R4, R17, 0x4, R194 ;  /* 0x0000000411047825 */ /* 0x004fc600078e02c2 */
[----:B------:R2:W-:Y:S04]  /*b720*/  STL.64 [R1+0x170], R8 ;  /* 0x0001700801007387 */ /* 0x0005e80000100a00 */
[----:B------:R2:W-:Y:S01]  /*b730*/  LDGSTS.E [R11+0x2000c], desc[UR48][R8.64], !P6 ;  /* 0x2000c000080b7fae */ /* 0x0005e2000f121870 */
[----:B-1----:R-:W-:-:S03]  /*b740*/  IMAD.WIDE R2, R17, 0x4, R196 ;  /* 0x0000000411027825 */ /* 0x002fc600078e02c4 */
[----:B------:R1:W-:Y:S04]  /*b750*/  STL.64 [R1+0x160], R6 ;  /* 0x0001600601007387 */ /* 0x0003e80000100a00 */
        /* <DEDUP_REMOVED lines=21> */
[----:B------:R-:W-:Y:S01]  /*b8b0*/  STL.64 [R1+0xe0], R6 ;  /* 0x0000e00601007387 */ /* 0x000fe20000100a00 */
[----:B-1----:R-:W-:-:S03]  /*b8c0*/  IMAD.WIDE R2, R17, 0x4, R212 ;  /* 0x0000000411027825 */ /* 0x002fc600078e02d4 */
[----:B------:R1:W-:Y:S04]  /*b8d0*/  STL.64 [R1+0xd8], R4 ;  /* 0x0000d80401007387 */ /* 0x0003e80000100a00 */
[----:B------:R3:W-:Y:S04]  /*b8e0*/  STL.64 [R1+0xd0], R2 ;  /* 0x0000d00201007387 */ /* 0x0007e80000100a00 */
[----:B------:R-:W3:Y:S01]  /*b8f0*/  LDL.LU.64 R58, [R1+0x68] ;  /* 0x00006800013a7983 */ /* 0x000ee20000300a00 */
[----:B------:R-:W-:Y:S02]  /*b900*/  IADD3 R20, R21, -0x6f, RZ ;  /* 0xffffff9115147810 */ /* 0x000fe40007ffe0ff */
[----:B------:R-:W3:Y:S01]  /*b910*/  LDC R21, c[0x0][0x230] ;  /* 0x00008c00ff157b82 */ /* 0x000ee20000000800 */
[----:B------:R2:W-:Y:S01]  /*b920*/  LDGSTS.E [R11+0x30004], desc[UR48][R8.64], !P2 ;  /* 0x30004000080b7fae */ /* 0x0005e2000d121870 */
[----:B------:R-:W-:Y:S01]  /*b930*/  ISETP.GE.U32.AND P3, PT, R20, 0x7fffff52, PT ;  /* 0x7fffff521400780c */ /* 0x000fe20003f66070 */
[----:B------:R-:W-:-:S02]  /*b940*/  VIADD R20, R23, 0xffffff90 ;  /* 0xffffff9017147836 */ /* 0x000fc40000000000 */
[----:B------:R-:W-:Y:S03]  /*b950*/  LDGSTS.E [R11+0x34004], desc[UR48][R6.64], !P2 ;  /* 0x34004000060b7fae */ /* 0x000fe6000d121870 */
[----:B------:R-:W3:Y:S01]  /*b960*/  LDC R23, c[0x0][0x230] ;  /* 0x00008c00ff177b82 */ /* 0x000ee20000000800 */
[----:B------:R-:W-:Y:S01]  /*b970*/  ISETP.GE.U32.AND P4, PT, R20, 0x7fffff51, PT ;  /* 0x7fffff511400780c */ /* 0x000fe20003f86070 */
[----:B------:R-:W-:Y:S01]  /*b980*/  VIADD R20, R24, 0xffffffaf ;  /* 0xffffffaf18147836 */ /* 0x000fe20000000000 */
[----:B------:R1:W-:Y:S04]  /*b990*/  LDGSTS.E [R11+0x38004], desc[UR48][R4.64], !P2 ;  /* 0x38004000040b7fae */ /* 0x0003e8000d121870 */
[----:B------:R-:W3:Y:S01]  /*b9a0*/  LDL.LU.64 R38, [R1+0x80] ;  /* 0x0000800001267983 */ /* 0x000ee20000300a00 */
[----:B------:R-:W3:Y:S01]  /*b9b0*/  LDC R24, c[0x0][0x230] ;  /* 0x00008c00ff187b82 */ /* 0x000ee20000000800 */
[----:B------:R-:W-:Y:S01]  /*b9c0*/  ISETP.GE.U32.AND P5, PT, R20, 0x7fffff70, PT ;  /* 0x7fffff701400780c */ /* 0x000fe20003fa6070 */
[----:B----4-:R-:W-:Y:S01]  /*b9d0*/  VIADD R20, R22, 0xffffffae ;  /* 0xffffffae16147836 */ /* 0x010fe20000000000 */
[----:B------:R4:W-:Y:S01]  /*b9e0*/  LDGSTS.E [R11+0x3c004], desc[UR48][R2.64], !P2 ;  /* 0x3c004000020b7fae */ /* 0x0009e2000d121870 */
[----:B--2---:R-:W-:-:S03]  /*b9f0*/  IMAD.WIDE R8, R17, 0x4, R214 ;  /* 0x0000000411087825 */ /* 0x004fc600078e02d6 */
[----:B------:R-:W-:Y:S01]  /*ba00*/  ISETP.GE.U32.AND P6, PT, R20, 0x7fffff6f, PT ;  /* 0x7fffff6f1400780c */ /* 0x000fe20003fc6070 */
[----:B-1----:R-:W-:Y:S01]  /*ba10*/  IMAD.WIDE R4, R17, 0x4, R216 ;  /* 0x0000000411047825 */ /* 0x002fe200078e02d8 */
[----:B---3--:R-:W-:Y:S01]  /*ba20*/  IADD3 R20, R21, -0x53, RZ ;  /* 0xffffffad15147810 */ /* 0x008fe20007ffe0ff */
[----:B------:R1:W-:Y:S01]  /*ba30*/  STL.64 [R1+0xc8], R8 ;  /* 0x0000c80801007387 */ /* 0x0003e20000100a00 */
[----:B------:R-:W2:Y:S02]  /*ba40*/  LDC R22, c[0x0][0x230] ;  /* 0x00008c00ff167b82 */ /* 0x000ea40000000800 */
[----:B------:R-:W-:Y:S01]  /*ba50*/  ISETP.GE.U32.AND P1, PT, R20, 0x7fffff6e, PT ;  /* 0x7fffff6e1400780c */ /* 0x000fe20003f26070 */
[----:B------:R-:W-:Y:S01]  /*ba60*/  IMAD.WIDE R6, R17, 0x4, R220 ;  /* 0x0000000411067825 */ /* 0x000fe200078e02dc */
[----:B------:R3:W-:Y:S03]  /*ba70*/  STL.64 [R1+0xb8], R4 ;  /* 0x0000b80401007387 */ /* 0x0007e60000100a00 */
[----:B------:R-:W-:Y:S01]  /*ba80*/  VIADD R20, R23, 0xffffffac ;  /* 0xffffffac17147836 */ /* 0x000fe20000000000 */
[----:B------:R-:W2:Y:S01]  /*ba90*/  LDL.LU.64 R42, [R1+0x90] ;  /* 0x00009000012a7983 */ /* 0x000ea20000300a00 */
[----:B----4-:R-:W-:Y:S01]  /*baa0*/  IMAD.WIDE R2, R17, 0x4, R218 ;  /* 0x0000000411027825 */ /* 0x010fe200078e02da */
[----:B------:R-:W4:Y:S02]  /*bab0*/  LDC R23, c[0x0][0x230] ;  /* 0x00008c00ff177b82 */ /* 0x000f240000000800 */
[----:B------:R-:W-:Y:S01]  /*bac0*/  ISETP.GE.U32.AND P2, PT, R20, 0x7fffff6d, PT ;  /* 0x7fffff6d1400780c */ /* 0x000fe20003f46070 */
[----:B------:R-:W4:Y:S01]  /*bad0*/  LDL.LU.64 R36, [R1+0xa0] ;  /* 0x0000a00001247983 */ /* 0x000f220000300a00 */
[----:B------:R-:W-:-:S03]  /*bae0*/  VIADD R20, R24, 0xffffff8f ;  /* 0xffffff8f18147836 */ /* 0x000fc60000000000 */
[----:B------:R1:W-:Y:S01]  /*baf0*/  LDGSTS.E [R11+0x30008], desc[UR48][R8.64], !P3 ;  /* 0x30008000080b7fae */ /* 0x0003e2000d921870 */
[----:B------:R-:W4:Y:S03]  /*bb00*/  LDC R24, c[0x0][0x230] ;  /* 0x00008c00ff187b82 */ /* 0x000f260000000800 */
[----:B------:R3:W-:Y:S04]  /*bb10*/  LDGSTS.E [R11+0x34008], desc[UR48][R4.64], !P3 ;  /* 0x34008000040b7fae */ /* 0x0007e8000d921870 */
[----:B------:R-:W4:Y:S04]  /*bb20*/  LDL.LU.64 R52, [R1+0xb0] ;  /* 0x0000b00001347983 */ /* 0x000f280000300a00 */
[----:B------:R-:W4:Y:S01]  /*bb30*/  LDL.LU.64 R32, [R1+0xc0] ;  /* 0x0000c00001207983 */ /* 0x000f220000300a00 */
[----:B-1----:R-:W-:-:S03]  /*bb40*/  IMAD.WIDE R8, R17, 0x4, R226 ;  /* 0x0000000411087825 */ /* 0x002fc600078e02e2 */
[----:B------:R-:W-:Y:S01]  /*bb50*/  LDGSTS.E [R11+0x38008], desc[UR48][R2.64], !P3 ;  /* 0x38008000020b7fae */ /* 0x000fe2000d921870 */
[----:B---3--:R-:W-:-:S03]  /*bb60*/  IMAD.WIDE R4, R17, 0x4, R222 ;  /* 0x0000000411047825 */ /* 0x008fc600078e02de */
[----:B------:R-:W3:Y:S04]  /*bb70*/  LDL.LU.64 R48, [R1+0xe8] ;  /* 0x0000e80001307983 */ /* 0x000ee80000300a00 */
[----:B------:R1:W-:Y:S01]  /*bb80*/  LDGSTS.E [R11+0x3c008], desc[UR48][R6.64], !P3 ;  /* 0x3c008000060b7fae */ /* 0x0003e2000d921870 */
[----:B------:R-:W-:Y:S01]  /*bb90*/  ISETP.GE.U32.AND P3, PT, R20, 0x7fffff50, PT ;  /* 0x7fffff501400780c */ /* 0x000fe20003f66070 */
[C---:B------:R-:W-:Y:S02]  /*bba0*/  IMAD.WIDE R20, R17.reuse, 0x4, R228 ;  /* 0x0000000411147825 */ /* 0x040fe400078e02e4 */
[----:B------:R-:W3:Y:S04]  /*bbb0*/  LDL.LU.64 R46, [R1+0xf8] ;  /* 0x0000f800012e7983 */ /* 0x000ee80000300a00 */
[----:B------:R-:W-:Y:S04]  /*bbc0*/  STL.64 [R1+0xf80], R2 ;  /* 0x000f800201007387 */ /* 0x000fe80000100a00 */
[----:B------:R1:W-:Y:S04]  /*bbd0*/  STL.64 [R1+0xf88], R6 ;  /* 0x000f880601007387 */ /* 0x0003e80000100a00 */
[----:B------:R2:W-:Y:S04]  /*bbe0*/  STL.64 [R1+0x88], R4 ;  /* 0x0000880401007387 */ /* 0x0005e80000100a00 */
[----:B------:R-:W-:Y:S04]  /*bbf0*/  STL.64 [R1+0xf90], R18 ;  /* 0x000f901201007387 */ /* 0x000fe80000100a00 */
[----:B------:R-:W-:Y:S04]  /*bc00*/  STL.64 [R1+0xf98], R8 ;  /* 0x000f980801007387 */ /* 0x000fe80000100a00 */
[----:B------:R4:W-:Y:S04]  /*bc10*/  STL.64 [R1+0xfa0], R20 ;  /* 0x000fa01401007387 */ /* 0x0009e80000100a00 */
[----:B------:R-:W-:Y:S04]  /*bc20*/  STL.64 [R1+0xf50], R10 ;  /* 0x000f500a01007387 */ /* 0x000fe80000100a00 */
[----:B------:R-:W3:Y:S04]  /*bc30*/  LDL.LU.64 R26, [R1+0x108] ;  /* 0x00010800011a7983 */ /* 0x000ee80000300a00 */
[----:B------:R-:W3:Y:S04]  /*bc40*/  LDL.LU.64 R56, [R1+0x118] ;  /* 0x0001180001387983 */ /* 0x000ee80000300a00 */
[----:B------:R2:W-:Y:S04]  /*bc50*/  LDGSTS.E [R11+0x3000c], desc[UR48][R4.64], !P4 ;  /* 0x3000c000040b7fae */ /* 0x0005e8000e121870 */
[----:B------:R-:W-:Y:S04]  /*bc60*/  LDGSTS.E [R11+0x3400c], desc[UR48][R18.64], !P4 ;  /* 0x3400c000120b7fae */ /* 0x000fe8000e121870 */
[----:B------:R-:W-:Y:S04]  /*bc70*/  LDGSTS.E [R11+0x3800c], desc[UR48][R8.64], !P4 ;  /* 0x3800c000080b7fae */ /* 0x000fe8000e121870 */
[----:B------:R4:W-:Y:S01]  /*bc80*/  LDGSTS.E [R11+0x3c00c], desc[UR48][R20.64], !P4 ;  /* 0x3c00c000140b7fae */ /* 0x0009e2000e121870 */
[----:B------:R-:W-:-:S05]  /*bc90*/  IMAD.WIDE R28, R17, 0x4, R58 ;  /* 0x00000004111c7825 */ /* 0x000fca00078e023a */
[----:B------:R-:W-:Y:S04]  /*bca0*/  STL.64 [R1+0x68], R28 ;  /* 0x0000681c01007387 */ /* 0x000fe80000100a00 */
[----:B------:R-:W3:Y:S04]  /*bcb0*/  LDL.LU.64 R58, [R1+0x128] ;  /* 0x00012800013a7983 */ /* 0x000ee80000300a00 */
[----:B------:R-:W-:Y:S01]  /*bcc0*/  LDGSTS.E [R13+0x20000], desc[UR48][R28.64], !P5 ;  /* 0x200000001c0d7fae */ /* 0x000fe2000e921870 */
[----:B-1----:R-:W-:-:S05]  /*bcd0*/  IMAD.WIDE R6, R17, 0x4, R38 ;  /* 0x0000000411067825 */ /* 0x002fca00078e0226 */
[----:B------:R-:W-:Y:S04]  /*bce0*/  STL.64 [R1+0x60], R6 ;  /* 0x0000600601007387 */ /* 0x000fe80000100a00 */
[----:B------:R-:W3:Y:S04]  /*bcf0*/  LDL.LU.64 R38, [R1+0x138] ;  /* 0x0001380001267983 */ /* 0x000ee80000300a00 */
[----:B------:R-:W-:Y:S01]  /*bd00*/  LDGSTS.E [R13+0x24000], desc[UR48][R6.64], !P5 ;  /* 0x24000000060d7fae */ /* 0x000fe2000e921870 */
[----:B--2---:R-:W-:-:S04]  /*bd10*/  IMAD.WIDE R4, R17, 0x4, R42 ;  /* 0x0000000411047825 */ /* 0x004fc800078e022a */
[C---:B----4-:R-:W-:Y:S01]  /*bd20*/  IMAD.WIDE R2, R17.reuse, 0x4, R36 ;  /* 0x0000000411027825 */ /* 0x050fe200078e0224 */
[----:B------:R-:W-:Y:S04]  /*bd30*/  STL.64 [R1+0x58], R4 ;  /* 0x0000580401007387 */ /* 0x000fe80000100a00 */
[----:B------:R-:W-:Y:S04]  /*bd40*/  LDGSTS.E [R13+0x28000], desc[UR48][R4.64], !P5 ;  /* 0x28000000040d7fae */ /* 0x000fe8000e921870 */
[----:B------:R1:W-:Y:S04]  /*bd50*/  STL.64 [R1+0x50], R2 ;  /* 0x0000500201007387 */ /* 0x0003e80000100a00 */
[----:B------:R1:W-:Y:S01]  /*bd60*/  LDGSTS.E [R13+0x2c000], desc[UR48][R2.64], !P5 ;  /* 0x2c000000020d7fae */ /* 0x0003e2000e921870 */
[----:B------:R-:W-:-:S04]  /*bd70*/  IMAD.WIDE R20, R17, 0x4, R32 ;  /* 0x0000000411147825 */ /* 0x000fc800078e0220 */
[----:B-1----:R-:W-:-:S04]  /*bd80*/  IMAD.WIDE R2, R17, 0x4, R52 ;  /* 0x0000000411027825 */ /* 0x002fc800078e0234 */
[C---:B---3--:R-:W-:Y:S01]  /*bd90*/  IMAD.WIDE R8, R17.reuse, 0x4, R48 ;  /* 0x0000000411087825 */ /* 0x048fe200078e0230 */
[----:B------:R1:W-:Y:S03]  /*bda0*/  STL.64 [R1+0x48], R2 ;  /* 0x0000480201007387 */ /* 0x0003e60000100a00 */
[C---:B------:R-:W-:Y:S01]  /*bdb0*/  IMAD.WIDE R18, R17.reuse, 0x4, R46 ;  /* 0x0000000411127825 */ /* 0x040fe200078e022e */
[----:B------:R-:W2:Y:S04]  /*bdc0*/  LDL.LU.64 R52, [R1+0x148] ;  /* 0x0001480001347983 */ /* 0x000ea80000300a00 */
[----:B------:R-:W3:Y:S04]  /*bdd0*/  LDL.LU.64 R32, [R1+0x158] ;  /* 0x0001580001207983 */ /* 0x000ee80000300a00 */
[----:B------:R-:W4:Y:S04]  /*bde0*/  LDL.LU.64 R48, [R1+0x168] ;  /* 0x0001680001307983 */ /* 0x000f280000300a00 */
[----:B------:R-:W4:Y:S04]  /*bdf0*/  LDL.LU.64 R46, [R1+0x178] ;  /* 0x00017800012e7983 */ /* 0x000f280000300a00 */
[----:B------:R-:W-:Y:S04]  /*be00*/  STL.64 [R1+0xfa8], R20 ;  /* 0x000fa81401007387 */ /* 0x000fe80000100a00 */
[----:B------:R-:W-:Y:S04]  /*be10*/  STL.64 [R1+0xfb0], R8 ;  /* 0x000fb00801007387 */ /* 0x000fe80000100a00 */
[----:B------:R-:W-:Y:S04]  /*be20*/  STL.64 [R1+0xfb8], R18 ;  /* 0x000fb81201007387 */ /* 0x000fe80000100a00 */
[----:B------:R1:W-:Y:S01]  /*be30*/  LDGSTS.E [R13+0x20004], desc[UR48][R2.64], !P6 ;  /* 0x20004000020d7fae */ /* 0x0003e2000f121870 */
[----:B------:R-:W-:-:S03]  /*be40*/  IMAD.WIDE R4, R17, 0x4, R26 ;  /* 0x0000000411047825 */ /* 0x000fc600078e021a */
[----:B------:R-:W-:Y:S01]  /*be50*/  LDGSTS.E [R13+0x24004], desc[UR48][R20.64], !P6 ;  /* 0x24004000140d7fae */ /* 0x000fe2000f121870 */
[----:B------:R-:W-:-:S03]  /*be60*/  IMAD.WIDE R6, R17, 0x4, R56 ;  /* 0x0000000411067825 */ /* 0x000fc600078e0238 */
[----:B------:R-:W-:Y:S04]  /*be70*/  STL.64 [R1+0x28], R4 ;  /* 0x0000280401007387 */ /* 0x000fe80000100a00 */
[----:B------:R-:W4:Y:S04]  /*be80*/  LDL.LU.64 R42, [R1+0x188] ;  /* 0x00018800012a7983 */ /* 0x000f280000300a00 */
[----:B------:R-:W4:Y:S04]  /*be90*/  LDL.LU.64 R26, [R1+0x198] ;  /* 0x00019800011a7983 */ /* 0x000f280000300a00 */
[----:B------:R-:W4:Y:S04]  /*bea0*/  LDL.LU.64 R56, [R1+0x1a8] ;  /* 0x0001a80001387983 */ /* 0x000f280000300a00 */
[----:B------:R-:W-:Y:S04]  /*beb0*/  LDGSTS.E [R13+0x28004], desc[UR48][R8.64], !P6 ;  /* 0x28004000080d7fae */ /* 0x000fe8000f121870 */
[----:B------:R-:W-:Y:S04]  /*bec0*/  LDGSTS.E [R13+0x2c004], desc[UR48][R18.64], !P6 ;  /* 0x2c004000120d7fae */ /* 0x000fe8000f121870 */
[----:B------:R-:W-:Y:S04]  /*bed0*/  LDGSTS.E [R13+0x20008], desc[UR48][R4.64], !P1 ;  /* 0x20008000040d7fae */ /* 0x000fe8000c921870 */
[----:B------:R2:W-:Y:S01]  /*bee0*/  LDGSTS.E [R13+0x24008], desc[UR48][R6.64], !P1 ;  /* 0x24008000060d7fae */ /* 0x0005e2000c921870 */
[----:B-1----:R-:W-:-:S03]  /*bef0*/  IMAD.WIDE R2, R17, 0x4, R58 ;  /* 0x0000000411027825 */ /* 0x002fc600078e023a */
[----:B------:R-:W4:Y:S04]  /*bf00*/  LDL.LU.64 R58, [R1+0x1b8] ;  /* 0x0001b800013a7983 */ /* 0x000f280000300a00 */
[----:B------:R2:W-:Y:S04]  /*bf10*/  STL.64 [R1+0xfc0], R6 ;  /* 0x000fc00601007387 */ /* 0x0005e80000100a00 */
[----:B------:R1:W-:Y:S01]  /*bf20*/  STL.64 [R1+0xfc8], R2 ;  /* 0x000fc80201007387 */ /* 0x0003e20000100a00 */
[----:B------:R-:W-:-:S03]  /*bf30*/  VIADD R22, R22, 0xffffff8e ;  /* 0xffffff8e16167836 */ /* 0x000fc60000000000 */
[----:B------:R1:W-:Y:S01]  /*bf40*/  LDGSTS.E [R13+0x28008], desc[UR48][R2.64], !P1 ;  /* 0x28008000020d7fae */ /* 0x0003e2000c921870 */
[----:B------:R-:W-:-:S04]  /*bf50*/  IMAD.WIDE R10, R17, 0x4, R38 ;  /* 0x00000004110a7825 */ /* 0x000fc800078e0226 */
[C---:B--2---:R-:W-:Y:S01]  /*bf60*/  IMAD.WIDE R6, R17.reuse, 0x4, R52 ;  /* 0x0000000411067825 */ /* 0x044fe200078e0234 */
[----:B------:R-:W-:Y:S03]  /*bf70*/  STL.64 [R1+0xfd0], R10 ;  /* 0x000fd00a01007387 */ /* 0x000fe60000100a00 */
[C---:B---3--:R-:W-:Y:S01]  /*bf80*/  IMAD.WIDE R4, R17.reuse, 0x4, R32 ;  /* 0x0000000411047825 */ /* 0x048fe200078e0220 */
[----:B------:R-:W2:Y:S03]  /*bf90*/  LDL.LU.64 R36, [R1+0x1c8] ;  /* 0x0001c80001247983 */ /* 0x000ea60000300a00 */
[C---:B----4-:R-:W-:Y:S01]  /*bfa0*/  IMAD.WIDE R250, R17.reuse, 0x4, R48 ;  /* 0x0000000411fa7825 */ /* 0x050fe200078e0230 */
[----:B------:R-:W3:Y:S03]  /*bfb0*/  LDL.LU.64 R32, [R1+0x1d8] ;  /* 0x0001d80001207983 */ /* 0x000ee60000300a00 */
[C---:B------:R-:W-:Y:S01]  /*bfc0*/  IMAD.WIDE R248, R17.reuse, 0x4, R46 ;  /* 0x0000000411f87825 */ /* 0x040fe200078e022e */
[----:B------:R-:W4:Y:S03]  /*bfd0*/  LDL.LU.64 R48, [R1+0x1e8] ;  /* 0x0001e80001307983 */ /* 0x000f260000300a00 */
[----:B------:R-:W-:Y:S01]  /*bfe0*/  IMAD.WIDE R28, R17, 0x4, R58 ;  /* 0x00000004111c7825 */ /* 0x000fe200078e023a */
[----:B------:R-:W4:Y:S01]  /*bff0*/  LDL.LU.64 R52, [R1+0x1f8] ;  /* 0x0001f80001347983 */ /* 0x000f220000300a00 */
[----:B------:R-:W-:Y:S01]  /*c000*/  ISETP.GE.U32.AND P4, PT, R22, 0x7fffff4f, PT ;  /* 0x7fffff4f1600780c */ /* 0x000fe20003f86070 */
[----:B------:R-:W1:Y:S02]  /*c010*/  LDC R38, c[0x0][0x230] ;  /* 0x00008c00ff267b82 */ /* 0x000e640000000800 */
[----:B------:R1:W-:Y:S04]  /*c020*/  STL.64 [R1+0xfd8], R6 ;  /* 0x000fd80601007387 */ /* 0x0003e80000100a00 */
[----:B------:R1:W-:Y:S02]  /*c030*/  STL.64 [R1+0xfe0], R4 ;  /* 0x000fe00401007387 */ /* 0x0003e40000100a00 */
[----:B------:R-:W1:Y:S02]  /*c040*/  LDC R46, c[0x0][0x230] ;  /* 0x00008c00ff2e7b82 */ /* 0x000e640000000800 */
[----:B------:R-:W-:Y:S04]  /*c050*/  STL.64 [R1+0xfe8], R250 ;  /* 0x000fe8fa01007387 */ /* 0x000fe80000100a00 */
[----:B------:R-:W-:Y:S04]  /*c060*/  STL.64 [R1+0xff0], R248 ;  /* 0x000ff0f801007387 */ /* 0x000fe80000100a00 */
[----:B------:R-:W4:Y:S01]  /*c070*/  LDL.LU.64 R58, [R1+0x208] ;  /* 0x00020800013a7983 */ /* 0x000f220000300a00 */
[----:B------:R-:W-:-:S02]  /*c080*/  IADD3 R22, R23, -0x73, RZ ;  /* 0xffffff8d17167810 */ /* 0x000fc40007ffe0ff */
[----:B------:R-:W1:Y:S01]  /*c090*/  LDC R23, c[0x0][0x230] ;  /* 0x00008c00ff177b82 */ /* 0x000e620000000800 */
[----:B------:R-:W-:Y:S01]  /*c0a0*/  LDGSTS.E [R13+0x2c008], desc[UR48][R10.64], !P1 ;  /* 0x2c0080000a0d7fae */ /* 0x000fe2000c921870 */
[----:B------:R-:W-:Y:S01]  /*c0b0*/  ISETP.GE.U32.AND P5, PT, R22, 0x7fffff4e, PT ;  /* 0x7fffff4e1600780c */ /* 0x000fe20003fa6070 */
[----:B------:R-:W-:Y:S02]  /*c0c0*/  VIADD R22, R24, 0xffffff8c ;  /* 0xffffff8c18167836 */ /* 0x000fe40000000000 */
[----:B------:R4:W-:Y:S03]  /*c0d0*/  LDGSTS.E [R13+0x2000c], desc[UR48][R6.64], !P2 ;  /* 0x2000c000060d7fae */ /* 0x0009e6000d121870 */
[----:B------:R-:W-:Y:S01]  /*c0e0*/  ISETP.GE.U32.AND P6, PT, R22, 0x7fffff4d, PT ;  /* 0x7fffff4d1600780c */ /* 0x000fe20003fc6070 */
[----:B------:R-:W-:Y:S01]  /*c0f0*/  VIADD R22, R25, 0xffffffab ;  /* 0xffffffab19167836 */ /* 0x000fe20000000000 */
[----:B------:R4:W-:Y:S04]  /*c100*/  LDGSTS.E [R13+0x2400c], desc[UR48][R4.64], !P2 ;  /* 0x2400c000040d7fae */ /* 0x0009e8000d121870 */
[----:B------:R-:W-:Y:S01]  /*c110*/  ISETP.GE.U32.AND P1, PT, R22, 0x7fffff6c, PT ;  /* 0x7fffff6c1600780c */ /* 0x000fe20003f26070 */
[----:B------:R-:W-:Y:S01]  /*c120*/  LDGSTS.E [R13+0x2800c], desc[UR48][R250.64], !P2 ;  /* 0x2800c000fa0d7fae */ /* 0x000fe2000d121870 */
[----:B------:R-:W-:-:S03]  /*c130*/  IMAD.WIDE R24, R17, 0x4, R26 ;  /* 0x0000000411187825 */ /* 0x000fc600078e021a */
[----:B------:R-:W-:Y:S04]  /*c140*/  LDGSTS.E [R13+0x2c00c], desc[UR48][R248.64], !P2 ;  /* 0x2c00c000f80d7fae */ /* 0x000fe8000d121870 */
[----:B------:R-:W4:Y:S01]  /*c150*/  LDL.LU.64 R44, [R1+0x218] ;  /* 0x00021800012c7983 */ /* 0x000f220000300a00 */
[----:B-1----:R-:W-:Y:S02]  /*c160*/  VIADD R22, R23, 0xffffffaa ;  /* 0xffffffaa17167836 */ /* 0x002fe40000000000 */
[----:B------:R-:W-:-:S03]  /*c170*/  IMAD.WIDE R26, R17, 0x4, R56 ;  /* 0x00000004111a7825 */ /* 0x000fc600078e0238 */
[----:B------:R-:W-:Y:S01]  /*c180*/  ISETP.GE.U32.AND P2, PT, R22, 0x7fffff6b, PT ;  /* 0x7fffff6b1600780c */ /* 0x000fe20003f46070 */
[C---:B------:R-:W-:Y:S02]  /*c190*/  IMAD.WIDE R22, R17.reuse, 0x4, R42 ;  /* 0x0000000411167825 */ /* 0x040fe400078e022a */
[----:B------:R-:W4:Y:S04]  /*c1a0*/  LDL.LU.64 R42, [R1+0x228] ;  /* 0x00022800012a7983 */ /* 0x000f280000300a00 */
[----:B------:R-:W-:Y:S04]  /*c1b0*/  LDGSTS.E [R13+0x30000], desc[UR48][R22.64], !P3 ;  /* 0x30000000160d7fae */ /* 0x000fe8000d921870 */
[----:B------:R-:W-:Y:S04]  /*c1c0*/  LDGSTS.E [R13+0x34000], desc[UR48][R24.64], !P3 ;  /* 0x34000000180d7fae */ /* 0x000fe8000d921870 */
[----:B------:R-:W-:Y:S04]  /*c1d0*/  LDGSTS.E [R13+0x38000], desc[UR48][R26.64], !P3 ;  /* 0x380000001a0d7fae */ /* 0x000fe8000d921870 */
[----:B------:R-:W-:Y:S01]  /*c1e0*/  LDGSTS.E [R13+0x3c000], desc[UR48][R28.64], !P3 ;  /* 0x3c0000001c0d7fae */ /* 0x000fe2000d921870 */
[----:B------:R-:W-:Y:S01]  /*c1f0*/  ISETP.GE.U32.AND P3, PT, R30, 0x7fffff6a, PT ;  /* 0x7fffff6a1e00780c */ /* 0x000fe20003f66070 */
[----:B--2---:R-:W-:-:S02]  /*c200*/  IMAD.WIDE R30, R17, 0x4, R36 ;  /* 0x00000004111e7825 */ /* 0x004fc400078e0224 */
[----:B------:R-:W2:Y:S02]  /*c210*/  LDL.LU.64 R56, [R1+0x430] ;  /* 0x0004300001387983 */ /* 0x000ea40000300a00 */
[C---:B---3--:R-:W-:Y:S02]  /*c220*/  IMAD.WIDE R32, R17.reuse, 0x4, R32 ;  /* 0x0000000411207825 */ /* 0x048fe400078e0220 */
[----:B------:R-:W-:Y:S02]  /*c230*/  STL.64 [R1+0xff8], R22 ;  /* 0x000ff81601007387 */ /* 0x000fe40000100a00 */
[----:B----4-:R-:W-:Y:S02]  /*c240*/  IMAD.WIDE R34, R17, 0x4, R48 ;  /* 0x0000000411227825 */ /* 0x010fe400078e0230 */
[----:B------:R-:W-:Y:S02]  /*c250*/  STL.64 [R1+0x1000], R24 ;  /* 0x0010001801007387 */ /* 0x000fe40000100a00 */
[----:B------:R-:W-:-:S02]  /*c260*/  VIADD R38, R38, 0xffffffa8 ;  /* 0xffffffa826267836 */ /* 0x000fc40000000000 */
[----:B------:R-:W-:Y:S04]  /*c270*/  STL.64 [R1+0x1008], R26 ;  /* 0x0010081a01007387 */ /* 0x000fe80000100a00 */
[----:B------:R-:W-:Y:S04]  /*c280*/  STL.64 [R1+0x1010], R28 ;  /* 0x0010101c01007387 */ /* 0x000fe80000100a00 */
[----:B------:R-:W3:Y:S04]  /*c290*/  LDL.LU.64 R246, [R1+0x448] ;  /* 0x0004480001f67983 */ /* 0x000ee80000300a00 */
[----:B------:R-:W4:Y:S04]  /*c2a0*/  LDL.LU.64 R48, [R1+0x458] ;  /* 0x0004580001307983 */ /* 0x000f280000300a00 */
[----:B------:R-:W-:Y:S04]  /*c2b0*/  LDGSTS.E [R13+0x30004], desc[UR48][R30.64], !P4 ;  /* 0x300040001e0d7fae */ /* 0x000fe8000e121870 */
[----:B------:R-:W4:Y:S04]  /*c2c0*/  LDL.LU.64 R50, [R1+0x468] ;  /* 0x0004680001327983 */ /* 0x000f280000300a00 */
[----:B------:R-:W-:Y:S04]  /*c2d0*/  LDGSTS.E [R13+0x34004], desc[UR48][R32.64], !P4 ;  /* 0x34004000200d7fae */ /* 0x000fe8000e121870 */
[----:B------:R-:W-:Y:S01]  /*c2e0*/  LDGSTS.E [R13+0x38004], desc[UR48][R34.64], !P4 ;  /* 0x38004000220d7fae */ /* 0x000fe2000e121870 */
[----:B------:R-:W-:-:S03]  /*c2f0*/  IMAD.WIDE R36, R17, 0x4, R52 ;  /* 0x0000000411247825 */ /* 0x000fc600078e0234 */
[----:B------:R-:W4:Y:S04]  /*c300*/  LDL.LU.64 R52, [R1+0x478] ;  /* 0x0004780001347983 */ /* 0x000f280000300a00 */
[----:B------:R-:W-:Y:S04]  /*c310*/  STL.64 [R1+0x1018], R30 ;  /* 0x0010181e01007387 */ /* 0x000fe80000100a00 */
[----:B------:R-:W-:Y:S01]  /*c320*/  LDGSTS.E [R13+0x3c004], desc[UR48][R36.64], !P4 ;  /* 0x3c004000240d7fae */ /* 0x000fe2000e121870 */
[----:B------:R-:W-:-:S03]  /*c330*/  ISETP.GE.U32.AND P4, PT, R38, 0x7fffff69, PT ;  /* 0x7fffff692600780c */ /* 0x000fc60003f86070 */
[----:B------:R-:W-:Y:S04]  /*c340*/  STL.64 [R1+0x1020], R32 ;  /* 0x0010202001007387 */ /* 0x000fe80000100a00 */
[----:B------:R-:W-:Y:S01]  /*c350*/  STL.64 [R1+0x1028], R34 ;  /* 0x0010282201007387 */ /* 0x000fe20000100a00 */
[----:B------:R-:W-:-:S03]  /*c360*/  IMAD.WIDE R38, R17, 0x4, R58 ;  /* 0x0000000411267825 */ /* 0x000fc600078e023a */
[----:B------:R-:W4:Y:S04]  /*c370*/  LDL.LU.64 R58, [R1+0x488] ;  /* 0x00048800013a7983 */ /* 0x000f280000300a00 */
[----:B------:R-:W4:Y:S04]  /*c380*/  LDL.LU.64 R244, [R1+0x498] ;  /* 0x0004980001f47983 */ /* 0x000f280000300a00 */
[----:B------:R-:W4:Y:S04]  /*c390*/  LDL.LU.64 R242, [R1+0x4a8] ;  /* 0x0004a80001f27983 */ /* 0x000f280000300a00 */
[----:B------:R-:W4:Y:S01]  /*c3a0*/  LDL.LU.64 R240, [R1+0x4b8] ;  /* 0x0004b80001f07983 */ /* 0x000f220000300a00 */
[----:B------:R-:W-:-:S03]  /*c3b0*/  VIADD R46, R46, 0xffffff8b ;  /* 0xffffff8b2e2e7836 */ /* 0x000fc60000000000 */
[----:B------:R-:W4:Y:S04]  /*c3c0*/  LDL.LU.64 R238, [R1+0x4c8] ;  /* 0x0004c80001ee7983 */ /* 0x000f280000300a00 */
[----:B------:R-:W4:Y:S01]  /*c3d0*/  LDL.LU.64 R236, [R1+0x4d8] ;  /* 0x0004d80001ec7983 */ /* 0x000f220000300a00 */
[----:B------:R-:W-:-:S03]  /*c3e0*/  IMAD.WIDE R40, R17, 0x4, R44 ;  /* 0x0000000411287825 */ /* 0x000fc600078e022c */
[----:B------:R-:W4:Y:S04]  /*c3f0*/  LDL.LU.64 R234, [R1+0x4e8] ;  /* 0x0004e80001ea7983 */ /* 0x000f280000300a00 */
[----:B------:R-:W4:Y:S01]  /*c400*/  LDL.LU.64 R76, [R1+0x4f8] ;  /* 0x0004f800014c7983 */ /* 0x000f220000300a00 */
[----:B------:R-:W-:-:S03]  /*c410*/  IMAD.WIDE R42, R17, 0x4, R42 ;  /* 0x00000004112a7825 */ /* 0x000fc600078e022a */
[----:B------:R-:W-:Y:S04]  /*c420*/  LDGSTS.E [R13+0x30008], desc[UR48][R38.64], !P5 ;  /* 0x30008000260d7fae */ /* 0x000fe8000e921870 */
[----:B------:R-:W-:Y:S04]  /*c430*/  LDGSTS.E [R13+0x34008], desc[UR48][R40.64], !P5 ;  /* 0x34008000280d7fae */ /* 0x000fe8000e921870 */
[----:B------:R-:W-:Y:S04]  /*c440*/  LDGSTS.E [R13+0x38008], desc[UR48][R42.64], !P5 ;  /* 0x380080002a0d7fae */ /* 0x000fe8000e921870 */
[----:B------:R-:W4:Y:S01]  /*c450*/  LDL.LU.64 R74, [R1+0x508] ;  /* 0x00050800014a7983 */ /* 0x000f220000300a00 */
[----:B--2---:R-:W-:-:S03]  /*c460*/  IMAD.WIDE R44, R17, 0x4, R56 ;  /* 0x00000004112c7825 */ /* 0x004fc600078e0238 */
[----:B------:R-:W-:Y:S01]  /*c470*/  STL.64 [R1+0xf48], R12 ;  /* 0x000f480c01007387 */ /* 0x000fe20000100a00 */
[----:B------:R-:W1:Y:S03]  /*c480*/  LDC R56, c[0x0][0x230] ;  /* 0x00008c00ff387b82 */ /* 0x000e660000000800 */
[----:B------:R-:W-:Y:S01]  /*c490*/  LDGSTS.E [R13+0x3c008], desc[UR48][R44.64], !P5 ;  /* 0x3c0080002c0d7fae */ /* 0x000fe2000e921870 */
[----:B------:R-:W-:Y:S01]  /*c4a0*/  ISETP.GE.U32.AND P5, PT, R46, 0x7fffff4c, PT ;  /* 0x7fffff4c2e00780c */ /* 0x000fe20003fa6070 */
[----:B---3--:R-:W-:-:S04]  /*c4b0*/  IMAD.WIDE R46, R17, 0x4, R246 ;  /* 0x00000004112e7825 */ /* 0x008fc800078e02f6 */
[C---:B----4-:R-:W-:Y:S01]  /*c4c0*/  IMAD.WIDE R48, R17.reuse, 0x4, R48 ;  /* 0x0000000411307825 */ /* 0x050fe200078e0230 */
[----:B------:R-:W-:Y:S04]  /*c4d0*/  LDGSTS.E [R13+0x3000c], desc[UR48][R46.64], !P6 ;  /* 0x3000c0002e0d7fae */ /* 0x000fe8000f121870 */
[----:B------:R-:W-:Y:S01]  /*c4e0*/  LDGSTS.E [R13+0x3400c], desc[UR48][R48.64], !P6 ;  /* 0x3400c000300d7fae */ /* 0x000fe2000f121870 */
[----:B------:R-:W-:-:S03]  /*c4f0*/  IMAD.WIDE R246, R17, 0x4, R58 ;  /* 0x0000000411f67825 */ /* 0x000fc600078e023a */
[----:B------:R-:W2:Y:S04]  /*c500*/  LDL.LU.64 R58, [R1+0x518] ;  /* 0x00051800013a7983 */ /* 0x000ea80000300a00 */
[----:B------:R-:W3:Y:S04]  /*c510*/  LDL.LU.64 R60, [R1+0x528] ;  /* 0x00052800013c7983 */ /* 0x000ee80000300a00 */
[----:B------:R-:W4:Y:S04]  /*c520*/  LDL.LU.64 R62, [R1+0x538] ;  /* 0x00053800013e7983 */ /* 0x000f280000300a00 */
[----:B------:R-:W4:Y:S01]  /*c530*/  LDL.LU.64 R230, [R1+0x548] ;  /* 0x0005480001e67983 */ /* 0x000f220000300a00 */
[----:B------:R-:W-:-:S03]  /*c540*/  IMAD.WIDE R50, R17, 0x4, R50 ;  /* 0x0000000411327825 */ /* 0x000fc600078e0232 */
[----:B------:R-:W4:Y:S01]  /*c550*/  LDL.LU.64 R66, [R1+0x558] ;  /* 0x0005580001427983 */ /* 0x000f220000300a00 */
[----:B------:R-:W-:-:S03]  /*c560*/  IMAD.WIDE R52, R17, 0x4, R52 ;  /* 0x0000000411347825 */ /* 0x000fc600078e0234 */
[----:B------:R-:W-:Y:S01]  /*c570*/  LDGSTS.E [R13+0x3800c], desc[UR48][R50.64], !P6 ;  /* 0x3800c000320d7fae */ /* 0x000fe2000f121870 */
[----:B------:R-:W-:-:S03]  /*c580*/  IMAD.WIDE R244, R17, 0x4, R244 ;  /* 0x0000000411f47825 */ /* 0x000fc600078e02f4 */
[----:B------:R-:W-:Y:S01]  /*c590*/  LDGSTS.E [R13+0x3c00c], desc[UR48][R52.64], !P6 ;  /* 0x3c00c000340d7fae */ /* 0x000fe2000f121870 */
[----:B------:R-:W-:Y:S01]  /*c5a0*/  IMAD.WIDE R242, R17, 0x4, R242 ;  /* 0x0000000411f27825 */ /* 0x000fe200078e02f2 */
[----:B------:R-:W-:-:S03]  /*c5b0*/  ISETP.GE.U32.AND P6, PT, R54, 0x7fffff4b, PT ;  /* 0x7fffff4b3600780c */ /* 0x000fc60003fc6070 */
[----:B------:R-:W-:Y:S01]  /*c5c0*/  IMAD.WIDE R240, R17, 0x4, R240 ;  /* 0x0000000411f07825 */ /* 0x000fe200078e02f0 */
[----:B------:R-:W-:Y:S01]  /*c5d0*/  IADD3 R54, R55, -0x77, RZ ;  /* 0xffffff8937367810 */ /* 0x000fe20007ffe0ff */
[----:B------:R4:W-:Y:S02]  /*c5e0*/  LDGSTS.E [R14+0x20000], desc[UR48][R246.64], !P1 ;  /* 0x20000000f60e7fae */ /* 0x0009e4000c921870 */
[C---:B------:R-:W-:Y:S02]  /*c5f0*/  IMAD.WIDE R238, R17.reuse, 0x4, R238 ;  /* 0x0000000411ee7825 */ /* 0x040fe400078e02ee */
[----:B------:R-:W-:Y:S02]  /*c600*/  LDGSTS.E [R14+0x24000], desc[UR48][R244.64], !P1 ;  /* 0x24000000f40e7fae */ /* 0x000fe4000c921870 */
[C---:B------:R-:W-:Y:S02]  /*c610*/  IMAD.WIDE R236, R17.reuse, 0x4, R236 ;  /* 0x0000000411ec7825 */ /* 0x040fe400078e02ec */
[----:B------:R-:W-:Y:S02]  /*c620*/  LDGSTS.E [R14+0x28000], desc[UR48][R242.64], !P1 ;  /* 0x28000000f20e7fae */ /* 0x000fe4000c921870 */
[----:B------:R-:W-:-:S02]  /*c630*/  IMAD.WIDE R234, R17, 0x4, R234 ;  /* 0x0000000411ea7825 */ /* 0x000fc400078e02ea */
[----:B------:R-:W-:Y:S01]  /*c640*/  LDGSTS.E [R14+0x2c000], desc[UR48][R240.64], !P1 ;  /* 0x2c000000f00e7fae */ /* 0x000fe2000c921870 */
[----:B------:R-:W-:Y:S01]  /*c650*/  ISETP.GE.U32.AND P1, PT, R54, 0x7fffff4a, PT ;  /* 0x7fffff4a3600780c */ /* 0x000fe20003f26070 */
[C---:B------:R-:W-:Y:S02]  /*c660*/  IMAD.WIDE R54, R17.reuse, 0x4, R76 ;  /* 0x0000000411367825 */ /* 0x040fe400078e024c */
[----:B------:R-:W4:Y:S02]  /*c670*/  LDL.LU.64 R68, [R1+0x568] ;  /* 0x0005680001447983 */ /* 0x000f240000300a00 */
[----:B-1----:R-:W-:Y:S02]  /*c680*/  VIADD R56, R56, 0xffffff88 ;  /* 0xffffff8838387836 */ /* 0x002fe40000000000 */
[----:B------:R-:W4:Y:S04]  /*c690*/  LDL.LU.64 R70, [R1+0x578] ;  /* 0x0005780001467983 */ /* 0x000f280000300a00 */
[----:B------:R-:W-:Y:S04]  /*c6a0*/  LDGSTS.E [R14+0x20004], desc[UR48][R238.64], !P2 ;  /* 0x20004000ee0e7fae */ /* 0x000fe8000d121870 */
[----:B------:R-:W-:Y:S04]  /*c6b0*/  LDGSTS.E [R14+0x24004], desc[UR48][R236.64], !P2 ;  /* 0x24004000ec0e7fae */ /* 0x000fe8000d121870 */
[----:B------:R-:W-:Y:S04]  /*c6c0*/  LDGSTS.E [R14+0x28004], desc[UR48][R234.64], !P2 ;  /* 0x28004000ea0e7fae */ /* 0x000fe8000d121870 */
[----:B------:R-:W-:Y:S01]  /*c6d0*/  LDGSTS.E [R14+0x2c004], desc[UR48][R54.64], !P2 ;  /* 0x2c004000360e7fae */ /* 0x000fe2000d121870 */
[----:B------:R-:W-:Y:S01]  /*c6e0*/  ISETP.GE.U32.AND P2, PT, R56, 0x7fffff49, PT ;  /* 0x7fffff493800780c */ /* 0x000fe20003f46070 */
[----:B------:R-:W-:-:S02]  /*c6f0*/  IMAD.WIDE R56, R17, 0x4, R74 ;  /* 0x0000000411387825 */ /* 0x000fc400078e024a */
[----:B------:R-:W4:Y:S04]  /*c700*/  LDL.LU.64 R90, [R1+0x580] ;  /* 0x00058000015a7983 */ /* 0x000f280000300a00 */
[----:B------:R-:W4:Y:S04]  /*c710*/  LDL.LU.64 R74, [R1+0x588] ;  /* 0x00058800014a7983 */ /* 0x000f280000300a00 */
[----:B------:R-:W4:Y:S04]  /*c720*/  LDL.LU.64 R76, [R1+0x590] ;  /* 0x00059000014c7983 */ /* 0x000f280000300a00 */
[----:B------:R-:W4:Y:S04]  /*c730*/  LDL.LU.64 R78, [R1+0x5a0] ;  /* 0x0005a000014e7983 */ /* 0x000f280000300a00 */
[----:B------:R-:W-:Y:S04]  /*c740*/  LDGSTS.E [R14+0x20008], desc[UR48][R56.64], !P3 ;  /* 0x20008000380e7fae */ /* 0x000fe8000d921870 */
[----:B------:R-:W4:Y:S01]  /*c750*/  LDL.LU.64 R82, [R1+0x5b0] ;  /* 0x0005b00001527983 */ /* 0x000f220000300a00 */
[----:B--2---:R-:W-:-:S04]  /*c760*/  IMAD.WIDE R58, R17, 0x4, R58 ;  /* 0x00000004113a7825 */ /* 0x004fc800078e023a */
[C---:B---3--:R-:W-:Y:S01]  /*c770*/  IMAD.WIDE R60, R17.reuse, 0x4, R60 ;  /* 0x00000004113c7825 */ /* 0x048fe200078e023c */
[----:B------:R-:W-:Y:S03]  /*c780*/  LDGSTS.E [R14+0x24008], desc[UR48][R58.64], !P3 ;  /* 0x240080003a0e7fae */ /* 0x000fe6000d921870 */
[C---:B----4-:R-:W-:Y:S01]  /*c790*/  IMAD.WIDE R62, R17.reuse, 0x4, R62 ;  /* 0x00000004113e7825 */ /* 0x050fe200078e023e */
[----:B------:R-:W-:Y:S04]  /*c7a0*/  LDGSTS.E [R14+0x28008], desc[UR48][R60.64], !P3 ;  /* 0x280080003c0e7fae */ /* 0x000fe8000d921870 */
[----:B------:R-:W-:Y:S01]  /*c7b0*/  LDGSTS.E [R14+0x2c008], desc[UR48][R62.64], !P3 ;  /* 0x2c0080003e0e7fae */ /* 0x000fe2000d921870 */
[----:B------:R-:W-:Y:S01]  /*c7c0*/  ISETP.GE.U32.AND P3, PT, R64, 0x7fffff68, PT ;  /* 0x7fffff684000780c */ /* 0x000fe20003f66070 */
[----:B------:R-:W-:-:S02]  /*c7d0*/  IMAD.WIDE R64, R17, 0x4, R230 ;  /* 0x0000000411407825 */ /* 0x000fc400078e02e6 */
[----:B------:R-:W2:Y:S02]  /*c7e0*/  LDL.LU.64 R230, [R1+0x5b8] ;  /* 0x0005b80001e67983 */ /* 0x000ea40000300a00 */
[C---:B------:R-:W-:Y:S02]  /*c7f0*/  IMAD.WIDE R66, R17.reuse, 0x4, R66 ;  /* 0x0000000411427825 */ /* 0x040fe400078e0242 */
[----:B------:R-:W3:Y:S04]  /*c800*/  LDL.LU.64 R84, [R1+0x5c0] ;  /* 0x0005c00001547983 */ /* 0x000ee80000300a00 */
[----:B------:R-:W4:Y:S04]  /*c810*/  LDL.LU.64 R86, [R1+0x5d0] ;  /* 0x0005d00001567983 */ /* 0x000f280000300a00 */
[----:B------:R-:W-:Y:S04]  /*c820*/  LDGSTS.E [R14+0x2000c], desc[UR48][R64.64], !P4 ;  /* 0x2000c000400e7fae */ /* 0x000fe8000e121870 */
[----:B------:R-:W-:Y:S04]  /*c830*/  LDGSTS.E [R14+0x2400c], desc[UR48][R66.64], !P4 ;  /* 0x2400c000420e7fae */ /* 0x000fe8000e121870 */
[----:B------:R-:W4:Y:S01]  /*c840*/  LDL.LU.64 R108, [R1+0x5d8] ;  /* 0x0005d800016c7983 */ /* 0x000f220000300a00 */
[----:B------:R-:W-:-:S04]  /*c850*/  IMAD.WIDE R68, R17, 0x4, R68 ;  /* 0x0000000411447825 */ /* 0x000fc800078e0244 */
[C---:B------:R-:W-:Y:S01]  /*c860*/  IMAD.WIDE R70, R17.reuse, 0x4, R70 ;  /* 0x0000000411467825 */ /* 0x040fe200078e0246 */
[----:B------:R-:W-:Y:S04]  /*c870*/  LDGSTS.E [R14+0x2800c], desc[UR48][R68.64], !P4 ;  /* 0x2800c000440e7fae */ /* 0x000fe8000e121870 */
[----:B------:R-:W-:Y:S01]  /*c880*/  LDGSTS.E [R14+0x2c00c], desc[UR48][R70.64], !P4 ;  /* 0x2c00c000460e7fae */ /* 0x000fe2000e121870 */
[----:B------:R-:W-:Y:S01]  /*c890*/  ISETP.GE.U32.AND P4, PT, R72, 0x7fffff67, PT ;  /* 0x7fffff674800780c */ /* 0x000fe20003f86070 */
[C---:B------:R-:W-:Y:S02]  /*c8a0*/  IMAD.WIDE R72, R17.reuse, 0x4, R90 ;  /* 0x0000000411487825 */ /* 0x040fe400078e025a */
[----:B------:R-:W4:Y:S02]  /*c8b0*/  LDL.LU.64 R90, [R1+0x5e0] ;  /* 0x0005e000015a7983 */ /* 0x000f240000300a00 */
[----:B------:R-:W-:-:S02]  /*c8c0*/  IMAD.WIDE R74, R17, 0x4, R74 ;  /* 0x00000004114a7825 */ /* 0x000fc400078e024a */
[----:B------:R-:W4:Y:S02]  /*c8d0*/  LDL.LU.64 R92, [R1+0x5e8] ;  /* 0x0005e800015c7983 */ /* 0x000f240000300a00 */
[C---:B------:R-:W-:Y:S02]  /*c8e0*/  IMAD.WIDE R76, R17.reuse, 0x4, R76 ;  /* 0x00000004114c7825 */ /* 0x040fe400078e024c */
[----:B------:R-:W4:Y:S02]  /*c8f0*/  LDL.LU.64 R94, [R1+0x5f8] ;  /* 0x0005f800015e7983 */ /* 0x000f240000300a00 */
[C---:B------:R-:W-:Y:S02]  /*c900*/  IMAD.WIDE R78, R17.reuse, 0x4, R78 ;  /* 0x00000004114e7825 */ /* 0x040fe400078e024e */
        /* <DEDUP_REMOVED lines=8> */
[----:B------:R-:W-:Y:S01]  /*c990*/  LDGSTS.E [R14+0x30004], desc[UR48][R80.64], !P6 ;  /* 0x30004000500e7fae */ /* 0x000fe2000f121870 */
[----:B--2---:R-:W-:-:S03]  /*c9a0*/  IMAD.WIDE R82, R17, 0x4, R230 ;  /* 0x0000000411527825 */ /* 0x004fc600078e02e6 */
[----:B------:R-:W2:Y:S04]  /*c9b0*/  LDL.LU.64 R230, [R1+0x610] ;  /* 0x0006100001e67983 */ /* 0x000ea80000300a00 */
[----:B------:R-:W2:Y:S01]  /*c9c0*/  LDL.LU.64 R102, [R1+0x620] ;  /* 0x0006200001667983 */ /* 0x000ea20000300a00 */
[----:B---3--:R-:W-:-:S03]  /*c9d0*/  IMAD.WIDE R84, R17, 0x4, R84 ;  /* 0x0000000411547825 */ /* 0x008fc600078e0254 */
[----:B------:R-:W3:Y:S01]  /*c9e0*/  LDL.LU.64 R122, [R1+0x628] ;  /* 0x00062800017a7983 */ /* 0x000ee20000300a00 */
[----:B----4-:R-:W-:-:S03]  /*c9f0*/  IMAD.WIDE R86, R17, 0x4, R86 ;  /* 0x0000000411567825 */ /* 0x010fc600078e0256 */
        /* <DEDUP_REMOVED lines=8> */
[----:B------:R-:W-:Y:S04]  /*ca80*/  LDGSTS.E [R14+0x30008], desc[UR48][R88.64], !P1 ;  /* 0x30008000580e7fae */ /* 0x000fe8000c921870 */
[----:B------:R-:W4:Y:S04]  /*ca90*/  LDL.LU.64 R118, [R1+0x648] ;  /* 0x0006480001767983 */ /* 0x000f280000300a00 */
[----:B------:R-:W4:Y:S04]  /*caa0*/  LDL.LU.64 R114, [R1+0x650] ;  /* 0x0006500001727983 */ /* 0x000f280000300a00 */
[----:B------:R-:W4:Y:S01]  /*cab0*/  LDL.LU.64 R116, [R1+0x658] ;  /* 0x0006580001747983 */ /* 0x000f220000300a00 */
[----:B------:R-:W-:-:S04]  /*cac0*/  IMAD.WIDE R90, R17, 0x4, R90 ;  /* 0x00000004115a7825 */ /* 0x000fc800078e025a */
[C---:B------:R-:W-:Y:S01]  /*cad0*/  IMAD.WIDE R92, R17.reuse, 0x4, R92 ;  /* 0x00000004115c7825 */ /* 0x040fe200078e025c */
[----:B------:R-:W-:Y:S03]  /*cae0*/  LDGSTS.E [R14+0x34008], desc[UR48][R90.64], !P1 ;  /* 0x340080005a0e7fae */ /* 0x000fe6000c921870 */
[C---:B------:R-:W-:Y:S01]  /*caf0*/  IMAD.WIDE R94, R17.reuse, 0x4, R94 ;  /* 0x00000004115e7825 */ /* 0x040fe200078e025e */
[----:B------:R-:W-:Y:S04]  /*cb00*/  LDGSTS.E [R14+0x38008], desc[UR48][R92.64], !P1 ;  /* 0x380080005c0e7fae */ /* 0x000fe8000c921870 */
[----:B------:R-:W-:Y:S01]  /*cb10*/  LDGSTS.E [R14+0x3c008], desc[UR48][R94.64], !P1 ;  /* 0x3c0080005e0e7fae */ /* 0x000fe2000c921870 */
[----:B------:R-:W-:Y:S01]  /*cb20*/  ISETP.GE.U32.AND P1, PT, R96, 0x7fffff48, PT ;  /* 0x7fffff486000780c */ /* 0x000fe20003f26070 */
[----:B------:R-:W-:-:S04]  /*cb30*/  IMAD.WIDE R96, R17, 0x4, R100 ;  /* 0x0000000411607825 */ /* 0x000fc800078e0264 */
[C---:B------:R-:W-:Y:S01]  /*cb40*/  IMAD.WIDE R98, R17.reuse, 0x4, R98 ;  /* 0x0000000411627825 */ /* 0x040fe200078e0262 */
[----:B------:R-:W-:Y:S04]  /*cb50*/  LDGSTS.E [R14+0x3000c], desc[UR48][R96.64], !P2 ;  /* 0x3000c000600e7fae */ /* 0x000fe8000d121870 */
[----:B------:R-:W-:Y:S01]  /*cb60*/  LDGSTS.E [R14+0x3400c], desc[UR48][R98.64], !P2 ;  /* 0x3400c000620e7fae */ /* 0x000fe2000d121870 */
[----:B--2---:R-:W-:-:S03]  /*cb70*/  IMAD.WIDE R100, R17, 0x4, R230 ;  /* 0x0000000411647825 */ /* 0x004fc600078e02e6 */
[----:B------:R-:W2:Y:S01]  /*cb80*/  LDL.LU.64 R230, [R1+0x668] ;  /* 0x0006680001e67983 */ /* 0x000ea20000300a00 */
[----:B------:R-:W-:-:S03]  /*cb90*/  IMAD.WIDE R102, R17, 0x4, R102 ;  /* 0x0000000411667825 */ /* 0x000fc600078e0266 */
[----:B------:R-:W-:Y:S04]  /*cba0*/  LDGSTS.E [R14+0x3800c], desc[UR48][R100.64], !P2 ;  /* 0x3800c000640e7fae */ /* 0x000fe8000d121870 */
[----:B------:R-:W-:Y:S01]  /*cbb0*/  LDGSTS.E [R14+0x3c00c], desc[UR48][R102.64], !P2 ;  /* 0x3c00c000660e7fae */ /* 0x000fe2000d121870 */
[----:B------:R-:W-:Y:S01]  /*cbc0*/  ISETP.GE.U32.AND P2, PT, R104, 0x7fffff47, PT ;  /* 0x7fffff476800780c */ /* 0x000fe20003f46070 */
[C---:B---3--:R-:W-:Y:S02]  /*cbd0*/  IMAD.WIDE R104, R17.reuse, 0x4, R122 ;  /* 0x0000000411687825 */ /* 0x048fe400078e027a */
[----:B------:R-:W3:Y:S04]  /*cbe0*/  LDL.LU.64 R142, [R1+0x670] ;  /* 0x00067000018e7983 */ /* 0x000ee80000300a00 */
[----:B------:R-:W3:Y:S04]  /*cbf0*/  LDL.LU.64 R122, [R1+0x678] ;  /* 0x00067800017a7983 */ /* 0x000ee80000300a00 */
[----:B------:R-:W3:Y:S04]  /*cc00*/  LDL.LU.64 R124, [R1+0x680] ;  /* 0x00068000017c7983 */ /* 0x000ee80000300a00 */
[----:B------:R-:W3:Y:S01]  /*cc10*/  LDL.LU.64 R126, [R1+0x688] ;  /* 0x00068800017e7983 */ /* 0x000ee20000300a00 */
[----:B----4-:R-:W-:-:S03]  /*cc20*/  IMAD.WIDE R106, R17, 0x4, R106 ;  /* 0x00000004116a7825 */ /* 0x010fc600078e026a */
[----:B------:R-:W4:Y:S01]  /*cc30*/  LDL.LU.64 R150, [R1+0x698] ;  /* 0x0006980001967983 */ /* 0x000f220000300a00 */
[----:B------:R-:W-:-:S03]  /*cc40*/  IMAD.WIDE R108, R17, 0x4, R108 ;  /* 0x00000004116c7825 */ /* 0x000fc600078e026c */
[----:B------:R-:W4:Y:S01]  /*cc50*/  LDL.LU.64 R130, [R1+0x6a0] ;  /* 0x0006a00001827983 */ /* 0x000f220000300a00 */
[----:B------:R-:W-:-:S03]  /*cc60*/  IMAD.WIDE R110, R17, 0x4, R110 ;  /* 0x00000004116e7825 */ /* 0x000fc600078e026e */
[----:B------:R-:W4:Y:S04]  /*cc70*/  LDL.LU.64 R132, [R1+0x6a8] ;  /* 0x0006a80001847983 */ /* 0x000f280000300a00 */
        /* <DEDUP_REMOVED lines=8> */
[----:B------:R-:W4:Y:S01]  /*cd00*/  LDL.LU.64 R138, [R1+0x6d0] ;  /* 0x0006d000018a7983 */ /* 0x000f220000300a00 */
[----:B------:R-:W-:-:S03]  /*cd10*/  IMAD.WIDE R114, R17, 0x4, R114 ;  /* 0x0000000411727825 */ /* 0x000fc600078e0272 */
[----:B------:R-:W-:Y:S01]  /*cd20*/  LDGSTS.E [R15+0x20004], desc[UR48][R112.64], !P4 ;  /* 0x20004000700f7fae */ /* 0x000fe2000e121870 */
[----:B------:R-:W-:-:S03]  /*cd30*/  IMAD.WIDE R116, R17, 0x4, R116 ;  /* 0x0000000411747825 */ /* 0x000fc600078e0274 */
[----:B------:R-:W-:Y:S04]  /*cd40*/  LDGSTS.E [R15+0x24004], desc[UR48][R114.64], !P4 ;  /* 0x24004000720f7fae */ /* 0x000fe8000e121870 */
[----:B------:R-:W-:Y:S01]  /*cd50*/  LDGSTS.E [R15+0x28004], desc[UR48][R116.64], !P4 ;  /* 0x28004000740f7fae */ /* 0x000fe2000e121870 */
[----:B--2---:R-:W-:-:S03]  /*cd60*/  IMAD.WIDE R118, R17, 0x4, R230 ;  /* 0x0000000411767825 */ /* 0x004fc600078e02e6 */
[----:B------:R-:W2:Y:S04]  /*cd70*/  LDL.LU.64 R230, [R1+0x6d8] ;  /* 0x0006d80001e67983 */ /* 0x000ea80000300a00 */
[----:B------:R-:W-:Y:S01]  /*cd80*/  LDGSTS.E [R15+0x2c004], desc[UR48][R118.64], !P4 ;  /* 0x2c004000760f7fae */ /* 0x000fe2000e121870 */
[----:B------:R-:W-:Y:S01]  /*cd90*/  ISETP.GE.U32.AND P4, PT, R120, 0x7fffff45, PT ;  /* 0x7fffff457800780c */ /* 0x000fe20003f86070 */
[C---:B---3--:R-:W-:Y:S02]  /*cda0*/  IMAD.WIDE R120, R17.reuse, 0x4, R142 ;  /* 0x0000000411787825 */ /* 0x048fe400078e028e */
[----:B------:R-:W3:Y:S02]  /*cdb0*/  LDL.LU.64 R142, [R1+0x6e8] ;  /* 0x0006e800018e7983 */ /* 0x000ee40000300a00 */
[----:B------:R-:W-:-:S02]  /*cdc0*/  IMAD.WIDE R122, R17, 0x4, R122 ;  /* 0x00000004117a7825 */ /* 0x000fc400078e027a */
[----:B------:R-:W-:Y:S02]  /*cdd0*/  LDGSTS.E [R15+0x20008], desc[UR48][R120.64], !P5 ;  /* 0x20008000780f7fae */ /* 0x000fe4000e921870 */
[C---:B------:R-:W-:Y:S02]  /*cde0*/  IMAD.WIDE R124, R17.reuse, 0x4, R124 ;  /* 0x00000004117c7825 */ /* 0x040fe400078e027c */
[----:B------:R-:W-:Y:S02]  /*cdf0*/  LDGSTS.E [R15+0x24008], desc[UR48][R122.64], !P5 ;  /* 0x240080007a0f7fae */ /* 0x000fe4000e921870 */
[C---:B------:R-:W-:Y:S02]  /*ce00*/  IMAD.WIDE R126, R17.reuse, 0x4, R126 ;  /* 0x00000004117e7825 */ /* 0x040fe400078e027e */
[----:B------:R-:W-:Y:S04]  /*ce10*/  LDGSTS.E [R15+0x28008], desc[UR48][R124.64], !P5 ;  /* 0x280080007c0f7fae */ /* 0x000fe8000e921870 */
[----:B------:R-:W-:Y:S01]  /*ce20*/  LDGSTS.E [R15+0x2c008], desc[UR48][R126.64], !P5 ;  /* 0x2c0080007e0f7fae */ /* 0x000fe2000e921870 */
[----:B------:R-:W-:Y:S01]  /*ce30*/  ISETP.GE.U32.AND P5, PT, R128, 0x7fffff64, PT ;  /* 0x7fffff648000780c */ /* 0x000fe20003fa6070 */
[----:B----4-:R-:W-:-:S02]  /*ce40*/  IMAD.WIDE R128, R17, 0x4, R150 ;  /* 0x0000000411807825 */ /* 0x010fc400078e0296 */
[----:B------:R-:W4:Y:S02]  /*ce50*/  LDL.LU.64 R162, [R1+0x708] ;  /* 0x0007080001a27983 */ /* 0x000f240000300a00 */
[C---:B------:R-:W-:Y:S02]  /*ce60*/  IMAD.WIDE R130, R17.reuse, 0x4, R130 ;  /* 0x0000000411827825 */ /* 0x040fe400078e0282 */
[----:B------:R-:W4:Y:S02]  /*ce70*/  LDL.LU.64 R146, [R1+0x730] ;  /* 0x0007300001927983 */ /* 0x000f240000300a00 */
[C---:B------:R-:W-:Y:S02]  /*ce80*/  IMAD.WIDE R132, R17.reuse, 0x4, R132 ;  /* 0x0000000411847825 */ /* 0x040fe400078e0284 */
[----:B------:R-:W4:Y:S02]  /*ce90*/  LDL.LU.64 R148, [R1+0x738] ;  /* 0x0007380001947983 */ /* 0x000f240000300a00 */
[----:B------:R-:W-:-:S02]  /*cea0*/  IMAD.WIDE R134, R17, 0x4, R134 ;  /* 0x0000000411867825 */ /* 0x000fc400078e0286 */
        /* <DEDUP_REMOVED lines=9> */
[----:B------:R-:W4:Y:S01]  /*cf40*/  LDL.LU.64 R156, [R1+0x760] ;  /* 0x00076000019c7983 */ /* 0x000f220000300a00 */
[----:B------:R-:W-:-:S03]  /*cf50*/  IMAD.WIDE R138, R17, 0x4, R138 ;  /* 0x00000004118a7825 */ /* 0x000fc600078e028a */
[----:B------:R-:W-:Y:S04]  /*cf60*/  LDGSTS.E [R15+0x30000], desc[UR48][R136.64], !P1 ;  /* 0x30000000880f7fae */ /* 0x000fe8000c921870 */
[----:B------:R-:W-:Y:S01]  /*cf70*/  LDGSTS.E [R15+0x34000], desc[UR48][R138.64], !P1 ;  /* 0x340000008a0f7fae */ /* 0x000fe2000c921870 */
[----:B--2---:R-:W-:-:S03]  /*cf80*/  IMAD.WIDE R140, R17, 0x4, R230 ;  /* 0x00000004118c7825 */ /* 0x004fc600078e02e6 */
[----:B------:R-:W2:Y:S04]  /*cf90*/  LDL.LU.64 R230, [R1+0x768] ;  /* 0x0007680001e67983 */ /* 0x000ea80000300a00 */
[----:B------:R-:W2:Y:S04]  /*cfa0*/  LDL.LU.64 R186, [R1+0x770] ;  /* 0x0007700001ba7983 */ /* 0x000ea80000300a00 */
[----:B------:R-:W-:Y:S01]  /*cfb0*/  LDGSTS.E [R15+0x38000], desc[UR48][R140.64], !P1 ;  /* 0x380000008c0f7fae */ /* 0x000fe2000c921870 */
[----:B---3--:R-:W-:-:S05]  /*cfc0*/  IMAD.WIDE R142, R17, 0x4, R142 ;  /* 0x00000004118e7825 */ /* 0x008fca00078e028e */
[----:B------:R-:W-:Y:S01]  /*cfd0*/  LDGSTS.E [R15+0x3c000], desc[UR48][R142.64], !P1 ;  /* 0x3c0000008e0f7fae */ /* 0x000fe2000c921870 */
[----:B------:R-:W-:Y:S01]  /*cfe0*/  ISETP.GE.U32.AND P1, PT, R144, 0x7fffff62, PT ;  /* 0x7fffff629000780c */ /* 0x000fe20003f26070 */
[----:B------:R-:W-:Y:S02]  /*cff0*/  VIADD R152, R152, 0xffffffa0 ;  /* 0xffffffa098987836 */ /* 0x000fe40000000000 */
[C---:B----4-:R-:W-:Y:S02]  /*d000*/  IMAD.WIDE R144, R17.reuse, 0x4, R162 ;  /* 0x0000000411907825 */ /* 0x050fe400078e02a2 */
[----:B------:R-:W3:Y:S02]  /*d010*/  LDL.LU.64 R162, [R1+0x780] ;  /* 0x0007800001a27983 */ /* 0x000ee40000300a00 */
[C---:B------:R-:W-:Y:S02]  /*d020*/  IMAD.WIDE R146, R17.reuse, 0x4, R146 ;  /* 0x0000000411927825 */ /* 0x040fe400078e0292 */
[----:B------:R-:W4:Y:S02]  /*d030*/  LDL.LU.64 R164, [R1+0x788] ;  /* 0x0007880001a47983 */ /* 0x000f240000300a00 */
[----:B------:R-:W-:-:S02]  /*d040*/  IMAD.WIDE R148, R17, 0x4, R148 ;  /* 0x0000000411947825 */ /* 0x000fc400078e0294 */
[----:B------:R-:W4:Y:S02]  /*d050*/  LDL.LU.64 R166, [R1+0x790] ;  /* 0x0007900001a67983 */ /* 0x000f240000300a00 */
[C---:B------:R-:W-:Y:S02]  /*d060*/  IMAD.WIDE R150, R17.reuse, 0x4, R150 ;  /* 0x0000000411967825 */ /* 0x040fe400078e0296 */
[----:B------:R-:W4:Y:S04]  /*d070*/  LDL.LU.64 R182, [R1+0x798] ;  /* 0x0007980001b67983 */ /* 0x000f280000300a00 */
[----:B------:R-:W-:Y:S04]  /*d080*/  LDGSTS.E [R15+0x30004], desc[UR48][R144.64], !P2 ;  /* 0x30004000900f7fae */ /* 0x000fe8000d121870 */
[----:B------:R-:W4:Y:S04]  /*d090*/  LDL.LU.64 R170, [R1+0x7a8] ;  /* 0x0007a80001aa7983 */ /* 0x000f280000300a00 */
[----:B------:R-:W-:Y:S04]  /*d0a0*/  LDGSTS.E [R15+0x34004], desc[UR48][R146.64], !P2 ;  /* 0x34004000920f7fae */ /* 0x000fe8000d121870 */
[----:B------:R-:W4:Y:S04]  /*d0b0*/  LDL.LU.64 R172, [R1+0x7b0] ;  /* 0x0007b00001ac7983 */ /* 0x000f280000300a00 */
[----:B------:R-:W-:Y:S04]  /*d0c0*/  LDGSTS.E [R15+0x38004], desc[UR48][R148.64], !P2 ;  /* 0x38004000940f7fae */ /* 0x000fe8000d121870 */
[----:B------:R-:W4:Y:S04]  /*d0d0*/  LDL.LU.64 R174, [R1+0x7b8] ;  /* 0x0007b80001ae7983 */ /* 0x000f280000300a00 */
[----:B------:R-:W-:Y:S01]  /*d0e0*/  LDGSTS.E [R15+0x3c004], desc[UR48][R150.64], !P2 ;  /* 0x3c004000960f7fae */ /* 0x000fe2000d121870 */
[----:B------:R-:W-:Y:S01]  /*d0f0*/  ISETP.GE.U32.AND P2, PT, R152, 0x7fffff61, PT ;  /* 0x7fffff619800780c */ /* 0x000fe20003f46070 */
[----:B------:R-:W-:-:S02]  /*d100*/  IMAD.WIDE R152, R17, 0x4, R158 ;  /* 0x0000000411987825 */ /* 0x000fc400078e029e */
[----:B------:R-:W4:Y:S04]  /*d110*/  LDL.LU.64 R176, [R1+0x7c0] ;  /* 0x0007c00001b07983 */ /* 0x000f280000300a00 */
[----:B------:R-:W4:Y:S04]  /*d120*/  LDL.LU.64 R178, [R1+0x7d0] ;  /* 0x0007d00001b27983 */ /* 0x000f280000300a00 */
[----:B------:R-:W4:Y:S01]  /*d130*/  LDL.LU.64 R180, [R1+0x7f0] ;  /* 0x0007f00001b47983 */ /* 0x000f220000300a00 */
[----:B------:R-:W-:-:S03]  /*d140*/  IMAD.WIDE R154, R17, 0x4, R154 ;  /* 0x00000004119a7825 */ /* 0x000fc600078e029a */
[----:B------:R-:W-:Y:S01]  /*d150*/  LDGSTS.E [R15+0x30008], desc[UR48][R152.64], !P3 ;  /* 0x30008000980f7fae */ /* 0x000fe2000d921870 */
[----:B------:R-:W-:-:S03]  /*d160*/  IMAD.WIDE R156, R17, 0x4, R156 ;  /* 0x00000004119c7825 */ /* 0x000fc600078e029c */
[----:B------:R-:W-:Y:S01]  /*d170*/  LDGSTS.E [R15+0x34008], desc[UR48][R154.64], !P3 ;  /* 0x340080009a0f7fae */ /* 0x000fe2000d921870 */
[----:B------:R-:W-:-:S03]  /*d180*/  VIADD R160, R160, 0xffffff83 ;  /* 0xffffff83a0a07836 */ /* 0x000fc60000000000 */
[----:B------:R-:W-:Y:S01]  /*d190*/  LDGSTS.E [R15+0x38008], desc[UR48][R156.64], !P3 ;  /* 0x380080009c0f7fae */ /* 0x000fe2000d921870 */
[----:B--2---:R-:W-:-:S03]  /*d1a0*/  IMAD.WIDE R158, R17, 0x4, R230 ;  /* 0x00000004119e7825 */ /* 0x004fc600078e02e6 */
[----:B------:R-:W2:Y:S04]  /*d1b0*/  LDL.LU.64 R230, [R1+0x818] ;  /* 0x0008180001e67983 */ /* 0x000ea80000300a00 */
[----:B------:R-:W-:Y:S01]  /*d1c0*/  LDGSTS.E [R15+0x3c008], desc[UR48][R158.64], !P3 ;  /* 0x3c0080009e0f7fae */ /* 0x000fe2000d921870 */
[----:B------:R-:W-:Y:S01]  /*d1d0*/  ISETP.GE.U32.AND P3, PT, R160, 0x7fffff44, PT ;  /* 0x7fffff44a000780c */ /* 0x000fe20003f66070 */
[C---:B------:R-:W-:Y:S02]  /*d1e0*/  IMAD.WIDE R160, R17.reuse, 0x4, R186 ;  /* 0x0000000411a07825 */ /* 0x040fe400078e02ba */
[----:B------:R-:W-:Y:S04]  /*d1f0*/  STL.64 [R1+0xf40], R14 ;  /* 0x000f400e01007387 */ /* 0x000fe80000100a00 */
[----:B------:R-:W2:Y:S04]  /*d200*/  LDL.LU.64 R214, [R1+0x838] ;  /* 0x0008380001d67983 */ /* 0x000ea80000300a00 */
        /* <DEDUP_REMOVED lines=11> */
[----:B------:R-:W2:Y:S01]  /*d2c0*/  LDL.LU.64 R204, [R1+0x878] ;  /* 0x0008780001cc7983 */ /* 0x000ea20000300a00 */
[----:B---3--:R-:W-:-:S03]  /*d2d0*/  IMAD.WIDE R162, R17, 0x4, R162 ;  /* 0x0000000411a27825 */ /* 0x008fc600078e02a2 */
[----:B------:R-:W-:Y:S01]  /*d2e0*/  LDGSTS.E [R15+0x3000c], desc[UR48][R160.64], !P4 ;  /* 0x3000c000a00f7fae */ /* 0x000fe2000e121870 */
[----:B----4-:R-:W-:-:S03]  /*d2f0*/  IMAD.WIDE R164, R17, 0x4, R164 ;  /* 0x0000000411a47825 */ /* 0x010fc600078e02a4 */
[----:B------:R-:W-:Y:S01]  /*d300*/  LDGSTS.E [R15+0x3400c], desc[UR48][R162.64], !P4 ;  /* 0x3400c000a20f7fae */ /* 0x000fe2000e121870 */
[----:B------:R-:W-:-:S03]  /*d310*/  IMAD.WIDE R166, R17, 0x4, R166 ;  /* 0x0000000411a67825 */ /* 0x000fc600078e02a6 */
[----:B------:R-:W-:Y:S01]  /*d320*/  LDGSTS.E [R15+0x3800c], desc[UR48][R164.64], !P4 ;  /* 0x3800c000a40f7fae */ /* 0x000fe2000e121870 */
[----:B------:R-:W-:-:S03]  /*d330*/  VIADD R168, R168, 0xffffff82 ;  /* 0xffffff82a8a87836 */ /* 0x000fc60000000000 */
[----:B------:R1:W-:Y:S02]  /*d340*/  LDGSTS.E [R15+0x3c00c], desc[UR48][R166.64], !P4 ;  /* 0x3c00c000a60f7fae */ /* 0x0003e4000e121870 */
[----:B------:R-:W-:Y:S01]  /*d350*/  ISETP.GE.U32.AND P4, PT, R168, 0x7fffff43, PT ;  /* 0x7fffff43a800780c */ /* 0x000fe20003f86070 */
[C---:B------:R-:W-:Y:S01]  /*d360*/  IMAD.WIDE R168, R17.reuse, 0x4, R182 ;  /* 0x0000000411a87825 */ /* 0x040fe200078e02b6 */
[----:B------:R-:W3:Y:S03]  /*d370*/  LDL.LU.64 R202, [R1+0x8d0] ;  /* 0x0008d00001ca7983 */ /* 0x000ee60000300a00 */
[C---:B------:R-:W-:Y:S01]  /*d380*/  IMAD.WIDE R170, R17.reuse, 0x4, R170 ;  /* 0x0000000411aa7825 */ /* 0x040fe200078e02aa */
[----:B------:R4:W-:Y:S03]  /*d390*/  LDGSTS.E [R16+0x20000], desc[UR48][R168.64], !P5 ;  /* 0x20000000a8107fae */ /* 0x0009e6000e921870 */
[----:B------:R-:W-:Y:S01]  /*d3a0*/  IMAD.WIDE R172, R17, 0x4, R172 ;  /* 0x0000000411ac7825 */ /* 0x000fe200078e02ac */
[----:B------:R-:W-:Y:S01]  /*d3b0*/  IADD3 R193, R193, -0x80, RZ ;  /* 0xffffff80c1c17810 */ /* 0x000fe20007ffe0ff */
[----:B------:R-:W-:Y:S02]  /*d3c0*/  LDGSTS.E [R16+0x24000], desc[UR48][R170.64], !P5 ;  /* 0x24000000aa107fae */ /* 0x000fe4000e921870 */
[----:B------:R-:W-:-:S02]  /*d3d0*/  IMAD.WIDE R174, R17, 0x4, R174 ;  /* 0x0000000411ae7825 */ /* 0x000fc400078e02ae */
[----:B------:R-:W-:Y:S02]  /*d3e0*/  LDGSTS.E [R16+0x28000], desc[UR48][R172.64], !P5 ;  /* 0x28000000ac107fae */ /* 0x000fe4000e921870 */
[C---:B------:R-:W-:Y:S02]  /*d3f0*/  IMAD.WIDE R176, R17.reuse, 0x4, R176 ;  /* 0x0000000411b07825 */ /* 0x040fe400078e02b0 */
[----:B------:R-:W-:Y:S02]  /*d400*/  LDGSTS.E [R16+0x2c000], desc[UR48][R174.64], !P5 ;  /* 0x2c000000ae107fae */ /* 0x000fe4000e921870 */
[C---:B--2---:R-:W-:Y:S02]  /*d410*/  IMAD.WIDE R182, R17.reuse, 0x4, R230 ;  /* 0x0000000411b67825 */ /* 0x044fe400078e02e6 */
[----:B------:R2:W-:Y:S04]  /*d420*/  LDGSTS.E [R16+0x20004], desc[UR48][R176.64], !P6 ;  /* 0x20004000b0107fae */ /* 0x0005e8000f121870 */
[----:B------:R-:W4:Y:S01]  /*d430*/  LDL.LU.64 R230, [R1+0x8d8] ;  /* 0x0008d80001e67983 */ /* 0x000f220000300a00 */
[----:B------:R-:W-:-:S04]  /*d440*/  IMAD.WIDE R178, R17, 0x4, R178 ;  /* 0x0000000411b27825 */ /* 0x000fc800078e02b2 */
[----:B------:R-:W-:Y:S01]  /*d450*/  IMAD.WIDE R180, R17, 0x4, R180 ;  /* 0x0000000411b47825 */ /* 0x000fe200078e02b4 */
[----:B------:R-:W-:Y:S01]  /*d460*/  ISETP.GE.AND P5, PT, R233, R193, PT ;  /* 0x000000c1e900720c */ /* 0x000fe20003fa6270 */
[----:B------:R-:W-:Y:S01]  /*d470*/  LDGSTS.E [R16+0x24004], desc[UR48][R178.64], !P6 ;  /* 0x24004000b2107fae */ /* 0x000fe2000f121870 */
[----:B------:R-:W-:Y:S01]  /*d480*/  USHF.L.U32 UR8, UR5, 0x6, URZ ;  /* 0x0000000605087899 */ /* 0x000fe2000800063f */
[----:B------:R-:W-:Y:S01]  /*d490*/  VIADD R184, R184, 0xffffff81 ;  /* 0xffffff81b8b87836 */ /* 0x000fe20000000000 */
[----:B------:R-:W3:Y:S01]  /*d4a0*/  LDC R233, c[0x0][0x230] ;  /* 0x00008c00ffe97b82 */ /* 0x000ee20000000800 */
[----:B------:R-:W-:Y:S01]  /*d4b0*/  VIADD R252, R252, 0x3f ;  /* 0x0000003ffcfc7836 */ /* 0x000fe20000000000 */
[----:B------:R-:W-:Y:S01]  /*d4c0*/  LDGSTS.E [R16+0x28004], desc[UR48][R180.64], !P6 ;  /* 0x28004000b4107fae */ /* 0x000fe2000f121870 */
[----:B------:R-:W-:-:S03]  /*d4d0*/  SEL R192, RZ, 0x4, P5 ;  /* 0x00000004ffc07807 */ /* 0x000fc60002800000 */
[----:B------:R-:W-:Y:S01]  /*d4e0*/  LDGSTS.E [R16+0x2c004], desc[UR48][R182.64], !P6 ;  /* 0x2c004000b6107fae */ /* 0x000fe2000f121870 */
[----:B------:R-:W-:Y:S01]  /*d4f0*/  ISETP.GE.U32.AND P6, PT, R184, 0x7fffff42, PT ;  /* 0x7fffff42b800780c */ /* 0x000fe20003fc6070 */
[C---:B------:R-:W-:Y:S01]  /*d500*/  IMAD.WIDE R184, R17.reuse, 0x4, R214 ;  /* 0x0000000411b87825 */ /* 0x040fe200078e02d6 */
[----:B------:R-:W-:Y:S02]  /*d510*/  ISETP.GT.AND P5, PT, R252, 0xbf, PT ;  /* 0x000000bffc00780c */ /* 0x000fe40003fa4270 */
[----:B------:R-:W3:Y:S01]  /*d520*/  LDC R252, c[0x0][0x230] ;  /* 0x00008c00fffc7b82 */ /* 0x000ee20000000800 */
[----:B------:R-:W-:-:S04]  /*d530*/  IMAD.WIDE R2, R17, 0x4, R212 ;  /* 0x0000000411027825 */ /* 0x000fc800078e02d4 */
[C---:B------:R-:W-:Y:S01]  /*d540*/  IMAD.WIDE R186, R17.reuse, 0x4, R186 ;  /* 0x0000000411ba7825 */ /* 0x040fe200078e02ba */
[----:B------:R1:W-:Y:S03]  /*d550*/  STL.64 [R1+0x5a0], R2 ;  /* 0x0005a00201007387 */ /* 0x0003e60000100a00 */
[C---:B------:R-:W-:Y:S01]  /*d560*/  IMAD.WIDE R188, R17.reuse, 0x4, R188 ;  /* 0x0000000411bc7825 */ /* 0x040fe200078e02bc */
[----:B------:R-:W-:Y:S01]  /*d570*/  SEL R192, R192, RZ, P5 ;  /* 0x000000ffc0c07207 */ /* 0x000fe20002800000 */
[----:B------:R2:W-:Y:S02]  /*d580*/  LDGSTS.E [R16+0x20008], desc[UR48][R184.64], !P1 ;  /* 0x20008000b8107fae */ /* 0x0005e4000c921870 */
[----:B------:R-:W-:Y:S02]  /*d590*/  IMAD.WIDE R190, R17, 0x4, R190 ;  /* 0x0000000411be7825 */ /* 0x000fe400078e02be */
[----:B------:R-:W-:Y:S01]  /*d5a0*/  LDGSTS.E [R16+0x24008], desc[UR48][R186.64], !P1 ;  /* 0x24008000ba107fae */ /* 0x000fe2000c921870 */
[----:B------:R-:W-:-:S03]  /*d5b0*/  ISETP.GE.U32.AND P5, PT, R193, 0x7fffff41, PT ;  /* 0x7fffff41c100780c */ /* 0x000fc60003fa6070 */
[----:B------:R-:W-:Y:S04]  /*d5c0*/  LDGSTS.E [R16+0x28008], desc[UR48][R188.64], !P1 ;  /* 0x28008000bc107fae */ /* 0x000fe8000c921870 */
[----:B------:R-:W-:Y:S01]  /*d5d0*/  LDGSTS.E [R16+0x2c008], desc[UR48][R190.64], !P1 ;  /* 0x2c008000be107fae */ /* 0x000fe2000c921870 */
[----:B------:R-:W-:-:S04]  /*d5e0*/  IMAD.WIDE R6, R17, 0x4, R208 ;  /* 0x0000000411067825 */ /* 0x000fc800078e02d0 */
[C---:B------:R-:W-:Y:S01]  /*d5f0*/  IMAD.WIDE R4, R17.reuse, 0x4, R206 ;  /* 0x0000000411047825 */ /* 0x040fe200078e02ce */
[----:B------:R-:W-:Y:S03]  /*d600*/  STL.64 [R1+0x5b0], R6 ;  /* 0x0005b00601007387 */ /* 0x000fe60000100a00 */
[----:B-1----:R-:W-:Y:S01]  /*d610*/  IMAD.WIDE R2, R17, 0x4, R204 ;  /* 0x0000000411027825 */ /* 0x002fe200078e02cc */
[----:B------:R1:W-:Y:S01]  /*d620*/  STL.64 [R1+0x5c0], R4 ;  /* 0x0005c00401007387 */ /* 0x0003e20000100a00 */
[----:B------:R-:W-:-:S03]  /*d630*/  ISETP.NE.U32.AND P1, PT, R192, RZ, PT ;  /* 0x000000ffc000720c */ /* 0x000fc60003f25070 */
[----:B------:R-:W3:Y:S01]  /*d640*/  LDL.LU.64 R206, [R1+0x8e0] ;  /* 0x0008e00001ce7983 */ /* 0x000ee20000300a00 */
[----:B------:R-:W-:-:S03]  /*d650*/  IMAD.WIDE R192, R17, 0x4, R210 ;  /* 0x0000000411c07825 */ /* 0x000fc600078e02d2 */
[----:B------:R2:W-:Y:S04]  /*d660*/  STL.64 [R1+0x5d0], R2 ;  /* 0x0005d00201007387 */ /* 0x0005e80000100a00 */
[----:B------:R-:W3:Y:S04]  /*d670*/  LDL.LU.64 R208, [R1+0x8f0] ;  /* 0x0008f00001d07983 */ /* 0x000ee80000300a00 */
        /* <DEDUP_REMOVED lines=9> */
[----:B------:R-:W3:Y:S01]  /*d710*/  LDL.LU.64 R228, [R1+0x968] ;  /* 0x0009680001e47983 */ /* 0x000ee20000300a00 */
[----:B------:R-:W-:-:S03]  /*d720*/  IMAD.WIDE R246, R17, 0x4, R246 ;  /* 0x0000000411f67825 */ /* 0x000fc600078e02f6 */
[----:B------:R3:W-:Y:S01]  /*d730*/  LDGSTS.E [R16+0x2000c], desc[UR48][R192.64], !P2 ;  /* 0x2000c000c0107fae */ /* 0x0007e2000d121870 */
[----:B----4-:R-:W-:-:S03]  /*d740*/  IMAD.WIDE R204, R17, 0x4, R230 ;  /* 0x0000000411cc7825 */ /* 0x010fc600078e02e6 */
[----:B------:R-:W4:Y:S04]  /*d750*/  LDL.LU.64 R230, [R1+0x960] ;  /* 0x0009600001e67983 */ /* 0x000f280000300a00 */
[----:B------:R-:W3:Y:S04]  /*d760*/  LDL.LU.64 R34, [R1+0x908] ;  /* 0x0009080001227983 */ /* 0x000ee80000300a00 */
[----:B------:R-:W4:Y:S04]  /*d770*/  LDL.LU.64 R32, [R1+0x8e8] ;  /* 0x0008e80001207983 */ /* 0x000f280000300a00 */
[----:B------:R-:W4:Y:S04]  /*d780*/  LDL.LU.64 R30, [R1+0x8c8] ;  /* 0x0008c800011e7983 */ /* 0x000f280000300a00 */
[----:B------:R-:W4:Y:S04]  /*d790*/  LDL.LU.64 R28, [R1+0x7a0] ;  /* 0x0007a000011c7983 */ /* 0x000f280000300a00 */
[----:B------:R-:W4:Y:S04]  /*d7a0*/  LDL.LU.64 R26, [R1+0x778] ;  /* 0x00077800011a7983 */ /* 0x000f280000300a00 */
[----:B------:R-:W4:Y:S04]  /*d7b0*/  LDL.LU.64 R24, [R1+0x750] ;  /* 0x0007500001187983 */ /* 0x000f280000300a00 */
[----:B------:R-:W4:Y:S04]  /*d7c0*/  LDL.LU.64 R22, [R1+0x728] ;  /* 0x0007280001167983 */ /* 0x000f280000300a00 */
[----:B------:R-:W4:Y:S04]  /*d7d0*/  LDL.LU.64 R248, [R1+0x5f0] ;  /* 0x0005f00001f87983 */ /* 0x000f280000300a00 */
[----:B------:R-:W4:Y:S04]  /*d7e0*/  LDL.LU.64 R250, [R1+0x5c8] ;  /* 0x0005c80001fa7983 */ /* 0x000f280000300a00 */
[----:B-1----:R-:W4:Y:S04]  /*d7f0*/  LDL.LU.64 R4, [R1+0x598] ;  /* 0x0005980001047983 */ /* 0x002f280000300a00 */
[----:B------:R-:W4:Y:S04]  /*d800*/  LDL.LU.64 R6, [R1+0x570] ;  /* 0x0005700001067983 */ /* 0x000f280000300a00 */
[----:B------:R-:W4:Y:S04]  /*d810*/  LDL.LU.64 R10, [R1+0x230] ;  /* 0x00023000010a7983 */ /* 0x000f280000300a00 */
[----:B------:R-:W4:Y:S04]  /*d820*/  LDL.LU.64 R14, [R1+0x1f0] ;  /* 0x0001f000010e7983 */ /* 0x000f280000300a00 */
[----:B------:R-:W4:Y:S04]  /*d830*/  LDL.LU.64 R12, [R1+0x1b0] ;  /* 0x0001b000010c7983 */ /* 0x000f280000300a00 */
[----:B------:R-:W4:Y:S04]  /*d840*/  LDL.LU.64 R18, [R1+0x170] ;  /* 0x0001700001127983 */ /* 0x000f280000300a00 */
[----:B------:R-:W4:Y:S04]  /*d850*/  LDL.LU.64 R8, [R1+0x68] ;  /* 0x0000680001087983 */ /* 0x000f280000300a00 */
[----:B------:R-:W4:Y:S04]  /*d860*/  LDL.LU.64 R20, [R1+0x48] ;  /* 0x0000480001147983 */ /* 0x000f280000300a00 */
[----:B--2---:R-:W2:Y:S01]  /*d870*/  LDL.LU.64 R2, [R1+0x28] ;  /* 0x0000280001027983 */ /* 0x004ea20000300a00 */
[----:B---3--:R-:W-:-:S04]  /*d880*/  IMAD.WIDE R34, R17, 0x4, R34 ;  /* 0x0000000411227825 */ /* 0x008fc800078e0222 */
[C---:B----4-:R-:W-:Y:S01]  /*d890*/  IMAD.WIDE R32, R17.reuse, 0x4, R32 ;  /* 0x0000000411207825 */ /* 0x050fe200078e0220 */
[----:B------:R1:W-:Y:S03]  /*d8a0*/  STL.64 [R1+0x5e0], R34 ;  /* 0x0005e02201007387 */ /* 0x0003e60000100a00 */
[----:B------:R-:W-:-:S04]  /*d8b0*/  IMAD.WIDE R30, R17, 0x4, R30 ;  /* 0x00000004111e7825 */ /* 0x000fc800078e021e */
[C---:B------:R-:W-:Y:S01]  /*d8c0*/  IMAD.WIDE R28, R17.reuse, 0x4, R28 ;  /* 0x00000004111c7825 */ /* 0x040fe200078e021c */
[----:B-1----:R-:W3:Y:S03]  /*d8d0*/  LDL.LU.64 R34, [R1+0x1028] ;  /* 0x0010280001227983 */ /* 0x002ee60000300a00 */
[C---:B------:R-:W-:Y:S01]  /*d8e0*/  IMAD.WIDE R26, R17.reuse, 0x4, R26 ;  /* 0x00000004111a7825 */ /* 0x040fe200078e021a */
[----:B------:R1:W-:Y:S03]  /*d8f0*/  STL.64 [R1+0x600], R32 ;  /* 0x0006002001007387 */ /* 0x0003e60000100a00 */
[----:B------:R-:W-:-:S04]  /*d900*/  IMAD.WIDE R24, R17, 0x4, R24 ;  /* 0x0000000411187825 */ /* 0x000fc800078e0218 */
[C---:B------:R-:W-:Y:S01]  /*d910*/  IMAD.WIDE R22, R17.reuse, 0x4, R22 ;  /* 0x0000000411167825 */ /* 0x040fe200078e0216 */
[----:B-1----:R-:W4:Y:S04]  /*d920*/  LDL.LU.64 R32, [R1+0x1020] ;  /* 0x0010200001207983 */ /* 0x002f280000300a00 */
[----:B------:R1:W-:Y:S01]  /*d930*/  STL.64 [R1+0x688], R30 ;  /* 0x0006881e01007387 */ /* 0x0003e20000100a00 */
[----:B------:R-:W-:-:S04]  /*d940*/  IMAD.WIDE R248, R17, 0x4, R248 ;  /* 0x0000000411f87825 */ /* 0x000fc800078e02f8 */
[C---:B------:R-:W-:Y:S01]  /*d950*/  IMAD.WIDE R250, R17.reuse, 0x4, R250 ;  /* 0x0000000411fa7825 */ /* 0x040fe200078e02fa */
[----:B-1----:R-:W3:Y:S04]  /*d960*/  LDL.LU.64 R30, [R1+0x1018] ;  /* 0x00101800011e7983 */ /* 0x002ee80000300a00 */
[----:B------:R1:W-:Y:S01]  /*d970*/  STL.64 [R1+0x6c0], R28 ;  /* 0x0006c01c01007387 */ /* 0x0003e20000100a00 */
[----:B------:R-:W-:-:S03]  /*d980*/  IMAD.WIDE R4, R17, 0x4, R4 ;  /* 0x0000000411047825 */ /* 0x000fc600078e0204 */
[----:B-1----:R-:W4:Y:S04]  /*d990*/  LDL.LU.64 R28, [R1+0x1010] ;  /* 0x00101000011c7983 */ /* 0x002f280000300a00 */
[----:B------:R1:W-:Y:S01]  /*d9a0*/  STL.64 [R1+0x6e8], R26 ;  /* 0x0006e81a01007387 */ /* 0x0003e20000100a00 */
[----:B------:R-:W-:-:S03]  /*d9b0*/  IMAD.WIDE R6, R17, 0x4, R6 ;  /* 0x0000000411067825 */ /* 0x000fc600078e0206 */
[----:B-1----:R-:W4:Y:S04]  /*d9c0*/  LDL.LU.64 R26, [R1+0x1008] ;  /* 0x00100800011a7983 */ /* 0x002f280000300a00 */
[----:B------:R1:W-:Y:S04]  /*d9d0*/  STL.64 [R1+0x730], R24 ;  /* 0x0007301801007387 */ /* 0x0003e80000100a00 */
[----:B-1----:R-:W4:Y:S04]  /*d9e0*/  LDL.LU.64 R24, [R1+0x1000] ;  /* 0x0010000001187983 */ /* 0x002f280000300a00 */
[----:B------:R1:W-:Y:S04]  /*d9f0*/  STL.64 [R1+0x738], R22 ;  /* 0x0007381601007387 */ /* 0x0003e80000100a00 */
[----:B-1----:R-:W3:Y:S04]  /*da00*/  LDL.LU.64 R22, [R1+0xff8] ;  /* 0x000ff80001167983 */ /* 0x002ee80000300a00 */
[----:B------:R1:W-:Y:S04]  /*da10*/  STL.64 [R1+0x770], R248 ;  /* 0x000770f801007387 */ /* 0x0003e80000100a00 */
[----:B-1----:R-:W4:Y:S04]  /*da20*/  LDL.LU.64 R248, [R1+0xff0] ;  /* 0x000ff00001f87983 */ /* 0x002f280000300a00 */
[----:B------:R1:W-:Y:S04]  /*da30*/  STL.64 [R1+0x7c0], R250 ;  /* 0x0007c0fa01007387 */ /* 0x0003e80000100a00 */
[----:B-1----:R-:W4:Y:S04]  /*da40*/  LDL.LU.64 R250, [R1+0xfe8] ;  /* 0x000fe80001fa7983 */ /* 0x002f280000300a00 */
[----:B------:R1:W-:Y:S04]  /*da50*/  STL.64 [R1+0x7f0], R4 ;  /* 0x0007f00401007387 */ /* 0x0003e80000100a00 */
[----:B-1----:R-:W4:Y:S04]  /*da60*/  LDL.LU.64 R4, [R1+0xfe0] ;  /* 0x000fe00001047983 */ /* 0x002f280000300a00 */
[----:B------:R1:W-:Y:S04]  /*da70*/  STL.64 [R1+0x810], R6 ;  /* 0x0008100601007387 */ /* 0x0003e80000100a00 */
[----:B-1----:R-:W3:Y:S01]  /*da80*/  LDL.LU.64 R6, [R1+0xfd8] ;  /* 0x000fd80001067983 */ /* 0x002ee20000300a00 */
[----:B------:R-:W-:-:S04]  /*da90*/  IMAD.WIDE R10, R17, 0x4, R10 ;  /* 0x00000004110a7825 */ /* 0x000fc800078e020a */
[C---:B------:R-:W-:Y:S01]  /*daa0*/  IMAD.WIDE R14, R17.reuse, 0x4, R14 ;  /* 0x00000004110e7825 */ /* 0x040fe200078e020e */
[----:B------:R1:W-:Y:S03]  /*dab0*/  STL.64 [R1+0x838], R10 ;  /* 0x0008380a01007387 */ /* 0x0003e60000100a00 */
[C---:B------:R-:W-:Y:S01]  /*dac0*/  IMAD.WIDE R12, R17.reuse, 0x4, R12 ;  /* 0x00000004110c7825 */ /* 0x040fe200078e020c */
[----:B-1----:R-:W4:Y:S04]  /*dad0*/  LDL.LU.64 R10, [R1+0xfd0] ;  /* 0x000fd000010a7983 */ /* 0x002f280000300a00 */
[----:B------:R1:W-:Y:S04]  /*dae0*/  STL.64 [R1+0x860], R14 ;  /* 0x0008600e01007387 */ /* 0x0003e80000100a00 */
[----:B------:R2:W-:Y:S01]  /*daf0*/  STL.64 [R1+0x890], R12 ;  /* 0x0008900c01007387 */ /* 0x0005e20000100a00 */
[----:B-1----:R-:W-:-:S04]  /*db00*/  IMAD.WIDE R14, R17, 0x4, R18 ;  /* 0x00000004110e7825 */ /* 0x002fc800078e0212 */
[C---:B--2---:R-:W-:Y:S01]  /*db10*/  IMAD.WIDE R12, R17.reuse, 0x4, R8 ;  /* 0x00000004110c7825 */ /* 0x044fe200078e0208 */
[----:B------:R1:W-:Y:S03]  /*db20*/  STL.64 [R1+0x8a8], R14 ;  /* 0x0008a80e01007387 */ /* 0x0003e60000100a00 */
[----:B------:R-:W-:-:S04]  /*db30*/  IMAD.WIDE R8, R17, 0x4, R20 ;  /* 0x0000000411087825 */ /* 0x000fc800078e0214 */
[C---:B------:R-:W-:Y:S01]  /*db40*/  IMAD.WIDE R2, R17.reuse, 0x4, R2 ;  /* 0x0000000411027825 */ /* 0x040fe200078e0202 */
[----:B-1----:R-:W2:Y:S04]  /*db50*/  LDL.LU.64 R14, [R1+0x470] ;  /* 0x00047000010e7983 */ /* 0x002ea80000300a00 */
[----:B------:R1:W-:Y:S01]  /*db60*/  STL.64 [R1+0x8c8], R12 ;  /* 0x0008c80c01007387 */ /* 0x0003e20000100a00 */
[----:B------:R-:W-:-:S03]  /*db70*/  IMAD.WIDE R238, R17, 0x4, R238 ;  /* 0x0000000411ee7825 */ /* 0x000fc600078e02ee */
[----:B-1----:R-:W4:Y:S04]  /*db80*/  LDL.LU.64 R12, [R1+0x130] ;  /* 0x00013000010c7983 */ /* 0x002f280000300a00 */
[----:B------:R1:W-:Y:S04]  /*db90*/  STL.64 [R1+0x8e0], R8 ;  /* 0x0008e00801007387 */ /* 0x0003e80000100a00 */
[----:B------:R-:W4:Y:S01]  /*dba0*/  LDL.LU.64 R18, [R1+0xf0] ;  /* 0x0000f00001127983 */ /* 0x000f220000300a00 */
[----:B------:R-:W-:-:S03]  /*dbb0*/  IMAD.WIDE R56, R17, 0x4, R56 ;  /* 0x0000000411387825 */ /* 0x000fc600078e0238 */
[----:B-1----:R-:W4:Y:S04]  /*dbc0*/  LDL.LU.64 R8, [R1+0xc8] ;  /* 0x0000c80001087983 */ /* 0x002f280000300a00 */
[----:B------:R-:W4:Y:S04]  /*dbd0*/  LDL.LU.64 R20, [R1+0x88] ;  /* 0x0000880001147983 */ /* 0x000f280000300a00 */
[----:B------:R1:W-:Y:S01]  /*dbe0*/  STL.64 [R1+0x900], R2 ;  /* 0x0009000201007387 */ /* 0x0003e20000100a00 */
[----:B------:R-:W-:-:S04]  /*dbf0*/  IMAD.WIDE R64, R17, 0x4, R64 ;  /* 0x0000000411407825 */ /* 0x000fc800078e0240 */
[C---:B------:R-:W-:Y:S01]  /*dc00*/  IMAD.WIDE R104, R17.reuse, 0x4, R104 ;  /* 0x0000000411687825 */ /* 0x040fe200078e0268 */
[----:B-1----:R-:W4:Y:S03]  /*dc10*/  LDL.LU.64 R2, [R1+0xfc8] ;  /* 0x000fc80001027983 */ /* 0x002f260000300a00 */
[----:B------:R-:W-:-:S04]  /*dc20*/  IMAD.WIDE R112, R17, 0x4, R112 ;  /* 0x0000000411707825 */ /* 0x000fc800078e0270 */
[----:B------:R-:W-:-:S04]  /*dc30*/  IMAD.WIDE R120, R17, 0x4, R120 ;  /* 0x0000000411787825 */ /* 0x000fc800078e0278 */
[----:B------:R-:W-:-:S04]  /*dc40*/  IMAD.WIDE R128, R17, 0x4, R128 ;  /* 0x0000000411807825 */ /* 0x000fc800078e0280 */
[----:B------:R-:W-:-:S04]  /*dc50*/  IMAD.WIDE R168, R17, 0x4, R168 ;  /* 0x0000000411a87825 */ /* 0x000fc800078e02a8 */
[----:B------:R-:W-:-:S04]  /*dc60*/  IMAD.WIDE R176, R17, 0x4, R176 ;  /* 0x0000000411b07825 */ /* 0x000fc800078e02b0 */
[----:B------:R-:W-:-:S04]  /*dc70*/  IMAD.WIDE R184, R17, 0x4, R184 ;  /* 0x0000000411b87825 */ /* 0x000fc800078e02b8 */
[----:B---3--:R-:W-:-:S05]  /*dc80*/  IMAD.WIDE R6, R17, 0x4, R6 ;  /* 0x0000000411067825 */ /* 0x008fca00078e0206 */
[----:B------:R1:W-:Y:S04]  /*dc90*/  STL.64 [R1+0x960], R6 ;  /* 0x0009600601007387 */ /* 0x0003e80000100a00 */
[----:B-1----:R-:W3:Y:S04]  /*dca0*/  LDL.LU.64 R6, [R1+0xfc0] ;  /* 0x000fc00001067983 */ /* 0x002ee80000300a00 */
[----:B------:R1:W-:Y:S04]  /*dcb0*/  STL.64 [R1+0xa60], R246 ;  /* 0x000a60f601007387 */ /* 0x0003e80000100a00 */
[----:B-1----:R-:W2:Y:S04]  /*dcc0*/  LDL.LU.64 R246, [R1+0x4b0] ;  /* 0x0004b00001f67983 */ /* 0x002ea80000300a00 */
[----:B------:R1:W-:Y:S04]  /*dcd0*/  STL.64 [R1+0xa68], R238 ;  /* 0x000a68ee01007387 */ /* 0x0003e80000100a00 */
[----:B-1----:R-:W4:Y:S04]  /*dce0*/  LDL.LU.64 R238, [R1+0x4f0] ;  /* 0x0004f00001ee7983 */ /* 0x002f280000300a00 */
        /* <DEDUP_REMOVED lines=17> */
[----:B-1----:R-:W4:Y:S01]  /*de00*/  LDL.LU.64 R184, [R1+0x8c0] ;  /* 0x0008c00001b87983 */ /* 0x002f220000300a00 */
[----:B------:R-:W-:-:S05]  /*de10*/  IMAD.WIDE R192, R17, 0x4, R192 ;  /* 0x0000000411c07825 */ /* 0x000fca00078e02c0 */
[----:B------:R4:W-:Y:S01]  /*de20*/  STL.64 [R1+0xb60], R192 ;  /* 0x000b60c001007387 */ /* 0x0009e20000100a00 */
[----:B------:R-:W-:-:S04]  /*de30*/  IMAD.WIDE R194, R17, 0x4, R194 ;  /* 0x0000000411c27825 */ /* 0x000fc800078e02c2 */
[----:B----4-:R-:W-:-:S04]  /*de40*/  IMAD.WIDE R192, R17, 0x4, R184 ;  /* 0x0000000411c07825 */ /* 0x010fc800078e02b8 */
[C---:B--2---:R-:W-:Y:S01]  /*de50*/  IMAD.WIDE R184, R17.reuse, 0x4, R176 ;  /* 0x0000000411b87825 */ /* 0x044fe200078e02b0 */
[----:B------:R-:W-:Y:S03]  /*de60*/  STL.64 [R1+0xb88], R192 ;  /* 0x000b88c001007387 */ /* 0x000fe60000100a00 */
[C---:B---3--:R-:W-:Y:S01]  /*de70*/  IMAD.WIDE R176, R17.reuse, 0x4, R168 ;  /* 0x0000000411b07825 */ /* 0x048fe200078e02a8 */
[----:B------:R-:W-:Y:S03]  /*de80*/  STL.64 [R1+0xbb0], R184 ;  /* 0x000bb0b801007387 */ /* 0x000fe60000100a00 */
[C---:B------:R-:W-:Y:S01]  /*de90*/  IMAD.WIDE R168, R17.reuse, 0x4, R128 ;  /* 0x0000000411a87825 */ /* 0x040fe200078e0280 */
        /* <DEDUP_REMOVED lines=10> */
[----:B------:R1:W-:Y:S03]  /*df40*/  STL.64 [R1+0xe68], R104 ;  /* 0x000e686801007387 */ /* 0x0003e60000100a00 */
[C---:B------:R-:W-:Y:S01]  /*df50*/  IMAD.WIDE R56, R17.reuse, 0x4, R238 ;  /* 0x0000000411387825 */ /* 0x040fe200078e02ee */
[----:B------:R2:W-:Y:S04]  /*df60*/  STL.64 [R1+0xe70], R64 ;  /* 0x000e704001007387 */ /* 0x0005e80000100a00 */
[----:B------:R3:W-:Y:S01]  /*df70*/  STL.64 [R1+0xe78], R56 ;  /* 0x000e783801007387 */ /* 0x0007e20000100a00 */
[----:B-1----:R-:W-:-:S04]  /*df80*/  IMAD.WIDE R104, R17, 0x4, R246 ;  /* 0x0000000411687825 */ /* 0x002fc800078e02f6 */
[C---:B--2---:R-:W-:Y:S01]  /*df90*/  IMAD.WIDE R64, R17.reuse, 0x4, R14 ;  /* 0x0000000411407825 */ /* 0x044fe200078e020e */
[----:B------:R-:W-:Y:S03]  /*dfa0*/  STL.64 [R1+0xe80], R104 ;  /* 0x000e806801007387 */ /* 0x000fe60000100a00 */
[C---:B---3--:R-:W-:Y:S01]  /*dfb0*/  IMAD.WIDE R56, R17.reuse, 0x4, R12 ;  /* 0x0000000411387825 */ /* 0x048fe200078e020c */
        /* <DEDUP_REMOVED lines=10> */
[----:B------:R1:W-:Y:S03]  /*e060*/  STL.64 [R1+0xeb0], R14 ;  /* 0x000eb00e01007387 */ /* 0x0003e60000100a00 */
[C---:B---3--:R-:W-:Y:S01]  /*e070*/  IMAD.WIDE R8, R17.reuse, 0x4, R38 ;  /* 0x0000000411087825 */ /* 0x048fe200078e0226 */
        /* <DEDUP_REMOVED lines=16> */
[----:B------:R-:W-:Y:S03]  /*e180*/  STL.64 [R1+0xef8], R14 ;  /* 0x000ef80e01007387 */ /* 0x000fe60000100a00 */
[C---:B---3--:R-:W-:Y:S01]  /*e190*/  IMAD.WIDE R8, R17.reuse, 0x4, R160 ;  /* 0x0000000411087825 */ /* 0x048fe200078e02a0 */
[----:B------:R-:W-:Y:S04]  /*e1a0*/  STL.64 [R1+0xf00], R12 ;  /* 0x000f000c01007387 */ /* 0x000fe80000100a00 */
[----:B------:R1:W-:Y:S04]  /*e1b0*/  STL.64 [R1+0xf08], R8 ;  /* 0x000f080801007387 */ /* 0x0003e80000100a00 */
[----:B------:R-:W2:Y:S04]  /*e1c0*/  LDL.LU.64 R238, [R1+0x998] ;  /* 0x0009980001ee7983 */ /* 0x000ea80000300a00 */
[----:B------:R-:W3:Y:S01]  /*e1d0*/  LDL.LU.64 R246, [R1+0x990] ;  /* 0x0009900001f67983 */ /* 0x000ee20000300a00 */
[----:B-1----:R-:W-:-:S05]  /*e1e0*/  IMAD.WIDE R8, R17, 0x4, R194 ;  /* 0x0000000411087825 */ /* 0x002fca00078e02c2 */
[----:B------:R1:W-:Y:S04]  /*e1f0*/  STL.64 [R1+0xf10], R8 ;  /* 0x000f100801007387 */ /* 0x0003e80000100a00 */
[----:B------:R-:W4:Y:S04]  /*e200*/  LDL.LU.64 R192, [R1+0x988] ;  /* 0x0009880001c07983 */ /* 0x000f280000300a00 */
[----:B------:R-:W2:Y:S04]  /*e210*/  LDL.LU.64 R184, [R1+0x980] ;  /* 0x0009800001b87983 */ /* 0x000ea80000300a00 */
        /* <DEDUP_REMOVED lines=11> */
[----:B-1----:R-:W3:Y:S04]  /*e2d0*/  LDL.LU.64 R8, [R1+0x808] ;  /* 0x0008080001087983 */ /* 0x002ee80000300a00 */
[----:B------:R-:W3:Y:S01]  /*e2e0*/  LDL.LU.64 R20, [R1+0x800] ;  /* 0x0008000001147983 */ /* 0x000ee20000300a00 */
[----:B------:R-:W-:-:S04]  /*e2f0*/  IMAD.WIDE R196, R17, 0x4, R196 ;  /* 0x0000000411c47825 */ /* 0x000fc800078e02c4 */
[----:B------:R-:W-:-:S04]  /*e300*/  IMAD.WIDE R198, R17, 0x4, R198 ;  /* 0x0000000411c67825 */ /* 0x000fc800078e02c6 */
[----:B------:R-:W-:-:S04]  /*e310*/  IMAD.WIDE R22, R17, 0x4, R196 ;  /* 0x0000000411167825 */ /* 0x000fc800078e02c4 */
[C---:B------:R-:W-:Y:S01]  /*e320*/  IMAD.WIDE R200, R17.reuse, 0x4, R200 ;  /* 0x0000000411c87825 */ /* 0x040fe200078e02c8 */
[----:B------:R1:W-:Y:S03]  /*e330*/  STL.64 [R1+0xf18], R22 ;  /* 0x000f181601007387 */ /* 0x0003e60000100a00 */
[----:B-1----:R-:W-:-:S05]  /*e340*/  IMAD.WIDE R22, R17, 0x4, R198 ;  /* 0x0000000411167825 */ /* 0x002fca00078e02c6 */
[----:B------:R1:W-:Y:S02]  /*e350*/  STL.64 [R1+0xf20], R22 ;  /* 0x000f201601007387 */ /* 0x0003e40000100a00 */
[----:B-1----:R-:W-:-:S05]  /*e360*/  IMAD.WIDE R22, R17, 0x4, R200 ;  /* 0x0000000411167825 */ /* 0x002fca00078e02c8 */
[----:B------:R2:W-:Y:S01]  /*e370*/  STL.64 [R1+0xf28], R22 ;  /* 0x000f281601007387 */ /* 0x0005e20000100a00 */
[----:B----4-:R-:W-:-:S04]  /*e380*/  IMAD.WIDE R30, R17, 0x4, R192 ;  /* 0x00000004111e7825 */ /* 0x010fc800078e02c0 */
        /* <DEDUP_REMOVED lines=15> */
[----:B------:R2:W-:Y:S03]  /*e480*/  STL.64 [R1+0x568], R22 ;  /* 0x0005681601007387 */ /* 0x0005e60000100a00 */
[C---:B------:R-:W-:Y:S01]  /*e490*/  IMAD.WIDE R12, R17.reuse, 0x4, R12 ;  /* 0x00000004110c7825 */ /* 0x040fe200078e020c */
[----:B------:R-:W-:Y:S03]  /*e4a0*/  STL.64 [R1+0x570], R38 ;  /* 0x0005702601007387 */ /* 0x000fe60000100a00 */
[----:B-1----:R-:W-:-:S04]  /*e4b0*/  IMAD.WIDE R30, R17, 0x4, R56 ;  /* 0x00000004111e7825 */ /* 0x002fc800078e0238 */
[C---:B--2---:R-:W-:Y:S01]  /*e4c0*/  IMAD.WIDE R22, R17.reuse, 0x4, R14 ;  /* 0x0000000411167825 */ /* 0x044fe200078e020e */
[----:B------:R-:W-:Y:S03]  /*e4d0*/  STL.64 [R1+0x578], R30 ;  /* 0x0005781e01007387 */ /* 0x000fe60000100a00 */
[C---:B------:R-:W-:Y:S01]  /*e4e0*/  IMAD.WIDE R14, R17.reuse, 0x4, R18 ;  /* 0x00000004110e7825 */ /* 0x040fe200078e0212 */
[----:B------:R-:W-:Y:S03]  /*e4f0*/  STL.64 [R1+0x580], R22 ;  /* 0x0005801601007387 */ /* 0x000fe60000100a00 */
[C---:B------:R-:W-:Y:S01]  /*e500*/  IMAD.WIDE R8, R17.reuse, 0x4, R8 ;  /* 0x0000000411087825 */ /* 0x040fe200078e0208 */
[----:B------:R1:W-:Y:S04]  /*e510*/  STL.64 [R1+0x588], R12 ;  /* 0x0005880c01007387 */ /* 0x0003e80000100a00 */
[----:B------:R-:W-:Y:S04]  /*e520*/  STL.64 [R1+0x590], R14 ;  /* 0x0005900e01007387 */ /* 0x000fe80000100a00 */
[----:B------:R-:W2:Y:S01]  /*e530*/  LDL.LU.64 R18, [R1+0x7f8] ;  /* 0x0007f80001127983 */ /* 0x000ea20000300a00 */
[----:B-1----:R-:W-:-:S03]  /*e540*/  IMAD.WIDE R12, R17, 0x4, R20 ;  /* 0x00000004110c7825 */ /* 0x002fc600078e0214 */
[----:B------:R1:W-:Y:S04]  /*e550*/  STL.64 [R1+0x598], R8 ;  /* 0x0005980801007387 */ /* 0x0003e80000100a00 */
[----:B-1----:R-:W3:Y:S04]  /*e560*/  LDL.LU.64 R8, [R1+0x7e8] ;  /* 0x0007e80001087983 */ /* 0x002ee80000300a00 */
[----:B------:R1:W-:Y:S04]  /*e570*/  STL.64 [R1+0x5b8], R12 ;  /* 0x0005b80c01007387 */ /* 0x0003e80000100a00 */
[----:B------:R-:W4:Y:S01]  /*e580*/  LDL.LU.64 R20, [R1+0x7e0] ;  /* 0x0007e00001147983 */ /* 0x000f220000300a00 */
[----:B------:R-:W-:-:S04]  /*e590*/  IMAD.WIDE R202, R17, 0x4, R202 ;  /* 0x0000000411ca7825 */ /* 0x000fc800078e02ca */
[C---:B------:R-:W-:Y:S01]  /*e5a0*/  IMAD.WIDE R206, R17.reuse, 0x4, R206 ;  /* 0x0000000411ce7825 */ /* 0x040fe200078e02ce */
[----:B------:R-:W-:Y:S03]  /*e5b0*/  LDGSTS.E [R16+0x2400c], desc[UR48][R202.64], !P2 ;  /* 0x2400c000ca107fae */ /* 0x000fe6000d121870 */
        /* <DEDUP_REMOVED lines=17> */
[----:B------:R-:W-:Y:S04]  /*e6d0*/  LDGSTS.E [R16+0x38004], desc[UR48][R216.64], !P4 ;  /* 0x38004000d8107fae */ /* 0x000fe8000e121870 */
[----:B------:R-:W-:Y:S04]  /*e6e0*/  LDGSTS.E [R16+0x3c004], desc[UR48][R218.64], !P4 ;  /* 0x3c004000da107fae */ /* 0x000fe8000e121870 */
[----:B------:R-:W-:Y:S04]  /*e6f0*/  LDGSTS.E [R16+0x30008], desc[UR48][R198.64], !P6 ;  /* 0x30008000c6107fae */ /* 0x000fe8000f121870 */
[----:B------:R-:W-:Y:S04]  /*e700*/  LDGSTS.E [R16+0x34008], desc[UR48][R220.64], !P6 ;  /* 0x34008000dc107fae */ /* 0x000fe8000f121870 */
[----:B------:R-:W-:Y:S04]  /*e710*/  LDGSTS.E [R16+0x38008], desc[UR48][R222.64], !P6 ;  /* 0x38008000de107fae */ /* 0x000fe8000f121870 */
[----:B------:R-:W-:Y:S04]  /*e720*/  LDGSTS.E [R16+0x3c008], desc[UR48][R224.64], !P6 ;  /* 0x3c008000e0107fae */ /* 0x000fe8000f121870 */
[----:B------:R4:W-:Y:S04]  /*e730*/  LDGSTS.E [R16+0x3000c], desc[UR48][R200.64], !P5 ;  /* 0x3000c000c8107fae */ /* 0x0009e8000e921870 */
        /* <DEDUP_REMOVED lines=27> */
[----:B-1----:R-:W4:Y:S01]  /*e8f0*/  LDL.LU.64 R12, [R1+0x50] ;  /* 0x00005000010c7983 */ /* 0x002f220000300a00 */
[----:B--2---:R-:W-:-:S05]  /*e900*/  IMAD.WIDE R18, R17, 0x4, R18 ;  /* 0x0000000411127825 */ /* 0x004fca00078e0212 */
[----:B------:R1:W-:Y:S01]  /*e910*/  STL.64 [R1+0x5c8], R18 ;  /* 0x0005c81201007387 */ /* 0x0003e20000100a00 */
[----:B---3--:R-:W-:-:S03]  /*e920*/  IMAD.WIDE R8, R17, 0x4, R8 ;  /* 0x0000000411087825 */ /* 0x008fc600078e0208 */
[----:B-1----:R-:W2:Y:S04]  /*e930*/  LDL.LU.64 R18, [R1+0xfb8] ;  /* 0x000fb80001127983 */ /* 0x002ea80000300a00 */
[----:B------:R1:W-:Y:S01]  /*e940*/  STL.64 [R1+0x5d8], R8 ;  /* 0x0005d80801007387 */ /* 0x0003e20000100a00 */
[----:B----4-:R-:W-:-:S03]  /*e950*/  IMAD.WIDE R20, R17, 0x4, R20 ;  /* 0x0000000411147825 */ /* 0x010fc600078e0214 */
[----:B-1----:R-:W3:Y:S04]  /*e960*/  LDL.LU.64 R8, [R1+0xfb0] ;  /* 0x000fb00001087983 */ /* 0x002ee80000300a00 */
[----:B------:R1:W-:Y:S04]  /*e970*/  STL.64 [R1+0x5e8], R20 ;  /* 0x0005e81401007387 */ /* 0x0003e80000100a00 */
[----:B-1----:R-:W4:Y:S01]  /*e980*/  LDL.LU.64 R20, [R1+0xfa8] ;  /* 0x000fa80001147983 */ /* 0x002f220000300a00 */
[----:B------:R-:W-:-:S04]  /*e990*/  IMAD.WIDE R200, R17, 0x4, R200 ;  /* 0x0000000411c87825 */ /* 0x000fc800078e02c8 */
[C---:B------:R-:W-:Y:S01]  /*e9a0*/  IMAD.WIDE R198, R17.reuse, 0x4, R198 ;  /* 0x0000000411c67825 */ /* 0x040fe200078e02c6 */
[----:B------:R1:W-:Y:S04]  /*e9b0*/  STL.64 [R1+0x5f0], R200 ;  /* 0x0005f0c801007387 */ /* 0x0003e80000100a00 */
[----:B------:R1:W-:Y:S02]  /*e9c0*/  STL.64 [R1+0x5f8], R198 ;  /* 0x0005f8c601007387 */ /* 0x0003e40000100a00 */
[----:B-1----:R-:W-:-:S04]  /*e9d0*/  IMAD.WIDE R200, R17, 0x4, R196 ;  /* 0x0000000411c87825 */ /* 0x002fc800078e02c4 */
        /* <DEDUP_REMOVED lines=30> */
[----:B------:R1:W-:Y:S02]  /*ebc0*/  STL.64 [R1+0x678], R22 ;  /* 0x0006781601007387 */ /* 0x0003e40000100a00 */
[----:B-1----:R-:W-:-:S04]  /*ebd0*/  IMAD.WIDE R38, R17, 0x4, R176 ;  /* 0x0000000411267825 */ /* 0x002fc800078e02b0 */
        /* <DEDUP_REMOVED lines=17> */
[----:B------:R1:W-:Y:S03]  /*ecf0*/  STL.64 [R1+0x6d0], R22 ;  /* 0x0006d01601007387 */ /* 0x0003e60000100a00 */
[----:B-1----:R-:W-:-:S04]  /*ed00*/  IMAD.WIDE R22, R17, 0x4, R2 ;  /* 0x0000000411167825 */ /* 0x002fc800078e0202 */
[C---:B----4-:R-:W-:Y:S02]  /*ed10*/  IMAD.WIDE R14, R17.reuse, 0x4, R20 ;  /* 0x00000004110e7825 */ /* 0x050fe400078e0214 */
[----:B------:R-:W4:Y:S04]  /*ed20*/  LDL.LU.64 R20, [R1+0xfa0] ;  /* 0x000fa00001147983 */ /* 0x000f280000300a00 */
[----:B------:R3:W-:Y:S02]  /*ed30*/  STL.64 [R1+0x6d8], R12 ;  /* 0x0006d80c01007387 */ /* 0x0007e40000100a00 */
[C---:B---3--:R-:W-:Y:S02]  /*ed40*/  IMAD.WIDE R12, R17.reuse, 0x4, R8 ;  /* 0x00000004110c7825 */ /* 0x048fe400078e0208 */
[----:B------:R-:W3:Y:S04]  /*ed50*/  LDL.LU.64 R8, [R1+0xf98] ;  /* 0x000f980001087983 */ /* 0x000ee80000300a00 */
[----:B------:R2:W-:Y:S02]  /*ed60*/  STL.64 [R1+0x6e0], R14 ;  /* 0x0006e00e01007387 */ /* 0x0005e40000100a00 */
[----:B--2---:R-:W-:-:S02]  /*ed70*/  IMAD.WIDE R14, R17, 0x4, R18 ;  /* 0x00000004110e7825 */ /* 0x004fc400078e0212 */
[----:B------:R-:W2:Y:S04]  /*ed80*/  LDL.LU.64 R18, [R1+0xf90] ;  /* 0x000f900001127983 */ /* 0x000ea80000300a00 */
[----:B------:R1:W-:Y:S02]  /*ed90*/  STL.64 [R1+0x6f0], R12 ;  /* 0x0006f00c01007387 */ /* 0x0003e40000100a00 */
[C---:B-1----:R-:W-:Y:S02]  /*eda0*/  IMAD.WIDE R12, R17.reuse, 0x4, R6 ;  /* 0x00000004110c7825 */ /* 0x042fe400078e0206 */
[----:B------:R-:W2:Y:S04]  /*edb0*/  LDL.LU.64 R6, [R1+0xf88] ;  /* 0x000f880001067983 */ /* 0x000ea80000300a00 */
[----:B------:R1:W-:Y:S04]  /*edc0*/  STL.64 [R1+0x6f8], R14 ;  /* 0x0006f80e01007387 */ /* 0x0003e80000100a00 */
[----:B------:R-:W3:Y:S04]  /*edd0*/  LDL.LU.64 R2, [R1+0xf80] ;  /* 0x000f800001027983 */ /* 0x000ee80000300a00 */
[----:B------:R1:W-:Y:S02]  /*ede0*/  STL.64 [R1+0x700], R12 ;  /* 0x0007000c01007387 */ /* 0x0003e40000100a00 */
[----:B-1----:R-:W-:-:S02]  /*edf0*/  IMAD.WIDE R14, R17, 0x4, R10 ;  /* 0x00000004110e7825 */ /* 0x002fc400078e020a */
[----:B------:R-:W-:Y:S02]  /*ee00*/  STL.64 [R1+0x708], R22 ;  /* 0x0007081601007387 */ /* 0x000fe40000100a00 */
[----:B------:R-:W-:-:S04]  /*ee10*/  IMAD.WIDE R10, R17, 0x4, R250 ;  /* 0x00000004110a7825 */ /* 0x000fc800078e02fa */
[C---:B------:R-:W-:Y:S01]  /*ee20*/  IMAD.WIDE R12, R17.reuse, 0x4, R4 ;  /* 0x00000004110c7825 */ /* 0x040fe200078e0204 */
[----:B------:R-:W-:Y:S03]  /*ee30*/  STL.64 [R1+0x710], R14 ;  /* 0x0007100e01007387 */ /* 0x000fe60000100a00 */
[C---:B------:R-:W-:Y:S01]  /*ee40*/  IMAD.WIDE R4, R17.reuse, 0x4, R248 ;  /* 0x0000000411047825 */ /* 0x040fe200078e02f8 */
[----:B------:R1:W-:Y:S04]  /*ee50*/  STL.64 [R1+0x718], R12 ;  /* 0x0007180c01007387 */ /* 0x0003e80000100a00 */
        /* <DEDUP_REMOVED lines=36> */
[----:B------:R-:W4:Y:S04]  /*f0a0*/  LDL.LU.64 R184, [R1+0xa58] ;  /* 0x000a580001b87983 */ /* 0x000f280000300a00 */
[----:B------:R1:W-:Y:S04]  /*f0b0*/  STL.64 [R1+0x7d0], R10 ;  /* 0x0007d00a01007387 */ /* 0x0003e80000100a00 */
[----:B------:R-:W2:Y:S04]  /*f0c0*/  LDL.LU.64 R176, [R1+0xa50] ;  /* 0x000a500001b07983 */ /* 0x000ea80000300a00 */
[----:B------:R1:W-:Y:S04]  /*f0d0*/  STL.64 [R1+0x7d8], R4 ;  /* 0x0007d80401007387 */ /* 0x0003e80000100a00 */
[----:B------:R-:W3:Y:S01]  /*f0e0*/  LDL.LU.64 R168, [R1+0xa48] ;  /* 0x000a480001a87983 */ /* 0x000ee20000300a00 */
[----:B-1----:R-:W-:-:S03]  /*f0f0*/  IMAD.WIDE R10, R17, 0x4, R122 ;  /* 0x00000004110a7825 */ /* 0x002fc600078e027a */
[----:B------:R-:W3:Y:S04]  /*f100*/  LDL.LU.64 R128, [R1+0xa40] ;  /* 0x000a400001807983 */ /* 0x000ee80000300a00 */
[----:B------:R-:W3:Y:S04]  /*f110*/  LDL.LU.64 R120, [R1+0xa38] ;  /* 0x000a380001787983 */ /* 0x000ee80000300a00 */
[----:B------:R1:W-:Y:S04]  /*f120*/  STL.64 [R1+0x7e0], R10 ;  /* 0x0007e00a01007387 */ /* 0x0003e80000100a00 */
[----:B------:R-:W3:Y:S01]  /*f130*/  LDL.LU.64 R12, [R1+0xa30] ;  /* 0x000a3000010c7983 */ /* 0x000ee20000300a00 */
[----:B------:R-:W-:-:S05]  /*f140*/  IMAD.WIDE R4, R17, 0x4, R124 ;  /* 0x0000000411047825 */ /* 0x000fca00078e027c */
[----:B------:R1:W-:Y:S02]  /*f150*/  STL.64 [R1+0x7e8], R4 ;  /* 0x0007e80401007387 */ /* 0x0003e40000100a00 */
[C---:B-1----:R-:W-:Y:S02]  /*f160*/  IMAD.WIDE R10, R17.reuse, 0x4, R126 ;  /* 0x00000004110a7825 */ /* 0x042fe400078e027e */
[----:B------:R-:W3:Y:S04]  /*f170*/  LDL.LU.64 R112, [R1+0xa28] ;  /* 0x000a280001707983 */ /* 0x000ee80000300a00 */
[----:B------:R-:W-:Y:S01]  /*f180*/  STL.64 [R1+0x7f8], R10 ;  /* 0x0007f80a01007387 */ /* 0x000fe20000100a00 */
[----:B------:R-:W-:-:S03]  /*f190*/  IMAD.WIDE R4, R17, 0x4, R130 ;  /* 0x0000000411047825 */ /* 0x000fc600078e0282 */
[----:B------:R-:W3:Y:S04]  /*f1a0*/  LDL.LU.64 R104, [R1+0xa20] ;  /* 0x000a200001687983 */ /* 0x000ee80000300a00 */
[----:B------:R1:W-:Y:S04]  /*f1b0*/  STL.64 [R1+0x800], R4 ;  /* 0x0008000401007387 */ /* 0x0003e80000100a00 */
[----:B------:R-:W3:Y:S04]  /*f1c0*/  LDL.LU.64 R64, [R1+0xa18] ;  /* 0x000a180001407983 */ /* 0x000ee80000300a00 */
[----:B------:R-:W3:Y:S04]  /*f1d0*/  LDL.LU.64 R56, [R1+0xa10] ;  /* 0x000a100001387983 */ /* 0x000ee80000300a00 */
[----:B-1----:R-:W3:Y:S04]  /*f1e0*/  LDL.LU.64 R4, [R1+0xa08] ;  /* 0x000a080001047983 */ /* 0x002ee80000300a00 */
[----:B------:R-:W3:Y:S04]  /*f1f0*/  LDL.LU.64 R14, [R1+0xa00] ;  /* 0x000a0000010e7983 */ /* 0x000ee80000300a00 */
[----:B------:R-:W3:Y:S01]  /*f200*/  LDL.LU.64 R10, [R1+0x9f8] ;  /* 0x0009f800010a7983 */ /* 0x000ee20000300a00 */
[----:B------:R-:W-:-:S04]  /*f210*/  IMAD.WIDE R30, R17, 0x4, R132 ;  /* 0x00000004111e7825 */ /* 0x000fc800078e0284 */
        /* <DEDUP_REMOVED lines=22> */
[----:B------:R-:W-:Y:S01]  /*f380*/  STL.64 [R1+0x878], R38 ;  /* 0x0008782601007387 */ /* 0x000fe20000100a00 */
[----:B-1----:R-:W-:-:S04]  /*f390*/  IMAD.WIDE R30, R17, 0x4, R204 ;  /* 0x00000004111e7825 */ /* 0x002fc800078e02cc */
[C---:B------:R-:W-:Y:S01]  /*f3a0*/  IMAD.WIDE R22, R17.reuse, 0x4, R206 ;  /* 0x0000000411167825 */ /* 0x040fe200078e02ce */
[----:B------:R-:W-:Y:S04]  /*f3b0*/  STL.64 [R1+0x880], R30 ;  /* 0x0008801e01007387 */ /* 0x000fe80000100a00 */
[----:B------:R3:W-:Y:S01]  /*f3c0*/  STL.64 [R1+0x888], R22 ;  /* 0x0008881601007387 */ /* 0x0007e20000100a00 */
[----:B----4-:R-:W-:-:S05]  /*f3d0*/  IMAD.WIDE R240, R17, 0x4, R184 ;  /* 0x0000000411f07825 */ /* 0x010fca00078e02b8 */
[----:B------:R-:W-:Y:S01]  /*f3e0*/  STL.64 [R1+0x898], R240 ;  /* 0x000898f001007387 */ /* 0x000fe20000100a00 */
[----:B--2---:R-:W-:-:S04]  /*f3f0*/  IMAD.WIDE R250, R17, 0x4, R176 ;  /* 0x0000000411fa7825 */ /* 0x004fc800078e02b0 */
[----:B---3--:R-:W-:-:S04]  /*f400*/  IMAD.WIDE R22, R17, 0x4, R128 ;  /* 0x0000000411167825 */ /* 0x008fc800078e0280 */
[C---:B------:R-:W-:Y:S01]  /*f410*/  IMAD.WIDE R30, R17.reuse, 0x4, R120 ;  /* 0x00000004111e7825 */ /* 0x040fe200078e0278 */
[----:B------:R1:W-:Y:S04]  /*f420*/  STL.64 [R1+0x8b8], R22 ;  /* 0x0008b81601007387 */ /* 0x0003e80000100a00 */
[----:B------:R-:W-:Y:S04]  /*f430*/  STL.64 [R1+0x8a0], R250 ;  /* 0x0008a0fa01007387 */ /* 0x000fe80000100a00 */
[----:B------:R-:W-:Y:S01]  /*f440*/  STL.64 [R1+0x8c0], R30 ;  /* 0x0008c01e01007387 */ /* 0x000fe20000100a00 */
[----:B-1----:R-:W-:-:S03]  /*f450*/  IMAD.WIDE R22, R17, 0x4, R12 ;  /* 0x0000000411167825 */ /* 0x002fc600078e020c */
[----:B------:R-:W2:Y:S01]  /*f460*/  LDL.LU.64 R12, [R1+0x9f0] ;  /* 0x0009f000010c7983 */ /* 0x000ea20000300a00 */
[----:B------:R-:W-:-:S05]  /*f470*/  IMAD.WIDE R248, R17, 0x4, R168 ;  /* 0x0000000411f87825 */ /* 0x000fca00078e02a8 */
[----:B------:R-:W-:Y:S04]  /*f480*/  STL.64 [R1+0x8b0], R248 ;  /* 0x0008b0f801007387 */ /* 0x000fe80000100a00 */
[----:B------:R1:W-:Y:S01]  /*f490*/  STL.64 [R1+0x8d0], R22 ;  /* 0x0008d01601007387 */ /* 0x0003e20000100a00 */
[----:B------:R-:W-:-:S04]  /*f4a0*/  IMAD.WIDE R38, R17, 0x4, R104 ;  /* 0x0000000411267825 */ /* 0x000fc800078e0268 */
[----:B-1----:R-:W-:-:S04]  /*f4b0*/  IMAD.WIDE R22, R17, 0x4, R112 ;  /* 0x0000000411167825 */ /* 0x002fc800078e0270 */
[C---:B------:R-:W-:Y:S01]  /*f4c0*/  IMAD.WIDE R30, R17.reuse, 0x4, R64 ;  /* 0x00000004111e7825 */ /* 0x040fe200078e0240 */
[----:B------:R1:W-:Y:S03]  /*f4d0*/  STL.64 [R1+0x8d8], R22 ;  /* 0x0008d81601007387 */ /* 0x0003e60000100a00 */
[C---:B------:R-:W-:Y:S01]  /*f4e0*/  IMAD.WIDE R14, R17.reuse, 0x4, R14 ;  /* 0x00000004110e7825 */ /* 0x040fe200078e020e */
[----:B------:R3:W-:Y:S03]  /*f4f0*/  STL.64 [R1+0x8e8], R38 ;  /* 0x0008e82601007387 */ /* 0x0007e60000100a00 */
[----:B------:R-:W-:-:S04]  /*f500*/  IMAD.WIDE R10, R17, 0x4, R10 ;  /* 0x00000004110a7825 */ /* 0x000fc800078e020a */
[C---:B-1----:R-:W-:Y:S01]  /*f510*/  IMAD.WIDE R22, R17.reuse, 0x4, R56 ;  /* 0x0000000411167825 */ /* 0x042fe200078e0238 */
[----:B------:R1:W-:Y:S04]  /*f520*/  STL.64 [R1+0x8f0], R30 ;  /* 0x0008f01e01007387 */ /* 0x0003e80000100a00 */
[----:B------:R4:W-:Y:S04]  /*f530*/  STL.64 [R1+0x8f8], R22 ;  /* 0x0008f81601007387 */ /* 0x0009e80000100a00 */
[----:B------:R-:W2:Y:S04]  /*f540*/  LDL.LU.64 R200, [R1+0x9e8] ;  /* 0x0009e80001c87983 */ /* 0x000ea80000300a00 */
[----:B------:R-:W-:Y:S04]  /*f550*/  STL.64 [R1+0x910], R14 ;  /* 0x0009100e01007387 */ /* 0x000fe80000100a00 */
[----:B------:R-:W2:Y:S04]  /*f560*/  LDL.LU.64 R198, [R1+0x9e0] ;  /* 0x0009e00001c67983 */ /* 0x000ea80000300a00 */
[----:B------:R4:W-:Y:S04]  /*f570*/  STL.64 [R1+0x918], R10 ;  /* 0x0009180a01007387 */ /* 0x0009e80000100a00 */
        /* <DEDUP_REMOVED lines=11> */
[----:B---3--:R-:W3:Y:S04]  /*f630*/  LDL.LU.64 R38, [R1+0x4e0] ;  /* 0x0004e00001267983 */ /* 0x008ee80000300a00 */
[----:B-1----:R-:W3:Y:S04]  /*f640*/  LDL.LU.64 R30, [R1+0x4d0] ;  /* 0x0004d000011e7983 */ /* 0x002ee80000300a00 */
[----:B----4-:R-:W4:Y:S04]  /*f650*/  LDL.LU.64 R22, [R1+0x4c0] ;  /* 0x0004c00001167983 */ /* 0x010f280000300a00 */
        /* <DEDUP_REMOVED lines=8> */
[----:B------:R-:W4:Y:S01]  /*f6e0*/  LDL.LU.64 R104, [R1+0x100] ;  /* 0x0001000001687983 */ /* 0x000f220000300a00 */
[----:B--2---:R-:W-:-:S05]  /*f6f0*/  IMAD.WIDE R12, R17, 0x4, R12 ;  /* 0x00000004110c7825 */ /* 0x004fca00078e020c */
[----:B------:R1:W-:Y:S04]  /*f700*/  STL.64 [R1+0x920], R12 ;  /* 0x0009200c01007387 */ /* 0x0003e80000100a00 */
[----:B------:R-:W2:Y:S04]  /*f710*/  LDL.LU.64 R64, [R1+0xe0] ;  /* 0x0000e00001407983 */ /* 0x000ea80000300a00 */
[----:B------:R-:W2:Y:S04]  /*f720*/  LDL.LU.64 R56, [R1+0xd8] ;  /* 0x0000d80001387983 */ /* 0x000ea80000300a00 */
[----:B------:R-:W2:Y:S04]  /*f730*/  LDL.LU.64 R14, [R1+0xd0] ;  /* 0x0000d000010e7983 */ /* 0x000ea80000300a00 */
[----:B-1----:R-:W2:Y:S01]  /*f740*/  LDL.LU.64 R12, [R1+0xb8] ;  /* 0x0000b800010c7983 */ /* 0x002ea20000300a00 */
[----:B------:R-:W-:-:S05]  /*f750*/  IMAD.WIDE R4, R17, 0x4, R4 ;  /* 0x0000000411047825 */ /* 0x000fca00078e0204 */
[----:B------:R-:W-:Y:S01]  /*f760*/  STL.64 [R1+0x908], R4 ;  /* 0x0009080401007387 */ /* 0x000fe20000100a00 */
[----:B------:R-:W-:-:S04]  /*f770*/  IMAD.WIDE R60, R17, 0x4, R200 ;  /* 0x00000004113c7825 */ /* 0x000fc800078e02c8 */
[C---:B------:R-:W-:Y:S01]  /*f780*/  IMAD.WIDE R58, R17.reuse, 0x4, R198 ;  /* 0x00000004113a7825 */ /* 0x040fe200078e02c6 */
[----:B------:R1:W-:Y:S03]  /*f790*/  STL.64 [R1+0x928], R60 ;  /* 0x0009283c01007387 */ /* 0x0003e60000100a00 */
[C---:B------:R-:W-:Y:S01]  /*f7a0*/  IMAD.WIDE R54, R17.reuse, 0x4, R196 ;  /* 0x0000000411367825 */ /* 0x040fe200078e02c4 */
[----:B------:R1:W-:Y:S03]  /*f7b0*/  STL.64 [R1+0x930], R58 ;  /* 0x0009303a01007387 */ /* 0x0003e60000100a00 */
[C---:B-1----:R-:W-:Y:S01]  /*f7c0*/  IMAD.WIDE R60, R17.reuse, 0x4, R194 ;  /* 0x00000004113c7825 */ /* 0x042fe200078e02c2 */
[----:B------:R1:W-:Y:S03]  /*f7d0*/  STL.64 [R1+0x938], R54 ;  /* 0x0009383601007387 */ /* 0x0003e60000100a00 */
[C---:B------:R-:W-:Y:S01]  /*f7e0*/  IMAD.WIDE R58, R17.reuse, 0x4, R160 ;  /* 0x00000004113a7825 */ /* 0x040fe200078e02a0 */
[----:B------:R1:W-:Y:S03]  /*f7f0*/  STL.64 [R1+0x940], R60 ;  /* 0x0009403c01007387 */ /* 0x0003e60000100a00 */
[C---:B-1----:R-:W-:Y:S01]  /*f800*/  IMAD.WIDE R54, R17.reuse, 0x4, R152 ;  /* 0x0000000411367825 */ /* 0x042fe200078e0298 */
[----:B------:R1:W-:Y:S01]  /*f810*/  STL.64 [R1+0x948], R58 ;  /* 0x0009483a01007387 */ /* 0x0003e20000100a00 */
[----:B------:R-:W2:Y:S03]  /*f820*/  LDC R152, c[0x0][0x230] ;  /* 0x00008c00ff987b82 */ /* 0x000ea60000000800 */
[----:B------:R1:W-:Y:S01]  /*f830*/  STL.64 [R1+0x950], R54 ;  /* 0x0009503601007387 */ /* 0x0003e20000100a00 */
[----:B------:R-:W-:-:S04]  /*f840*/  IMAD.WIDE R60, R17, 0x4, R144 ;  /* 0x00000004113c7825 */ /* 0x000fc800078e0290 */
[----:B------:R-:W2:Y:S01]  /*f850*/  LDC R153, c[0x0][0x230] ;  /* 0x00008c00ff997b82 */ /* 0x000ea20000000800 */
[C---:B-1----:R-:W-:Y:S01]  /*f860*/  IMAD.WIDE R58, R17.reuse, 0x4, R136 ;  /* 0x00000004113a7825 */ /* 0x042fe200078e0288 */
[----:B------:R1:W-:Y:S03]  /*f870*/  STL.64 [R1+0x958], R60 ;  /* 0x0009583c01007387 */ /* 0x0003e60000100a00 */
[C---:B------:R-:W-:Y:S01]  /*f880*/  IMAD.WIDE R54, R17.reuse, 0x4, R96 ;  /* 0x0000000411367825 */ /* 0x040fe200078e0260 */
[----:B------:R3:W-:Y:S04]  /*f890*/  STL.64 [R1+0x968], R58 ;  /* 0x0009683a01007387 */ /* 0x0007e80000100a00 */
[----:B------:R3:W-:Y:S01]  /*f8a0*/  STL.64 [R1+0x970], R54 ;  /* 0x0009703601007387 */ /* 0x0007e20000100a00 */
[----:B------:R-:W-:-:S04]  /*f8b0*/  IMAD.WIDE R46, R17, 0x4, R46 ;  /* 0x00000004112e7825 */ /* 0x000fc800078e022e */
[----:B-1----:R-:W-:-:S04]  /*f8c0*/  IMAD.WIDE R60, R17, 0x4, R88 ;  /* 0x00000004113c7825 */ /* 0x002fc800078e0258 */
        /* <DEDUP_REMOVED lines=8> */
[C---:B----4-:R-:W-:Y:S01]  /*f950*/  IMAD.WIDE R22, R17.reuse, 0x4, R22 ;  /* 0x0000000411167825 */ /* 0x050fe200078e0216 */
[----:B------:R1:W-:Y:S04]  /*f960*/  STL.64 [R1+0x998], R38 ;  /* 0x0009982601007387 */ /* 0x0003e80000100a00 */
[----:B------:R3:W-:Y:S04]  /*f970*/  STL.64 [R1+0x9a0], R30 ;  /* 0x0009a01e01007387 */ /* 0x0007e80000100a00 */
[----:B------:R4:W-:Y:S01]  /*f980*/  STL.64 [R1+0x9a8], R22 ;  /* 0x0009a81601007387 */ /* 0x0009e20000100a00 */
[----:B-1----:R-:W-:-:S04]  /*f990*/  IMAD.WIDE R38, R17, 0x4, R192 ;  /* 0x0000000411267825 */ /* 0x002fc800078e02c0 */
[C---:B---3--:R-:W-:Y:S01]  /*f9a0*/  IMAD.WIDE R30, R17.reuse, 0x4, R184 ;  /* 0x00000004111e7825 */ /* 0x048fe200078e02b8 */
[----:B------:R1:W-:Y:S03]  /*f9b0*/  STL.64 [R1+0x9b0], R38 ;  /* 0x0009b02601007387 */ /* 0x0003e60000100a00 */
[C---:B----4-:R-:W-:Y:S01]  /*f9c0*/  IMAD.WIDE R22, R17.reuse, 0x4, R176 ;  /* 0x0000000411167825 */ /* 0x050fe200078e02b0 */
[----:B------:R3:W-:Y:S03]  /*f9d0*/  STL.64 [R1+0x9b8], R30 ;  /* 0x0009b81e01007387 */ /* 0x0007e60000100a00 */
[C---:B------:R-:W-:Y:S01]  /*f9e0*/  IMAD.WIDE R10, R17.reuse, 0x4, R10 ;  /* 0x00000004110a7825 */ /* 0x040fe200078e020a */
[----:B------:R4:W-:Y:S03]  /*f9f0*/  STL.64 [R1+0x9c0], R22 ;  /* 0x0009c01601007387 */ /* 0x0009e60000100a00 */
[----:B-1----:R-:W-:-:S04]  /*fa00*/  IMAD.WIDE R38, R17, 0x4, R168 ;  /* 0x0000000411267825 */ /* 0x002fc800078e02a8 */
[C---:B---3--:R-:W-:Y:S01]  /*fa10*/  IMAD.WIDE R30, R17.reuse, 0x4, R128 ;  /* 0x00000004111e7825 */ /* 0x048fe200078e0280 */
[----:B------:R-:W-:Y:S03]  /*fa20*/  STL.64 [R1+0x9d0], R38 ;  /* 0x0009d02601007387 */ /* 0x000fe60000100a00 */
[C---:B----4-:R-:W-:Y:S01]  /*fa30*/  IMAD.WIDE R22, R17.reuse, 0x4, R120 ;  /* 0x0000000411167825 */ /* 0x050fe200078e0278 */
[----:B------:R-:W-:Y:S04]  /*fa40*/  STL.64 [R1+0x9c8], R10 ;  /* 0x0009c80a01007387 */ /* 0x000fe80000100a00 */
[----:B------:R1:W-:Y:S04]  /*fa50*/  STL.64 [R1+0x9d8], R30 ;  /* 0x0009d81e01007387 */ /* 0x0003e80000100a00 */
[----:B------:R3:W-:Y:S01]  /*fa60*/  STL.64 [R1+0x9e0], R22 ;  /* 0x0009e01601007387 */ /* 0x0007e20000100a00 */
[----:B-1----:R-:W-:-:S04]  /*fa70*/  IMAD.WIDE R30, R17, 0x4, R112 ;  /* 0x00000004111e7825 */ /* 0x002fc800078e0270 */
[C---:B---3--:R-:W-:Y:S01]  /*fa80*/  IMAD.WIDE R22, R17.reuse, 0x4, R104 ;  /* 0x0000000411167825 */ /* 0x048fe200078e0268 */
[----:B------:R1:W-:Y:S04]  /*fa90*/  STL.64 [R1+0x9e8], R30 ;  /* 0x0009e81e01007387 */ /* 0x0003e80000100a00 */
[----:B------:R3:W-:Y:S01]  /*faa0*/  STL.64 [R1+0x9f0], R22 ;  /* 0x0009f01601007387 */ /* 0x0007e20000100a00 */
[----:B------:R-:W-:-:S04]  /*fab0*/  IMAD.WIDE R20, R17, 0x4, R20 ;  /* 0x0000000411147825 */ /* 0x000fc800078e0214 */
        /* <DEDUP_REMOVED lines=8> */
[----:B------:R-:W0:Y:S03]  /*fb40*/  LDGDEPBAR ;  /* 0x00000000000079af */ /* 0x000e260000000000 */
[----:B--2---:R-:W-:-:S04]  /*fb50*/  IMAD.WIDE R38, R17, 0x4, R64 ;  /* 0x0000000411267825 */ /* 0x004fc800078e0240 */
[C---:B-1----:R-:W-:Y:S01]  /*fb60*/  IMAD.WIDE R30, R17.reuse, 0x4, R56 ;  /* 0x00000004111e7825 */ /* 0x042fe200078e0238 */
[----:B------:R-:W-:Y:S03]  /*fb70*/  STL.64 [R1+0x9f8], R38 ;  /* 0x0009f82601007387 */ /* 0x000fe60000100a00 */
[C---:B---3--:R-:W-:Y:S01]  /*fb80*/  IMAD.WIDE R22, R17.reuse, 0x4, R14 ;  /* 0x0000000411167825 */ /* 0x048fe200078e020e */
[----:B------:R-:W-:Y:S03]  /*fb90*/  STL.64 [R1+0xa00], R30 ;  /* 0x000a001e01007387 */ /* 0x000fe60000100a00 */
[C---:B------:R-:W-:Y:S01]  /*fba0*/  IMAD.WIDE R14, R17.reuse, 0x4, R12 ;  /* 0x00000004110e7825 */ /* 0x040fe200078e020c */
[----:B------:R1:W-:Y:S03]  /*fbb0*/  STL.64 [R1+0xa08], R22 ;  /* 0x000a081601007387 */ /* 0x0003e60000100a00 */
[----:B------:R-:W-:-:S02]  /*fbc0*/  IMAD.WIDE R12, R17, 0x4, R2 ;  /* 0x00000004110c7825 */ /* 0x000fc400078e0202 */
[----:B------:R-:W2:Y:S04]  /*fbd0*/  LDL.LU.64 R2, [R1+0xf78] ;  /* 0x000f780001027983 */ /* 0x000ea80000300a00 */
[----:B------:R3:W-:Y:S01]  /*fbe0*/  STL.64 [R1+0xa10], R14 ;  /* 0x000a100e01007387 */ /* 0x0007e20000100a00 */
[----:B-1----:R-:W-:-:S04]  /*fbf0*/  IMAD.WIDE R22, R17, 0x4, R8 ;  /* 0x0000000411167825 */ /* 0x002fc800078e0208 */
[C---:B---3--:R-:W-:Y:S02]  /*fc00*/  IMAD.WIDE R14, R17.reuse, 0x4, R6 ;  /* 0x00000004110e7825 */ /* 0x048fe400078e0206 */
[----:B------:R-:W3:Y:S04]  /*fc10*/  LDL.LU.64 R6, [R1+0xf70] ;  /* 0x000f700001067983 */ /* 0x000ee80000300a00 */
[----:B------:R1:W-:Y:S02]  /*fc20*/  STL.64 [R1+0xa18], R12 ;  /* 0x000a180c01007387 */ /* 0x0003e40000100a00 */
[C---:B-1----:R-:W-:Y:S02]  /*fc30*/  IMAD.WIDE R12, R17.reuse, 0x4, R18 ;  /* 0x00000004110c7825 */ /* 0x042fe400078e0212 */
[----:B------:R-:W4:Y:S04]  /*fc40*/  LDL.LU.64 R18, [R1+0xf68] ;  /* 0x000f680001127983 */ /* 0x000f280000300a00 */
[----:B------:R1:W-:Y:S04]  /*fc50*/  STL.64 [R1+0xa20], R14 ;  /* 0x000a200e01007387 */ /* 0x0003e80000100a00 */
[----:B------:R-:W2:Y:S04]  /*fc60*/  LDL.LU.64 R8, [R1+0xf60] ;  /* 0x000f600001087983 */ /* 0x000ea80000300a00 */
[----:B------:R1:W-:Y:S02]  /*fc70*/  STL.64 [R1+0xa38], R22 ;  /* 0x000a381601007387 */ /* 0x0003e40000100a00 */
[----:B-1----:R-:W-:-:S02]  /*fc80*/  IMAD.WIDE R14, R17, 0x4, R24 ;  /* 0x00000004110e7825 */ /* 0x002fc400078e0218 */
[----:B------:R-:W-:Y:S04]  /*fc90*/  STL.64 [R1+0xa30], R12 ;  /* 0x000a300c01007387 */ /* 0x000fe80000100a00 */
[----:B------:R1:W-:Y:S01]  /*fca0*/  STL.64 [R1+0xa40], R20 ;  /* 0x000a401401007387 */ /* 0x0003e20000100a00 */
[----:B------:R-:W-:-:S03]  /*fcb0*/  IMAD.WIDE R22, R17, 0x4, R26 ;  /* 0x0000000411167825 */ /* 0x000fc600078e021a */
        /* <DEDUP_REMOVED lines=12> */
[----:B------:R1:W-:Y:S03]  /*fd80*/  STL.64 [R1+0xac0], R14 ;  /* 0x000ac00e01007387 */ /* 0x0003e60000100a00 */
[C---:B------:R-:W-:Y:S01]  /*fd90*/  IMAD.WIDE R24, R17.reuse, 0x4, R50 ;  /* 0x0000000411187825 */ /* 0x040fe200078e0232 */
[----:B------:R1:W-:Y:S03]  /*fda0*/  STL.64 [R1+0xac8], R22 ;  /* 0x000ac81601007387 */ /* 0x0003e60000100a00 */
[----:B-1----:R-:W-:-:S04]  /*fdb0*/  IMAD.WIDE R20, R17, 0x4, R44 ;  /* 0x0000000411147825 */ /* 0x002fc800078e022c */
[C---:B------:R-:W-:Y:S01]  /*fdc0*/  IMAD.WIDE R14, R17.reuse, 0x4, R48 ;  /* 0x00000004110e7825 */ /* 0x040fe200078e0230 */
[----:B------:R1:W-:Y:S03]  /*fdd0*/  STL.64 [R1+0xad0], R20 ;  /* 0x000ad01401007387 */ /* 0x0003e60000100a00 */
[C---:B------:R-:W-:Y:S01]  /*fde0*/  IMAD.WIDE R22, R17.reuse, 0x4, R74 ;  /* 0x0000000411167825 */ /* 0x040fe200078e024a */
[----:B------:R1:W-:Y:S04]  /*fdf0*/  STL.64 [R1+0xae8], R24 ;  /* 0x000ae81801007387 */ /* 0x0003e80000100a00 */
[----:B------:R-:W-:Y:S01]  /*fe00*/  STL.64 [R1+0xad8], R14 ;  /* 0x000ad80e01007387 */ /* 0x000fe20000100a00 */
[----:B-1----:R-:W-:-:S05]  /*fe10*/  IMAD.WIDE R20, R17, 0x4, R52 ;  /* 0x0000000411147825 */ /* 0x002fca00078e0234 */
[----:B------:R1:W-:Y:S01]  /*fe20*/  STL.64 [R1+0xaf0], R20 ;  /* 0x000af01401007387 */ /* 0x0003e20000100a00 */
[----:B------:R-:W-:-:S03]  /*fe30*/  IMAD.WIDE R24, R17, 0x4, R82 ;  /* 0x0000000411187825 */ /* 0x000fc600078e0252 */
[----:B------:R1:W-:Y:S02]  /*fe40*/  STL.64 [R1+0xaf8], R22 ;  /* 0x000af81601007387 */ /* 0x0003e40000100a00 */
[----:B-1----:R-:W-:-:S04]  /*fe50*/  IMAD.WIDE R20, R17, 0x4, R76 ;  /* 0x0000000411147825 */ /* 0x002fc800078e024c */
        /* <DEDUP_REMOVED lines=30> */
[----:B------:R1:W-:Y:S01]  /*10040*/  STL.64 [R1+0xb98], R20 ;  /* 0x000b981401007387 */ /* 0x0003e20000100a00 */
[----:B------:R-:W4:Y:S02]  /*10050*/  LDC R150, c[0x0][0x230] ;  /* 0x00008c00ff967b82 */ /* 0x000f240000000800 */
[C---:B------:R-:W-:Y:S01]  /*10060*/  IMAD.WIDE R24, R17.reuse, 0x4, R154 ;  /* 0x0000000411187825 */ /* 0x040fe200078e029a */
[----:B------:R1:W-:Y:S04]  /*10070*/  STL.64 [R1+0xba0], R22 ;  /* 0x000ba01601007387 */ /* 0x0003e80000100a00 */
[----:B------:R1:W-:Y:S01]  /*10080*/  STL.64 [R1+0xba8], R24 ;  /* 0x000ba81801007387 */ /* 0x0003e20000100a00 */
[----:B------:R-:W4:Y:S01]  /*10090*/  LDC R151, c[0x0][0x230] ;  /* 0x00008c00ff977b82 */ /* 0x000f220000000800 */
[----:B-1----:R-:W-:-:S04]  /*100a0*/  IMAD.WIDE R20, R17, 0x4, R156 ;  /* 0x0000000411147825 */ /* 0x002fc800078e029c */
[----:B------:R-:W-:Y:S01]  /*100b0*/  IMAD.WIDE R22, R17, 0x4, R158 ;  /* 0x0000000411167825 */ /* 0x000fe200078e029e */
[----:B------:R1:W-:Y:S01]  /*100c0*/  STL.64 [R1+0xbb8], R20 ;  /* 0x000bb81401007387 */ /* 0x0003e20000100a00 */
[----:B------:R-:W-:Y:S01]  /*100d0*/  IADD3 R149, R233, -0x81, RZ ;  /* 0xffffff7fe9957810 */ /* 0x000fe20007ffe0ff */
[----:B------:R-:W4:Y:S01]  /*100e0*/  LDC R154, c[0x0][0x230] ;  /* 0x00008c00ff9a7b82 */ /* 0x000f220000000800 */
[C---:B------:R-:W-:Y:S01]  /*100f0*/  IMAD.WIDE R24, R17.reuse, 0x4, R162 ;  /* 0x0000000411187825 */ /* 0x040fe200078e02a2 */
[----:B------:R1:W-:Y:S04]  /*10100*/  STL.64 [R1+0xbc0], R22 ;  /* 0x000bc01601007387 */ /* 0x0003e80000100a00 */
[----:B------:R1:W-:Y:S01]  /*10110*/  STL.64 [R1+0xbc8], R24 ;  /* 0x000bc81801007387 */ /* 0x0003e20000100a00 */
[----:B------:R-:W-:Y:S01]  /*10120*/  VIADD R148, R252, 0xffffff7e ;  /* 0xffffff7efc947836 */ /* 0x000fe20000000000 */
[----:B------:R-:W4:Y:S01]  /*10130*/  LDC R155, c[0x0][0x230] ;  /* 0x00008c00ff9b7b82 */ /* 0x000f220000000800 */
        /* <DEDUP_REMOVED lines=20> */
[----:B------:R1:W-:Y:S04]  /*10280*/  STL.64 [R1+0xc28], R20 ;  /* 0x000c281401007387 */ /* 0x0003e80000100a00 */
[----:B------:R3:W-:Y:S01]  /*10290*/  STL.64 [R1+0xc38], R22 ;  /* 0x000c381601007387 */ /* 0x0007e20000100a00 */
[----:B-1----:R-:W-:-:S04]  /*102a0*/  IMAD.WIDE R20, R17, 0x4, R226 ;  /* 0x0000000411147825 */ /* 0x002fc800078e02e2 */
[C---:B---3--:R-:W-:Y:S01]  /*102b0*/  IMAD.WIDE R22, R17.reuse, 0x4, R228 ;  /* 0x0000000411167825 */ /* 0x048fe200078e02e4 */
[----:B------:R1:W-:Y:S04]  /*102c0*/  STL.64 [R1+0xc40], R20 ;  /* 0x000c401401007387 */ /* 0x0003e80000100a00 */
[----:B------:R-:W3:Y:S04]  /*102d0*/  LDL.LU.64 R58, [R1+0x438] ;  /* 0x00043800013a7983 */ /* 0x000ee80000300a00 */
[----:B------:R4:W-:Y:S01]  /*102e0*/  STL.64 [R1+0xe48], R22 ;  /* 0x000e481601007387 */ /* 0x0009e20000100a00 */
[----:B-1----:R-:W-:-:S03]  /*102f0*/  IMAD.WIDE R20, R17, 0x4, R230 ;  /* 0x0000000411147825 */ /* 0x002fc600078e02e6 */
[----:B----4-:R-:W4:Y:S04]  /*10300*/  LDL.LU.64 R22, [R1+0x428] ;  /* 0x0004280001167983 */ /* 0x010f280000300a00 */
[----:B------:R3:W-:Y:S04]  /*10310*/  STL.64 [R1+0xe50], R20 ;  /* 0x000e501401007387 */ /* 0x0007e80000100a00 */
[----:B------:R-:W2:Y:S04]  /*10320*/  LDL.LU.64 R54, [R1+0x420] ;  /* 0x0004200001367983 */ /* 0x000ea80000300a00 */
        /* <DEDUP_REMOVED lines=28> */
[----:B------:R-:W-:-:S03]  /*104f0*/  IMAD.U32 R17, RZ, RZ, UR8 ;  /* 0x00000008ff117e24 */ /* 0x000fc6000f8e00ff */
[----:B------:R-:W4:Y:S04]  /*10500*/  LDL.LU.64 R130, [R1+0x338] ;  /* 0x0003380001827983 */ /* 0x000f280000300a00 */
[----:B------:R-:W4:Y:S04]  /*10510*/  LDL.LU.64 R126, [R1+0x330] ;  /* 0x00033000017e7983 */ /* 0x000f280000300a00 */
[----:B------:R-:W4:Y:S01]  /*10520*/  LDL.LU.64 R124, [R1+0x328] ;  /* 0x00032800017c7983 */ /* 0x000f220000300a00 */
[----:B---3--:R-:W-:-:S05]  /*10530*/  IMAD.WIDE R20, R17, 0x4, R58 ;  /* 0x0000000411147825 */ /* 0x008fca00078e023a */
[----:B------:R-:W-:Y:S01]  /*10540*/  LDGSTS.E [R232+-0x78000], desc[UR48][R20.64], P0 ;  /* 0x8800000014e87fae */ /* 0x000fe20008121870 */
[----:B--2---:R-:W-:-:S04]  /*10550*/  IMAD.WIDE R24, R17, 0x4, R54 ;  /* 0x0000000411187825 */ /* 0x004fc800078e0236 */
[----:B----4-:R-:W-:-:S04]  /*10560*/  IMAD.WIDE R26, R17, 0x4, R234 ;  /* 0x00000004111a7825 */ /* 0x010fc800078e02ea */
[----:B------:R-:W-:-:S05]  /*10570*/  IMAD.WIDE R28, R17, 0x4, R236 ;  /* 0x00000004111c7825 */ /* 0x000fca00078e02ec */
[----:B------:R1:W-:Y:S01]  /*10580*/  LDGSTS.E [R232+-0x77c00], desc[UR48][R28.64], P0 ;  /* 0x884000001ce87fae */ /* 0x0003e20008121870 */
[----:B------:R-:W-:-:S04]  /*10590*/  IMAD.WIDE R32, R17, 0x4, R242 ;  /* 0x0000000411207825 */ /* 0x000fc800078e02f2 */
[----:B------:R-:W-:-:S04]  /*105a0*/  IMAD.WIDE R34, R17, 0x4, R244 ;  /* 0x0000000411227825 */ /* 0x000fc800078e02f4 */
[----:B------:R-:W-:-:S05]  /*105b0*/  IMAD.WIDE R36, R17, 0x4, R200 ;  /* 0x0000000411247825 */ /* 0x000fca00078e02c8 */
[----:B------:R2:W-:Y:S01]  /*105c0*/  LDGSTS.E [R232+-0x77800], desc[UR48][R36.64], P0 ;  /* 0x8880000024e87fae */ /* 0x0005e20008121870 */
[----:B------:R-:W-:-:S04]  /*105d0*/  IMAD.WIDE R40, R17, 0x4, R198 ;  /* 0x0000000411287825 */ /* 0x000fc800078e02c6 */
[----:B------:R-:W-:-:S04]  /*105e0*/  IMAD.WIDE R42, R17, 0x4, R196 ;  /* 0x00000004112a7825 */ /* 0x000fc800078e02c4 */
[----:B------:R-:W-:-:S05]  /*105f0*/  IMAD.WIDE R44, R17, 0x4, R194 ;  /* 0x00000004112c7825 */ /* 0x000fca00078e02c2 */
[----:B------:R3:W-:Y:S01]  /*10600*/  LDGSTS.E [R232+-0x77400], desc[UR48][R44.64], P0 ;  /* 0x88c000002ce87fae */ /* 0x0007e20008121870 */
[----:B------:R-:W-:-:S04]  /*10610*/  IMAD.WIDE R54, R17, 0x4, R96 ;  /* 0x0000000411367825 */ /* 0x000fc800078e0260 */
[C---:B------:R-:W-:Y:S02]  /*10620*/  IMAD.WIDE R58, R17.reuse, 0x4, R88 ;  /* 0x00000004113a7825 */ /* 0x040fe400078e0258 */
[----:B------:R-:W4:Y:S04]  /*10630*/  LDL.LU.64 R88, [R1+0x320] ;  /* 0x0003200001587983 */ /* 0x000f280000300a00 */
[----:B------:R-:W4:Y:S04]  /*10640*/  LDL.LU.64 R122, [R1+0x318] ;  /* 0x00031800017a7983 */ /* 0x000f280000300a00 */
[----:B------:R-:W4:Y:S01]  /*10650*/  LDL.LU.64 R118, [R1+0x310] ;  /* 0x0003100001767983 */ /* 0x000f220000300a00 */
[----:B------:R-:W-:-:S03]  /*10660*/  IMAD.WIDE R60, R17, 0x4, R80 ;  /* 0x00000004113c7825 */ /* 0x000fc600078e0250 */
[----:B------:R-:W4:Y:S04]  /*10670*/  LDL.LU.64 R116, [R1+0x308] ;  /* 0x0003080001747983 */ /* 0x000f280000300a00 */
[----:B------:R-:W4:Y:S04]  /*10680*/  LDL.LU.64 R96, [R1+0x300] ;  /* 0x0003000001607983 */ /* 0x000f280000300a00 */
[----:B------:R-:W4:Y:S04]  /*10690*/  LDL.LU.64 R114, [R1+0x2f8] ;  /* 0x0002f80001727983 */ /* 0x000f280000300a00 */
[----:B------:R-:W4:Y:S04]  /*106a0*/  LDL.LU.64 R110, [R1+0x2f0] ;  /* 0x0002f000016e7983 */ /* 0x000f280000300a00 */
[----:B------:R-:W4:Y:S01]  /*106b0*/  LDL.LU.64 R108, [R1+0x2e8] ;  /* 0x0002e800016c7983 */ /* 0x000f220000300a00 */
[----:B------:R-:W-:-:S04]  /*106c0*/  IMAD.WIDE R48, R17, 0x4, R160 ;  /* 0x0000000411307825 */ /* 0x000fc800078e02a0 */
[----:B------:R-:W-:-:S04]  /*106d0*/  IMAD.WIDE R76, R17, 0x4, R120 ;  /* 0x00000004114c7825 */ /* 0x000fc800078e0278 */
[----:B------:R-:W-:-:S04]  /*106e0*/  IMAD.WIDE R78, R17, 0x4, R112 ;  /* 0x00000004114e7825 */ /* 0x000fc800078e0270 */
[C---:B------:R-:W-:Y:S02]  /*106f0*/  IMAD.WIDE R80, R17.reuse, 0x4, R104 ;  /* 0x0000000411507825 */ /* 0x040fe400078e0268 */
        /* <DEDUP_REMOVED lines=8> */
[----:B------:R-:W-:-:S03]  /*10780*/  IMAD.WIDE R74, R17, 0x4, R128 ;  /* 0x00000004114a7825 */ /* 0x000fc600078e0280 */
[----:B------:R-:W4:Y:S04]  /*10790*/  LDL.LU.64 R120, [R1+0x2a0] ;  /* 0x0002a00001787983 */ /* 0x000f280000300a00 */
[----:B------:R-:W4:Y:S01]  /*107a0*/  LDL.LU.64 R198, [R1+0x298] ;  /* 0x0002980001c67983 */ /* 0x000f220000300a00 */
[----:B------:R-:W-:-:S03]  /*107b0*/  IMAD.WIDE R50, R17, 0x4, R144 ;  /* 0x0000000411327825 */ /* 0x000fc600078e0290 */
        /* <DEDUP_REMOVED lines=8> */
[----:B------:R-:W4:Y:S04]  /*10840*/  LDL.LU.64 R144, [R1+0x270] ;  /* 0x0002700001907983 */ /* 0x000f280000300a00 */
[----:B------:R-:W4:Y:S04]  /*10850*/  LDL.LU.64 R136, [R1+0x268] ;  /* 0x0002680001887983 */ /* 0x000f280000300a00 */
[----:B------:R-:W4:Y:S04]  /*10860*/  LDL.LU.64 R192, [R1+0x260] ;  /* 0x0002600001c07983 */ /* 0x000f280000300a00 */
[----:B------:R-:W4:Y:S04]  /*10870*/  LDL.LU.64 R184, [R1+0x258] ;  /* 0x0002580001b87983 */ /* 0x000f280000300a00 */
[----:B------:R-:W4:Y:S01]  /*10880*/  LDL.LU.64 R176, [R1+0x250] ;  /* 0x0002500001b07983 */ /* 0x000f220000300a00 */
[----:B------:R-:W-:-:S03]  /*10890*/  IMAD.WIDE R62, R17, 0x4, R72 ;  /* 0x00000004113e7825 */ /* 0x000fc600078e0248 */
[----:B------:R3:W-:Y:S01]  /*108a0*/  LDGSTS.E [R232+-0x77000], desc[UR48][R52.64], P0 ;  /* 0x8900000034e87fae */ /* 0x0007e20008121870 */
[----:B------:R-:W-:-:S03]  /*108b0*/  IMAD.WIDE R72, R17, 0x4, R168 ;  /* 0x0000000411487825 */ /* 0x000fc600078e02a8 */
[----:B------:R-:W4:Y:S01]  /*108c0*/  LDL.LU.64 R168, [R1+0x248] ;  /* 0x0002480001a87983 */ /* 0x000f220000300a00 */
[----:B------:R-:W-:-:S03]  /*108d0*/  IMAD.WIDE R84, R17, 0x4, R126 ;  /* 0x0000000411547825 */ /* 0x000fc600078e027e */
[----:B------:R3:W-:Y:S01]  /*108e0*/  LDGSTS.E [R232+-0x76c00], desc[UR48][R60.64], P0 ;  /* 0x894000003ce87fae */ /* 0x0007e20008121870 */
[----:B------:R-:W-:-:S03]  /*108f0*/  IMAD.WIDE R86, R17, 0x4, R124 ;  /* 0x0000000411567825 */ /* 0x000fc600078e027c */
[----:B------:R3:W-:Y:S01]  /*10900*/  LDGSTS.E [R232+-0x76800], desc[UR48][R68.64], P0 ;  /* 0x8980000044e87fae */ /* 0x0007e20008121870 */
[----:B------:R-:W-:-:S03]  /*10910*/  IMAD.WIDE R22, R17, 0x4, R22 ;  /* 0x0000000411167825 */ /* 0x000fc600078e0216 */
[----:B------:R3:W-:Y:S01]  /*10920*/  LDGSTS.E [R232+-0x76400], desc[UR48][R76.64], P0 ;  /* 0x89c000004ce87fae */ /* 0x0007e20008121870 */
[----:B------:R-:W-:-:S03]  /*10930*/  IMAD.WIDE R146, R17, 0x4, R6 ;  /* 0x0000000411927825 */ /* 0x000fc600078e0206 */
[----:B------:R3:W-:Y:S01]  /*10940*/  LDGSTS.E [R232+-0x76000], desc[UR48][R84.64], P0 ;  /* 0x8a00000054e87fae */ /* 0x0007e20008121870 */
[----:B------:R-:W-:-:S03]  /*10950*/  IMAD.WIDE R6, R17, 0x4, R20 ;  /* 0x0000000411067825 */ /* 0x000fc600078e0214 */
[----:B------:R-:W4:Y:S01]  /*10960*/  LDL.64 R220, [R1+0x5c0] ;  /* 0x0005c00001dc7983 */ /* 0x000f220000100a00 */
[----:B------:R-:W-:-:S03]  /*10970*/  IMAD.WIDE R30, R17, 0x4, R30 ;  /* 0x00000004111e7825 */ /* 0x000fc600078e021e */
[----:B------:R-:W4:Y:S01]  /*10980*/  LDL.64 R218, [R1+0x5d0] ;  /* 0x0005d00001da7983 */ /* 0x000f220000100a00 */
[----:B------:R-:W-:-:S04]  /*10990*/  IMAD.WIDE R38, R17, 0x4, R38 ;  /* 0x0000000411267825 */ /* 0x000fc800078e0226 */
[----:B-1----:R-:W-:-:S04]  /*109a0*/  IMAD.WIDE R28, R17, 0x4, R28 ;  /* 0x00000004111c7825 */ /* 0x002fc800078e021c */
[----:B------:R-:W-:-:S04]  /*109b0*/  IMAD.WIDE R214, R17, 0x4, R32 ;  /* 0x0000000411d67825 */ /* 0x000fc800078e0220 */
[----:B------:R-:W-:-:S04]  /*109c0*/  IMAD.WIDE R46, R17, 0x4, R46 ;  /* 0x00000004112e7825 */ /* 0x000fc800078e022e */
[----:B------:R-:W-:-:S04]  /*109d0*/  IMAD.WIDE R182, R17, 0x4, R34 ;  /* 0x0000000411b67825 */ /* 0x000fc800078e0222 */
[----:B--2---:R-:W-:-:S04]  /*109e0*/  IMAD.WIDE R36, R17, 0x4, R36 ;  /* 0x0000000411247825 */ /* 0x004fc800078e0224 */
[----:B------:R-:W-:-:S04]  /*109f0*/  IMAD.WIDE R212, R17, 0x4, R40 ;  /* 0x0000000411d47825 */ /* 0x000fc800078e0228 */
[----:B------:R-:W-:-:S04]  /*10a00*/  IMAD.WIDE R180, R17, 0x4, R42 ;  /* 0x0000000411b47825 */ /* 0x000fc800078e022a */
[----:B------:R-:W-:-:S04]  /*10a10*/  IMAD.WIDE R56, R17, 0x4, R56 ;  /* 0x0000000411387825 */ /* 0x000fc800078e0238 */
[----:B---3--:R-:W-:-:S04]  /*10a20*/  IMAD.WIDE R44, R17, 0x4, R44 ;  /* 0x00000004112c7825 */ /* 0x008fc800078e022c */
[----:B------:R-:W-:-:S04]  /*10a30*/  IMAD.WIDE R210, R17, 0x4, R48 ;  /* 0x0000000411d27825 */ /* 0x000fc800078e0230 */
        /* <DEDUP_REMOVED lines=15> */
[----:B----4-:R-:W-:-:S04]  /*10b30*/  IMAD.WIDE R92, R17, 0x4, R118 ;  /* 0x00000004115c7825 */ /* 0x010fc800078e0276 */
[C---:B------:R-:W-:Y:S01]  /*10b40*/  IMAD.WIDE R94, R17.reuse, 0x4, R116 ;  /* 0x00000004115e7825 */ /* 0x040fe200078e0274 */
[----:B------:R-:W-:Y:S03]  /*10b50*/  LDGSTS.E [R232+-0x75c00], desc[UR48][R92.64], P0 ;  /* 0x8a4000005ce87fae */ /* 0x000fe60008121870 */
[----:B------:R-:W-:-:S04]  /*10b60*/  IMAD.WIDE R100, R17, 0x4, R110 ;  /* 0x0000000411647825 */ /* 0x000fc800078e026e */
[C---:B------:R-:W-:Y:S01]  /*10b70*/  IMAD.WIDE R102, R17.reuse, 0x4, R108 ;  /* 0x0000000411667825 */ /* 0x040fe200078e026c */
[----:B------:R-:W-:Y:S03]  /*10b80*/  LDGSTS.E [R232+-0x75800], desc[UR48][R100.64], P0 ;  /* 0x8a80000064e87fae */ /* 0x000fe60008121870 */
[----:B------:R-:W-:-:S04]  /*10b90*/  IMAD.WIDE R98, R17, 0x4, R114 ;  /* 0x0000000411627825 */ /* 0x000fc800078e0272 */
[----:B------:R-:W-:-:S05]  /*10ba0*/  IMAD.WIDE R108, R17, 0x4, R234 ;  /* 0x00000004116c7825 */ /* 0x000fca00078e02ea */
[----:B------:R-:W-:Y:S01]  /*10bb0*/  LDGSTS.E [R232+-0x75400], desc[UR48][R108.64], P0 ;  /* 0x8ac000006ce87fae */ /* 0x000fe20008121870 */
[----:B------:R-:W-:-:S03]  /*10bc0*/  IMAD.WIDE R116, R17, 0x4, R244 ;  /* 0x0000000411747825 */ /* 0x000fc600078e02f4 */
[----:B------:R-:W2:Y:S01]  /*10bd0*/  LDL.64 R244, [R1+0x5b0] ;  /* 0x0005b00001f47983 */ /* 0x000ea20000100a00 */
[----:B------:R-:W-:-:S03]  /*10be0*/  IMAD.WIDE R114, R17, 0x4, R242 ;  /* 0x0000000411727825 */ /* 0x000fc600078e02f2 */
[----:B------:R-:W-:Y:S04]  /*10bf0*/  LDGSTS.E [R232+-0x75000], desc[UR48][R116.64], P0 ;  /* 0x8b00000074e87fae */ /* 0x000fe80008121870 */
[----:B------:R-:W3:Y:S01]  /*10c00*/  LDL.64 R242, [R1+0x5a0] ;  /* 0x0005a00001f27983 */ /* 0x000ee20000100a00 */
[----:B------:R-:W-:-:S03]  /*10c10*/  IMAD.WIDE R124, R17, 0x4, R196 ;  /* 0x00000004117c7825 */ /* 0x000fc600078e02c4 */
[----:B------:R1:W-:Y:S04]  /*10c20*/  STL.64 [R1+0xc48], R6 ;  /* 0x000c480601007387 */ /* 0x0003e80000100a00 */
[----:B------:R-:W-:Y:S01]  /*10c30*/  LDGSTS.E [R232+-0x74c00], desc[UR48][R124.64], P0 ;  /* 0x8b4000007ce87fae */ /* 0x000fe20008121870 */
[----:B------:R-:W-:-:S04]  /*10c40*/  IMAD.WIDE R132, R17, 0x4, R144 ;  /* 0x0000000411847825 */ /* 0x000fc800078e0290 */
[C---:B------:R-:W-:Y:S01]  /*10c50*/  IMAD.WIDE R144, R17.reuse, 0x4, R8 ;  /* 0x0000000411907825 */ /* 0x040fe200078e0208 */
[----:B------:R-:W-:Y:S03]  /*10c60*/  LDGSTS.E [R232+-0x74800], desc[UR48][R132.64], P0 ;  /* 0x8b80000084e87fae */ /* 0x000fe60008121870 */
[----:B------:R-:W-:-:S04]  /*10c70*/  IMAD.WIDE R8, R17, 0x4, R22 ;  /* 0x0000000411087825 */ /* 0x000fc800078e0216 */
[----:B------:R-:W-:-:S04]  /*10c80*/  IMAD.WIDE R140, R17, 0x4, R176 ;  /* 0x00000004118c7825 */ /* 0x000fc800078e02b0 */
[C---:B------:R-:W-:Y:S01]  /*10c90*/  IMAD.WIDE R138, R17.reuse, 0x4, R184 ;  /* 0x00000004118a7825 */ /* 0x040fe200078e02b8 */
[----:B------:R-:W-:Y:S03]  /*10ca0*/  LDGSTS.E [R232+-0x74400], desc[UR48][R140.64], P0 ;  /* 0x8bc000008ce87fae */ /* 0x000fe60008121870 */
[C---:B-1----:R-:W-:Y:S01]  /*10cb0*/  IMAD.WIDE R6, R17.reuse, 0x4, R24 ;  /* 0x0000000411067825 */ /* 0x042fe200078e0218 */
[----:B------:R1:W-:Y:S03]  /*10cc0*/  LDGSTS.E [R18+-0x77f00], desc[UR48][R22.64], P0 ;  /* 0x8810000016127fae */ /* 0x0003e60008121870 */
[C---:B------:R-:W-:Y:S01]  /*10cd0*/  IMAD.WIDE R184, R17.reuse, 0x4, R26 ;  /* 0x0000000411b87825 */ /* 0x040fe200078e021a */
[----:B------:R4:W-:Y:S04]  /*10ce0*/  LDGSTS.E [R18+-0x77b00], desc[UR48][R30.64], P0 ;  /* 0x885000001e127fae */ /* 0x0009e80008121870 */
[----:B------:R-:W-:Y:S04]  /*10cf0*/  STL.64 [R1+0xc50], R8 ;  /* 0x000c500801007387 */ /* 0x000fe80000100a00 */
[----:B------:R-:W-:Y:S01]  /*10d00*/  STL.64 [R1+0xc58], R6 ;  /* 0x000c580601007387 */ /* 0x000fe20000100a00 */
[----:B------:R-:W-:Y:S01]  /*10d10*/  IMAD.WIDE R176, R17, 0x4, R58 ;  /* 0x0000000411b07825 */ /* 0x000fe200078e023a */
[----:B------:R-:W-:Y:S01]  /*10d20*/  ISETP.GE.U32.AND P2, PT, R149, 0x7fffff40, PT ;  /* 0x7fffff409500780c */ /* 0x000fe20003f46070 */
[----:B-1----:R-:W1:Y:S01]  /*10d30*/  LDC R23, c[0x0][0x230] ;  /* 0x00008c00ff177b82 */ /* 0x002e620000000800 */
[----:B------:R4:W-:Y:S02]  /*10d40*/  LDGSTS.E [R18+-0x77700], desc[UR48][R38.64], P0 ;  /* 0x8890000026127fae */ /* 0x0009e40008121870 */
[----:B----4-:R-:W-:-:S02]  /*10d50*/  IMAD.WIDE R30, R17, 0x4, R30 ;  /* 0x00000004111e7825 */ /* 0x010fc400078e021e */
[----:B------:R-:W-:Y:S04]  /*10d60*/  STL.64 [R1+0xc60], R184 ;  /* 0x000c60b801007387 */ /* 0x000fe80000100a00 */
[----:B------:R-:W-:Y:S01]  /*10d70*/  STL.64 [R1+0xc68], R28 ;  /* 0x000c681c01007387 */ /* 0x000fe20000100a00 */
[----:B------:R-:W-:-:S03]  /*10d80*/  IMAD.WIDE R38, R17, 0x4, R38 ;  /* 0x0000000411267825 */ /* 0x000fc600078e0226 */
[----:B------:R-:W-:Y:S04]  /*10d90*/  STL.64 [R1+0xc70], R30 ;  /* 0x000c701e01007387 */ /* 0x000fe80000100a00 */
[----:B------:R-:W-:Y:S04]  /*10da0*/  STL.64 [R1+0xc78], R214 ;  /* 0x000c78d601007387 */ /* 0x000fe80000100a00 */
[----:B------:R4:W-:Y:S04]  /*10db0*/  LDGSTS.E [R18+-0x77300], desc[UR48][R46.64], P0 ;  /* 0x88d000002e127fae */ /* 0x0009e80008121870 */
[----:B------:R-:W-:Y:S04]  /*10dc0*/  STL.64 [R1+0xc80], R182 ;  /* 0x000c80b601007387 */ /* 0x000fe80000100a00 */
[----:B------:R-:W-:Y:S01]  /*10dd0*/  STL.64 [R1+0xc88], R36 ;  /* 0x000c882401007387 */ /* 0x000fe20000100a00 */
[----:B----4-:R-:W-:-:S03]  /*10de0*/  IMAD.WIDE R46, R17, 0x4, R46 ;  /* 0x00000004112e7825 */ /* 0x010fc600078e022e */
        /* <DEDUP_REMOVED lines=15> */
[----:B------:R-:W-:Y:S01]  /*10ee0*/  STL.64 [R1+0xce0], R176 ;  /* 0x000ce0b001007387 */ /* 0x000fe20000100a00 */
[----:B------:R-:W-:-:S03]  /*10ef0*/  IMAD.WIDE R88, R17, 0x4, R88 ;  /* 0x0000000411587825 */ /* 0x000fc600078e0258 */
[----:B------:R-:W-:Y:S01]  /*10f00*/  STL.64 [R1+0xce8], R60 ;  /* 0x000ce83c01007387 */ /* 0x000fe20000100a00 */
[----:B----4-:R-:W-:-:S03]  /*10f10*/  IMAD.WIDE R70, R17, 0x4, R70 ;  /* 0x0000000411467825 */ /* 0x010fc600078e0246 */
[----:B------:R-:W-:Y:S04]  /*10f20*/  STL.64 [R1+0xcf0], R62 ;  /* 0x000cf03e01007387 */ /* 0x000fe80000100a00 */
[----:B------:R-:W-:Y:S01]  /*10f30*/  STL.64 [R1+0xcf8], R206 ;  /* 0x000cf8ce01007387 */ /* 0x000fe20000100a00 */
[----:B------:R-:W-:-:S03]  /*10f40*/  IMAD.WIDE R90, R17, 0x4, R122 ;  /* 0x00000004115a7825 */ /* 0x000fc600078e027a */
        /* <DEDUP_REMOVED lines=8> */
[----:B------:R4:W-:Y:S01]  /*10fd0*/  LDGSTS.E [R18+-0x75f00], desc[UR48][R86.64], P0 ;  /* 0x8a10000056127fae */ /* 0x0009e20008121870 */
[----:B------:R-:W-:-:S03]  /*10fe0*/  IMAD.WIDE R142, R17, 0x4, R168 ;  /* 0x00000004118e7825 */ /* 0x000fc600078e02a8 */
[----:B------:R-:W-:Y:S01]  /*10ff0*/  STL.64 [R1+0xd20], R172 ;  /* 0x000d20ac01007387 */ /* 0x000fe20000100a00 */
[----:B------:R-:W-:-:S03]  /*11000*/  IMAD.WIDE R200, R17, 0x4, R88 ;  /* 0x0000000411c87825 */ /* 0x000fc600078e0258 */
[----:B------:R-:W-:Y:S01]  /*11010*/  STL.64 [R1+0xd28], R76 ;  /* 0x000d284c01007387 */ /* 0x000fe20000100a00 */
[----:B------:R-:W-:-:S03]  /*11020*/  IMAD.WIDE R168, R17, 0x4, R90 ;  /* 0x0000000411a87825 */ /* 0x000fc600078e025a */
[----:B------:R-:W-:Y:S01]  /*11030*/  STL.64 [R1+0xd30], R78 ;  /* 0x000d304e01007387 */ /* 0x000fe20000100a00 */
[----:B----4-:R-:W-:-:S03]  /*11040*/  IMAD.WIDE R86, R17, 0x4, R86 ;  /* 0x0000000411567825 */ /* 0x010fc600078e0256 */
        /* <DEDUP_REMOVED lines=17> */
[----:B------:R-:W-:-:S04]  /*11160*/  IMAD.WIDE R112, R17, 0x4, R112 ;  /* 0x0000000411707825 */ /* 0x000fc800078e0270 */
[C---:B------:R-:W-:Y:S01]  /*11170*/  IMAD.WIDE R100, R17.reuse, 0x4, R100 ;  /* 0x0000000411647825 */ /* 0x040fe200078e0264 */
[----:B------:R-:W-:Y:S03]  /*11180*/  STL.64 [R1+0xd70], R94 ;  /* 0x000d705e01007387 */ /* 0x000fe60000100a00 */
[C---:B----4-:R-:W-:Y:S01]  /*11190*/  IMAD.WIDE R102, R17.reuse, 0x4, R102 ;  /* 0x0000000411667825 */ /* 0x050fe200078e0266 */
[----:B------:R-:W-:Y:S03]  /*111a0*/  STL.64 [R1+0xd78], R198 ;  /* 0x000d78c601007387 */ /* 0x000fe60000100a00 */
[C---:B------:R-:W-:Y:S01]  /*111b0*/  IMAD.WIDE R196, R17.reuse, 0x4, R104 ;  /* 0x0000000411c47825 */ /* 0x040fe200078e0268 */
[----:B------:R4:W-:Y:S03]  /*111c0*/  LDGSTS.E [R18+-0x75300], desc[UR48][R110.64], P0 ;  /* 0x8ad000006e127fae */ /* 0x0009e60008121870 */
        /* <DEDUP_REMOVED lines=19> */
[----:B------:R1:W-:Y:S03]  /*11300*/  LDGSTS.E [R18+-0x74b00], desc[UR48][R126.64], P0 ;  /* 0x8b5000007e127fae */ /* 0x0003e60008121870 */
[C---:B------:R-:W-:Y:S01]  /*11310*/  IMAD.WIDE R130, R17.reuse, 0x4, R160 ;  /* 0x0000000411827825 */ /* 0x040fe200078e02a0 */
[----:B------:R-:W-:Y:S03]  /*11320*/  STL.64 [R1+0xdc0], R162 ;  /* 0x000dc0a201007387 */ /* 0x000fe60000100a00 */
[----:B------:R-:W-:-:S04]  /*11330*/  IMAD.WIDE R136, R17, 0x4, R192 ;  /* 0x0000000411887825 */ /* 0x000fc800078e02c0 */
[C---:B----4-:R-:W-:Y:S01]  /*11340*/  IMAD.WIDE R118, R17.reuse, 0x4, R118 ;  /* 0x0000000411767825 */ /* 0x050fe200078e0276 */
[----:B------:R-:W-:Y:S03]  /*11350*/  STL.64 [R1+0xdc8], R116 ;  /* 0x000dc87401007387 */ /* 0x000fe60000100a00 */
[C---:B------:R-:W-:Y:S01]  /*11360*/  IMAD.WIDE R192, R17.reuse, 0x4, R120 ;  /* 0x0000000411c07825 */ /* 0x040fe200078e0278 */
[----:B------:R-:W-:Y:S03]  /*11370*/  STL.64 [R1+0xdd0], R118 ;  /* 0x000dd07601007387 */ /* 0x000fe60000100a00 */
[C---:B------:R-:W-:Y:S01]  /*11380*/  IMAD.WIDE R160, R17.reuse, 0x4, R122 ;  /* 0x0000000411a07825 */ /* 0x040fe200078e027a */
[----:B------:R-:W-:Y:S03]  /*11390*/  STL.64 [R1+0xdd8], R192 ;  /* 0x000dd8c001007387 */ /* 0x000fe60000100a00 */
[C---:B------:R-:W-:Y:S01]  /*113a0*/  IMAD.WIDE R124, R17.reuse, 0x4, R124 ;  /* 0x00000004117c7825 */ /* 0x040fe200078e027c */
[----:B------:R4:W-:Y:S03]  /*113b0*/  LDGSTS.E [R18+-0x74700], desc[UR48][R134.64], P0 ;  /* 0x8b90000086127fae */ /* 0x0009e60008121870 */
[C---:B-1----:R-:W-:Y:S01]  /*113c0*/  IMAD.WIDE R126, R17.reuse, 0x4, R126 ;  /* 0x00000004117e7825 */ /* 0x042fe200078e027e */
        /* <DEDUP_REMOVED lines=17> */
[C---:B-1----:R-:W-:Y:S01]  /*114e0*/  IMAD.WIDE R142, R17.reuse, 0x4, R142 ;  /* 0x00000004118e7825 */ /* 0x042fe200078e028e */
[----:B------:R1:W-:Y:S04]  /*114f0*/  LDGSTS.E [R19+-0x77e00], desc[UR48][R24.64], P0 ;  /* 0x8820000018137fae */ /* 0x0003e80008121870 */
[----:B------:R-:W-:Y:S01]  /*11500*/  STL.64 [R1+0xe20], R156 ;  /* 0x000e209c01007387 */ /* 0x000fe20000100a00 */
[----:B------:R-:W-:-:S03]  /*11510*/  IMAD.WIDE R186, R17, 0x4, R144 ;  /* 0x0000000411ba7825 */ /* 0x000fc600078e0290 */
[----:B------:R-:W-:Y:S04]  /*11520*/  LDGSTS.E [R19+-0x77a00], desc[UR48][R32.64], P0 ;  /* 0x8860000020137fae */ /* 0x000fe80008121870 */
[----:B------:R-:W-:Y:S01]  /*11530*/  STL.64 [R1+0xe28], R140 ;  /* 0x000e288c01007387 */ /* 0x000fe20000100a00 */
[----:B------:R-:W-:Y:S01]  /*11540*/  VIADD R22, R150, 0xffffff7d ;  /* 0xffffff7d96167836 */ /* 0x000fe20000000000 */
[----:B-1----:R-:W1:Y:S02]  /*11550*/  LDC R24, c[0x0][0x230] ;  /* 0x00008c00ff187b82 */ /* 0x002e640000000800 */
[----:B------:R-:W-:Y:S04]  /*11560*/  LDGSTS.E [R19+-0x77600], desc[UR48][R40.64], P0 ;  /* 0x88a0000028137fae */ /* 0x000fe80008121870 */
[----:B------:R-:W4:Y:S02]  /*11570*/  LDL.64 R32, [R1+0x688] ;  /* 0x0006880001207983 */ /* 0x000f240000100a00 */
[----:B------:R-:W1:Y:S02]  /*11580*/  LDC R25, c[0x0][0x230] ;  /* 0x00008c00ff197b82 */ /* 0x000e640000000800 */
[----:B------:R-:W-:Y:S04]  /*11590*/  STL.64 [R1+0xe30], R142 ;  /* 0x000e308e01007387 */ /* 0x000fe80000100a00 */
[----:B------:R2:W-:Y:S04]  /*115a0*/  STL.64 [R1+0xe40], R20 ;  /* 0x000e401401007387 */ /* 0x0005e80000100a00 */
[----:B------:R-:W4:Y:S04]  /*115b0*/  LDL.64 R216, [R1+0x5e0] ;  /* 0x0005e00001d87983 */ /* 0x000f280000100a00 */
[----:B------:R1:W-:Y:S04]  /*115c0*/  STL.64 [R1+0xe38], R186 ;  /* 0x000e38ba01007387 */ /* 0x0003e80000100a00 */
[----:B------:R-:W4:Y:S04]  /*115d0*/  LDL.64 R222, [R1+0x508] ;  /* 0x0005080001de7983 */ /* 0x000f280000100a00 */
        /* <DEDUP_REMOVED lines=17> */
[----:B------:R3:W-:Y:S04]  /*116f0*/  LDGSTS.E [R0+-0x77d00], desc[UR48][R26.64], P0 ;  /* 0x883000001a007fae */ /* 0x0007e80008121870 */
[----:B------:R-:W-:Y:S04]  /*11700*/  LDGSTS.E [R0+-0x77900], desc[UR48][R34.64], P0 ;  /* 0x8870000022007fae */ /* 0x000fe80008121870 */
[----:B------:R-:W-:Y:S04]  /*11710*/  LDGSTS.E [R0+-0x77500], desc[UR48][R42.64], P0 ;  /* 0x88b000002a007fae */ /* 0x000fe80008121870 */
[----:B------:R-:W-:Y:S01]  /*11720*/  LDGSTS.E [R0+-0x77100], desc[UR48][R50.64], P0 ;  /* 0x88f0000032007fae */ /* 0x000fe20008121870 */
[----:B--2---:R-:W-:Y:S01]  /*11730*/  VIADD R21, R151, 0xffffff7c ;  /* 0xffffff7c97157836 */ /* 0x004fe20000000000 */
[----:B------:R-:W-:Y:S01]  /*11740*/  ISETP.GE.U32.AND P4, PT, R22, 0x7fffff3e, PT ;  /* 0x7fffff3e1600780c */ /* 0x000fe20003f86070 */
[----:B------:R-:W-:Y:S01]  /*11750*/  VIADD R17, R153, 0xffffff7a ;  /* 0xffffff7a99117836 */ /* 0x000fe20000000000 */
[----:B------:R-:W-:Y:S01]  /*11760*/  LDGSTS.E [R0+-0x76d00], desc[UR48][R58.64], P0 ;  /* 0x893000003a007fae */ /* 0x000fe20008121870 */
[----:B------:R-:W-:Y:S01]  /*11770*/  IADD3 R20, R152, -0x85, RZ ;  /* 0xffffff7b98147810 */ /* 0x000fe20007ffe0ff */
[----:B------:R-:W2:Y:S02]  /*11780*/  LDC R22, c[0x0][0x230] ;  /* 0x00008c00ff167b82 */ /* 0x000ea40000000800 */
[----:B------:R-:W-:Y:S04]  /*11790*/  LDGSTS.E [R0+-0x76900], desc[UR48][R66.64], P0 ;  /* 0x8970000042007fae */ /* 0x000fe80008121870 */
[----:B------:R-:W-:Y:S02]  /*117a0*/  LDGSTS.E [R0+-0x76500], desc[UR48][R74.64], P0 ;  /* 0x89b000004a007fae */ /* 0x000fe40008121870 */
[----:B---3--:R-:W3:Y:S02]  /*117b0*/  LDC R26, c[0x0][0x230] ;  /* 0x00008c00ff1a7b82 */ /* 0x008ee40000000800 */
        /* <DEDUP_REMOVED lines=9> */
[----:B------:R-:W0:Y:S01]  /*11850*/  LDGDEPBAR ;  /* 0x00000000000079af */ /* 0x000e220000000000 */
[----:B------:R-:W-:Y:S01]  /*11860*/  BAR.SYNC.DEFER_BLOCKING 0x0 ;  /* 0x0000000000007b1d */ /* 0x000fe20000010000 */
[----:B------:R-:W-:-:S05]  /*11870*/  ISETP.GE.U32.AND P0, PT, R148, 0x7fffff3f, PT ;  /* 0x7fffff3f9400780c */ /* 0x000fca0003f06070 */
[----:B------:R-:W2:Y:S04]  /*11880*/  LDL.64 R234, [R1+0x538] ;  /* 0x0005380001ea7983 */ /* 0x000ea80000100a00 */
[----:B------:R-:W3:Y:S01]  /*11890*/  LDL.64 R236, [R1+0x548] ;  /* 0x0005480001ec7983 */ /* 0x000ee20000100a00 */
[----:B------:R-:W-:-:S03]  /*118a0*/  ISETP.GE.U32.AND P6, PT, R21, 0x7fffff3d, PT ;  /* 0x7fffff3d1500780c */ /* 0x000fc60003fc6070 */
[----:B------:R-:W3:Y:S04]  /*118b0*/  LDL.64 R72, [R1+0xbb0] ;  /* 0x000bb00001487983 */ /* 0x000ee80000100a00 */
[----:B------:R-:W3:Y:S04]  /*118c0*/  LDL.64 R34, [R1+0x8b8] ;  /* 0x0008b80001227983 */ /* 0x000ee80000100a00 */
[----:B------:R-:W3:Y:S04]  /*118d0*/  LDL.64 R64, [R1+0x8d0] ;  /* 0x0008d00001407983 */ /* 0x000ee80000100a00 */
[----:B------:R-:W3:Y:S04]  /*118e0*/  LDL.64 R58, [R1+0xbe0] ;  /* 0x000be000013a7983 */ /* 0x000ee80000100a00 */
[----:B------:R-:W3:Y:S04]  /*118f0*/  LDL.64 R56, [R1+0x8d8] ;  /* 0x0008d80001387983 */ /* 0x000ee80000100a00 */
[----:B------:R-:W3:Y:S04]  /*11900*/  LDL.64 R48, [R1+0x8e8] ;  /* 0x0008e80001307983 */ /* 0x000ee80000100a00 */
[----:B------:R-:W3:Y:S04]  /*11910*/  LDL.64 R50, [R1+0x8f0] ;  /* 0x0008f00001327983 */ /* 0x000ee80000100a00 */
[----:B------:R-:W3:Y:S01]  /*11920*/  LDL.64 R42, [R1+0xc00] ;  /* 0x000c0000012a7983 */ /* 0x000ee20000100a00 */
[----:B------:R-:W-:Y:S01]  /*11930*/  ISETP.GE.U32.AND P5, PT, R20, 0x7fffff3c, PT ;  /* 0x7fffff3c1400780c */ /* 0x000fe20003fa6070 */
[----:B------:R-:W1:Y:S02]  /*11940*/  LDC R21, c[0x0][0x230] ;  /* 0x00008c00ff157b82 */ /* 0x000e640000000800 */
[----:B------:R-:W-:Y:S01]  /*11950*/  @!PT LDS RZ, [RZ] ;  /* 0x00000000fffff984 */ /* 0x000fe20000000800 */
[----:B------:R-:W-:Y:S01]  /*11960*/  @!PT LDS RZ, [RZ] ;  /* 0x00000000fffff984 */ /* 0x000fe20000000800 */
[----:B------:R-:W-:Y:S01]  /*11970*/  @!PT LDS RZ, [RZ] ;  /* 0x00000000fffff984 */ /* 0x000fe20000000800 */
[----:B------:R-:W-:Y:S04]  /*11980*/  LDGSTS.E [R2+0x40000], desc[UR48][R242.64], !P2 ;  /* 0x40000000f2027fae */ /* 0x000fe8000d121870 */
[----:B------:R-:W-:Y:S02]  /*11990*/  LDGSTS.E [R2+0x44000], desc[UR48][R244.64], !P2 ;  /* 0x44000000f4027fae */ /* 0x000fe4000d121870 */
[----:B------:R-:W1:Y:S02]  /*119a0*/  LDC R20, c[0x0][0x230] ;  /* 0x00008c00ff147b82 */ /* 0x000e640000000800 */
[----:B------:R-:W-:Y:S04]  /*119b0*/  LDGSTS.E [R2+0x48000], desc[UR48][R220.64], !P2 ;  /* 0x48000000dc027fae */ /* 0x000fe8000d121870 */
[----:B------:R-:W3:Y:S04]  /*119c0*/  LDL.64 R242, [R1+0x558] ;  /* 0x0005580001f27983 */ /* 0x000ee80000100a00 */
[----:B------:R-:W3:Y:S04]  /*119d0*/  LDL.64 R244, [R1+0xb88] ;  /* 0x000b880001f47983 */ /* 0x000ee80000100a00 */
[----:B------:R-:W-:Y:S04]  /*119e0*/  LDGSTS.E [R2+0x4c000], desc[UR48][R218.64], !P2 ;  /* 0x4c000000da027fae */ /* 0x000fe8000d121870 */
[----:B------:R-:W3:Y:S04]  /*119f0*/  LDL.64 R66, [R1+0x8c0] ;  /* 0x0008c00001427983 */ /* 0x000ee80000100a00 */
[----:B------:R-:W3:Y:S04]  /*11a00*/  LDL.64 R40, [R1+0x910] ;  /* 0x0009100001287983 */ /* 0x000ee80000100a00 */
[----:B----4-:R-:W-:Y:S04]  /*11a10*/  LDGSTS.E [R2+0x40004], desc[UR48][R216.64], !P0 ;  /* 0x40004000d8027fae */ /* 0x010fe8000c121870 */
[----:B------:R-:W-:Y:S04]  /*11a20*/  LDGSTS.E [R2+0x44004], desc[UR48][R238.64], !P0 ;  /* 0x44004000ee027fae */ /* 0x000fe8000c121870 */
[----:B------:R-:W-:Y:S04]  /*11a30*/  LDGSTS.E [R2+0x48004], desc[UR48][R246.64], !P0 ;  /* 0x48004000f6027fae */ /* 0x000fe8000c121870 */
[----:B------:R-:W-:Y:S04]  /*11a40*/  LDGSTS.E [R2+0x4c004], desc[UR48][R222.64], !P0 ;  /* 0x4c004000de027fae */ /* 0x000fe8000c121870 */
[----:B------:R-:W-:Y:S04]  /*11a50*/  LDGSTS.E [R2+0x40008], desc[UR48][R224.64], !P4 ;  /* 0x40008000e0027fae */ /* 0x000fe8000e121870 */
[----:B------:R-:W-:Y:S04]  /*11a60*/  LDGSTS.E [R2+0x44008], desc[UR48][R226.64], !P4 ;  /* 0x44008000e2027fae */ /* 0x000fe8000e121870 */
[----:B------:R-:W-:Y:S04]  /*11a70*/  LDGSTS.E [R2+0x48008], desc[UR48][R228.64], !P4 ;  /* 0x48008000e4027fae */ /* 0x000fe8000e121870 */
[----:B------:R-:W-:Y:S04]  /*11a80*/  LDGSTS.E [R2+0x4c008], desc[UR48][R230.64], !P4 ;  /* 0x4c008000e6027fae */ /* 0x000fe8000e121870 */
[----:B------:R-:W-:Y:S04]  /*11a90*/  LDGSTS.E [R2+0x4000c], desc[UR48][R32.64], !P6 ;  /* 0x4000c00020027fae */ /* 0x000fe8000f121870 */
[----:B------:R-:W4:Y:S01]  /*11aa0*/  LDL.64 R32, [R1+0x8f8] ;  /* 0x0008f80001207983 */ /* 0x000f220000100a00 */
[----:B------:R-:W-:Y:S01]  /*11ab0*/  ISETP.GE.U32.AND P3, PT, R17, 0x7fffff3b, PT ;  /* 0x7fffff3b1100780c */ /* 0x000fe20003f66070 */
[----:B------:R-:W-:-:S05]  /*11ac0*/  VIADD R17, R154, 0xffffff79 ;  /* 0xffffff799a117836 */ /* 0x000fca0000000000 */
[----:B------:R-:W-:Y:S01]  /*11ad0*/  ISETP.GE.U32.AND P2, PT, R17, 0x7fffff3a, PT ;  /* 0x7fffff3a1100780c */ /* 0x000fe20003f46070 */
[----:B------:R-:W-:-:S05]  /*11ae0*/  VIADD R17, R155, 0xffffff5f ;  /* 0xffffff5f9b117836 */ /* 0x000fca0000000000 */
[----:B------:R-:W-:Y:S02]  /*11af0*/  ISETP.GE.U32.AND P0, PT, R17, 0x7fffff20, PT ;  /* 0x7fffff201100780c */ /* 0x000fe40003f06070 */
[----:B------:R-:W-:Y:S02]  /*11b00*/  IADD3 R17, R23, -0xa2, RZ ;  /* 0xffffff5e17117810 */ /* 0x000fe40007ffe0ff */
[----:B------:R-:W4:Y:S02]  /*11b10*/  LDC R23, c[0x0][0x230] ;  /* 0x00008c00ff177b82 */ /* 0x000f240000000800 */
[----:B------:R-:W-:Y:S01]  /*11b20*/  ISETP.GE.U32.AND P4, PT, R17, 0x7fffff1f, PT ;  /* 0x7fffff1f1100780c */ /* 0x000fe20003f86070 */
[----:B-1----:R-:W-:-:S05]  /*11b30*/  VIADD R17, R20, 0xffffff5d ;  /* 0xffffff5d14117836 */ /* 0x002fca0000000000 */
[----:B------:R-:W1:Y:S01]  /*11b40*/  LDC R20, c[0x0][0x230] ;  /* 0x00008c00ff147b82 */ /* 0x000e620000000800 */
[----:B--2---:R-:W-:Y:S04]  /*11b50*/  LDGSTS.E [R2+0x4400c], desc[UR48][R234.64], !P6 ;  /* 0x4400c000ea027fae */ /* 0x004fe8000f121870 */
[----:B---3--:R-:W-:Y:S04]  /*11b60*/  LDGSTS.E [R2+0x4800c], desc[UR48][R236.64], !P6 ;  /* 0x4800c000ec027fae */ /* 0x008fe8000f121870 */
[----:B------:R-:W-:Y:S01]  /*11b70*/  LDGSTS.E [R2+0x4c00c], desc[UR48][R242.64], !P6 ;  /* 0x4c00c000f2027fae */ /* 0x000fe2000f121870 */
[----:B------:R-:W-:Y:S01]  /*11b80*/  ISETP.GE.U32.AND P6, PT, R17, 0x7fffff1e, PT ;  /* 0x7fffff1e1100780c */ /* 0x000fe20003fc6070 */
[----:B------:R-:W-:-:S02]  /*11b90*/  VIADD R17, R21, 0xffffff5c ;  /* 0xffffff5c15117836 */ /* 0x000fc40000000000 */
[----:B------:R-:W-:Y:S01]  /*11ba0*/  LDGSTS.E [R2+0x50000], desc[UR48][R244.64], !P0 ;  /* 0x50000000f4027fae */ /* 0x000fe2000c121870 */
[----:B------:R-:W2:Y:S03]  /*11bb0*/  LDC R21, c[0x0][0x230] ;  /* 0x00008c00ff157b82 */ /* 0x000ea60000000800 */
[----:B------:R-:W-:Y:S04]  /*11bc0*/  LDGSTS.E [R2+0x54000], desc[UR48][R240.64], !P0 ;  /* 0x54000000f0027fae */ /* 0x000fe8000c121870 */
[----:B------:R-:W-:Y:S04]  /*11bd0*/  LDGSTS.E [R2+0x58000], desc[UR48][R250.64], !P0 ;  /* 0x58000000fa027fae */ /* 0x000fe8000c121870 */
[----:B------:R-:W-:Y:S01]  /*11be0*/  LDGSTS.E [R2+0x5c000], desc[UR48][R248.64], !P0 ;  /* 0x5c000000f8027fae */ /* 0x000fe2000c121870 */
[----:B------:R-:W-:-:S03]  /*11bf0*/  ISETP.GE.U32.AND P0, PT, R17, 0x7fffff1d, PT ;  /* 0x7fffff1d1100780c */ /* 0x000fc60003f06070 */
        /* <DEDUP_REMOVED lines=9> */
[----:B------:R-:W3:Y:S04]  /*11c90*/  LDL.64 R240, [R1+0x6c0] ;  /* 0x0006c00001f07983 */ /* 0x000ee80000100a00 */
[----:B------:R-:W2:Y:S04]  /*11ca0*/  LDL.64 R242, [R1+0x568] ;  /* 0x0005680001f27983 */ /* 0x000ea80000100a00 */
[----:B------:R-:W2:Y:S04]  /*11cb0*/  LDL.64 R244, [R1+0x570] ;  /* 0x0005700001f47983 */ /* 0x000ea80000100a00 */
[----:B------:R-:W2:Y:S04]  /*11cc0*/  LDL.64 R248, [R1+0x6e8] ;  /* 0x0006e80001f87983 */ /* 0x000ea80000100a00 */
[----:B------:R-:W2:Y:S04]  /*11cd0*/  LDL.64 R250, [R1+0x580] ;  /* 0x0005800001fa7983 */ /* 0x000ea80000100a00 */
[----:B------:R-:W2:Y:S04]  /*11ce0*/  LDL.64 R34, [R1+0x578] ;  /* 0x0005780001227983 */ /* 0x000ea80000100a00 */
[----:B------:R-:W2:Y:S04]  /*11cf0*/  LDL.64 R72, [R1+0x588] ;  /* 0x0005880001487983 */ /* 0x000ea80000100a00 */
[----:B------:R-:W2:Y:S04]  /*11d00*/  LDL.64 R48, [R1+0x590] ;  /* 0x0005900001307983 */ /* 0x000ea80000100a00 */
[----:B----4-:R-:W-:Y:S04]  /*11d10*/  LDGSTS.E [R2+0x5400c], desc[UR48][R32.64], !P0 ;  /* 0x5400c00020027fae */ /* 0x010fe8000c121870 */
[----:B------:R-:W-:Y:S04]  /*11d20*/  LDGSTS.E [R2+0x5800c], desc[UR48][R4.64], !P0 ;  /* 0x5800c00004027fae */ /* 0x000fe8000c121870 */
[----:B------:R4:W-:Y:S04]  /*11d30*/  LDGSTS.E [R2+0x5c00c], desc[UR48][R40.64], !P0 ;  /* 0x5c00c00028027fae */ /* 0x0009e8000c121870 */
[----:B------:R-:W3:Y:S04]  /*11d40*/  LDL.LU.64 R4, [R1+0xf58] ;  /* 0x000f580001047983 */ /* 0x000ee80000300a00 */
[----:B------:R-:W2:Y:S04]  /*11d50*/  LDL.64 R66, [R1+0x730] ;  /* 0x0007300001427983 */ /* 0x000ea80000100a00 */
        /* <DEDUP_REMOVED lines=8> */
[----:B------:R-:W2:Y:S01]  /*11de0*/  LDL.64 R74, [R1+0x928] ;  /* 0x00092800014a7983 */ /* 0x000ea20000100a00 */
[----:B------:R-:W-:-:S02]  /*11df0*/  VIADD R17, R24, 0xffffff78 ;  /* 0xffffff7818117836 */ /* 0x000fc40000000000 */
[----:B----4-:R-:W-:Y:S01]  /*11e00*/  VIADD R2, R25, 0xffffff75 ;  /* 0xffffff7519027836 */ /* 0x010fe20000000000 */
[----:B------:R-:W4:Y:S01]  /*11e10*/  LDL.64 R80, [R1+0x958] ;  /* 0x0009580001507983 */ /* 0x000f220000100a00 */
[----:B------:R-:W4:Y:S03]  /*11e20*/  LDC R24, c[0x0][0x230] ;  /* 0x00008c00ff187b82 */ /* 0x000f260000000800 */
[----:B---3--:R-:W-:Y:S04]  /*11e30*/  LDGSTS.E [R4+0x40000], desc[UR48][R240.64], !P5 ;  /* 0x40000000f0047fae */ /* 0x008fe8000e921870 */
[----:B--2---:R-:W-:Y:S04]  /*11e40*/  LDGSTS.E [R4+0x44000], desc[UR48][R242.64], !P5 ;  /* 0x44000000f2047fae */ /* 0x004fe8000e921870 */
[----:B------:R-:W-:Y:S04]  /*11e50*/  LDGSTS.E [R4+0x48000], desc[UR48][R244.64], !P5 ;  /* 0x48000000f4047fae */ /* 0x000fe8000e921870 */
[----:B------:R-:W-:Y:S04]  /*11e60*/  LDGSTS.E [R4+0x4c000], desc[UR48][R34.64], !P5 ;  /* 0x4c00000022047fae */ /* 0x000fe8000e921870 */
[----:B------:R-:W-:Y:S04]  /*11e70*/  LDGSTS.E [R4+0x40004], desc[UR48][R248.64], !P3 ;  /* 0x40004000f8047fae */ /* 0x000fe8000d921870 */
[----:B------:R-:W-:Y:S04]  /*11e80*/  LDGSTS.E [R4+0x44004], desc[UR48][R250.64], !P3 ;  /* 0x44004000fa047fae */ /* 0x000fe8000d921870 */
[----:B------:R-:W-:Y:S04]  /*11e90*/  LDGSTS.E [R4+0x48004], desc[UR48][R72.64], !P3 ;  /* 0x4800400048047fae */ /* 0x000fe8000d921870 */
[----:B------:R-:W2:Y:S04]  /*11ea0*/  LDL.64 R34, [R1+0xc30] ;  /* 0x000c300001227983 */ /* 0x000ea80000100a00 */
[----:B------:R-:W-:Y:S04]  /*11eb0*/  LDGSTS.E [R4+0x4c004], desc[UR48][R48.64], !P3 ;  /* 0x4c00400030047fae */ /* 0x000fe8000d921870 */
[----:B------:R-:W-:Y:S04]  /*11ec0*/  LDGSTS.E [R4+0x40008], desc[UR48][R66.64], !P2 ;  /* 0x4000800042047fae */ /* 0x000fe8000d121870 */
[----:B------:R-:W-:Y:S04]  /*11ed0*/  LDGSTS.E [R4+0x44008], desc[UR48][R32.64], !P2 ;  /* 0x4400800020047fae */ /* 0x000fe8000d121870 */
[----:B------:R-:W3:Y:S04]  /*11ee0*/  LDL.64 R48, [R1+0x918] ;  /* 0x0009180001307983 */ /* 0x000ee80000100a00 */
[----:B------:R-:W4:Y:S04]  /*11ef0*/  LDL.64 R66, [R1+0xe58] ;  /* 0x000e580001427983 */ /* 0x000f280000100a00 */
[----:B------:R-:W4:Y:S04]  /*11f00*/  LDL.64 R32, [R1+0x930] ;  /* 0x0009300001207983 */ /* 0x000f280000100a00 */
[----:B------:R-:W-:Y:S04]  /*11f10*/  LDGSTS.E [R4+0x48008], desc[UR48][R64.64], !P2 ;  /* 0x4800800040047fae */ /* 0x000fe8000d121870 */
[----:B------:R-:W-:Y:S01]  /*11f20*/  LDGSTS.E [R4+0x4c008], desc[UR48][R42.64], !P2 ;  /* 0x4c0080002a047fae */ /* 0x000fe2000d121870 */
[----:B------:R-:W-:-:S02]  /*11f30*/  ISETP.GE.U32.AND P4, PT, R17, 0x7fffff39, PT ;  /* 0x7fffff391100780c */ /* 0x000fc40003f86070 */
[----:B------:R-:W-:Y:S01]  /*11f40*/  ISETP.GE.U32.AND P5, PT, R2, 0x7fffff36, PT ;  /* 0x7fffff360200780c */ /* 0x000fe20003fa6070 */
[----:B------:R-:W4:Y:S04]  /*11f50*/  LDL.64 R72, [R1+0xe68] ;  /* 0x000e680001487983 */ /* 0x000f280000100a00 */
[----:B------:R-:W4:Y:S04]  /*11f60*/  LDL.64 R64, [R1+0x940] ;  /* 0x0009400001407983 */ /* 0x000f280000100a00 */
[----:B------:R-:W4:Y:S01]  /*11f70*/  LDL.64 R42, [R1+0x938] ;  /* 0x00093800012a7983 */ /* 0x000f220000100a00 */
[----:B------:R-:W-:Y:S01]  /*11f80*/  VIADD R2, R22, 0xffffff5b ;  /* 0xffffff5b16027836 */ /* 0x000fe20000000000 */
[----:B------:R-:W-:Y:S01]  /*11f90*/  IADD3 R17, R26, -0x89, RZ ;  /* 0xffffff771a117810 */ /* 0x000fe20007ffe0ff */
[----:B------:R-:W1:Y:S01]  /*11fa0*/  LDC R22, c[0x0][0x230] ;  /* 0x00008c00ff167b82 */ /* 0x000e620000000800 */
[----:B------:R-:W-:Y:S02]  /*11fb0*/  LDGSTS.E [R4+0x4000c], desc[UR48][R58.64], !P4 ;  /* 0x4000c0003a047fae */ /* 0x000fe4000e121870 */
[----:B------:R-:W-:-:S02]  /*11fc0*/  ISETP.GE.U32.AND P3, PT, R2, 0x7fffff1c, PT ;  /* 0x7fffff1c0200780c */ /* 0x000fc40003f66070 */
[----:B------:R-:W-:Y:S01]  /*11fd0*/  IADD3 R2, R21, -0xa6, RZ ;  /* 0xffffff5a15027810 */ /* 0x000fe20007ffe0ff */
[----:B------:R-:W-:Y:S01]  /*11fe0*/  LDGSTS.E [R4+0x4400c], desc[UR48][R40.64], !P4 ;  /* 0x4400c00028047fae */ /* 0x000fe2000e121870 */
[----:B------:R-:W-:Y:S01]  /*11ff0*/  ISETP.GE.U32.AND P6, PT, R17, 0x7fffff38, PT ;  /* 0x7fffff381100780c */ /* 0x000fe20003fc6070 */
[----:B------:R-:W1:Y:S01]  /*12000*/  LDC R21, c[0x0][0x230] ;  /* 0x00008c00ff157b82 */ /* 0x000e620000000800 */
[----:B------:R-:W-:Y:S01]  /*12010*/  ISETP.GE.U32.AND P2, PT, R2, 0x7fffff1b, PT ;  /* 0x7fffff1b0200780c */ /* 0x000fe20003f46070 */
[----:B------:R-:W-:Y:S04]  /*12020*/  LDGSTS.E [R4+0x4800c], desc[UR48][R56.64], !P4 ;  /* 0x4800c00038047fae */ /* 0x000fe8000e121870 */
[----:B------:R-:W4:Y:S04]  /*12030*/  LDL.64 R58, [R1+0xe60] ;  /* 0x000e6000013a7983 */ /* 0x000f280000100a00 */
[----:B------:R-:W4:Y:S04]  /*12040*/  LDL.64 R40, [R1+0x948] ;  /* 0x0009480001287983 */ /* 0x000f280000100a00 */
[----:B------:R-:W4:Y:S04]  /*12050*/  LDL.64 R56, [R1+0x950] ;  /* 0x0009500001387983 */ /* 0x000f280000100a00 */
[----:B------:R-:W-:Y:S04]  /*12060*/  LDGSTS.E [R4+0x4c00c], desc[UR48][R50.64], !P4 ;  /* 0x4c00c00032047fae */ /* 0x000fe8000e121870 */
[----:B------:R-:W4:Y:S04]  /*12070*/  LDL.64 R50, [R1+0x968] ;  /* 0x0009680001327983 */ /* 0x000f280000100a00 */
[----:B--2---:R-:W-:Y:S04]  /*12080*/  LDGSTS.E [R4+0x50000], desc[UR48][R34.64], !P3 ;  /* 0x5000000022047fae */ /* 0x004fe8000d921870 */
[----:B------:R-:W2:Y:S04]  /*12090*/  LDL.64 R34, [R1+0x970] ;  /* 0x0009700001227983 */ /* 0x000ea80000100a00 */
[----:B---3--:R-:W-:Y:S04]  /*120a0*/  LDGSTS.E [R4+0x54000], desc[UR48][R48.64], !P3 ;  /* 0x5400000030047fae */ /* 0x008fe8000d921870 */
[----:B------:R-:W-:Y:S04]  /*120b0*/  LDGSTS.E [R4+0x58000], desc[UR48][R82.64], !P3 ;  /* 0x5800000052047fae */ /* 0x000fe8000d921870 */
[----:B------:R-:W-:Y:S04]  /*120c0*/  LDGSTS.E [R4+0x5c000], desc[UR48][R74.64], !P3 ;  /* 0x5c0000004a047fae */ /* 0x000fe8000d921870 */
[----:B------:R-:W3:Y:S04]  /*120d0*/  LDL.64 R48, [R1+0x978] ;  /* 0x0009780001307983 */ /* 0x000ee80000100a00 */
[----:B----4-:R-:W-:Y:S04]  /*120e0*/  LDGSTS.E [R4+0x50004], desc[UR48][R66.64], !P2 ;  /* 0x5000400042047fae */ /* 0x010fe8000d121870 */
[----:B------:R-:W-:Y:S04]  /*120f0*/  LDGSTS.E [R4+0x54004], desc[UR48][R32.64], !P2 ;  /* 0x5400400020047fae */ /* 0x000fe8000d121870 */
[----:B------:R-:W4:Y:S04]  /*12100*/  LDL.64 R74, [R1+0x770] ;  /* 0x00077000014a7983 */ /* 0x000f280000100a00 */
[----:B------:R-:W-:Y:S04]  /*12110*/  LDGSTS.E [R4+0x58004], desc[UR48][R42.64], !P2 ;  /* 0x580040002a047fae */ /* 0x000fe8000d121870 */
[----:B------:R-:W4:Y:S04]  /*12120*/  LDL.64 R32, [R1+0x5f8] ;  /* 0x0005f80001207983 */ /* 0x000f280000100a00 */
[----:B------:R-:W4:Y:S04]  /*12130*/  LDL.64 R66, [R1+0x608] ;  /* 0x0006080001427983 */ /* 0x000f280000100a00 */
[----:B------:R-:W4:Y:S01]  /*12140*/  LDL.64 R42, [R1+0x610] ;  /* 0x00061000012a7983 */ /* 0x000f220000100a00 */
[----:B------:R-:W-:-:S02]  /*12150*/  VIADD R17, R23, 0xffffff76 ;  /* 0xffffff7617117836 */ /* 0x000fc40000000000 */
[----:B-1----:R-:W-:Y:S01]  /*12160*/  VIADD R2, R20, 0xffffff59 ;  /* 0xffffff5914027836 */ /* 0x002fe20000000000 */
[----:B------:R-:W-:Y:S01]  /*12170*/  LDGSTS.E [R4+0x5c004], desc[UR48][R64.64], !P2 ;  /* 0x5c00400040047fae */ /* 0x000fe2000d121870 */
[----:B------:R-:W1:Y:S01]  /*12180*/  LDC R23, c[0x0][0x230] ;  /* 0x00008c00ff177b82 */ /* 0x000e620000000800 */
[----:B------:R-:W-:-:S07]  /*12190*/  ISETP.GE.U32.AND P0, PT, R17, 0x7fffff37, PT ;  /* 0x7fffff371100780c */ /* 0x000fce0003f06070 */
[----:B------:R-:W1:Y:S01]  /*121a0*/  LDC R17, c[0x0][0x230] ;  /* 0x00008c00ff117b82 */ /* 0x000e620000000800 */
[----:B------:R-:W-:Y:S01]  /*121b0*/  ISETP.GE.U32.AND P4, PT, R2, 0x7fffff1a, PT ;  /* 0x7fffff1a0200780c */ /* 0x000fe20003f86070 */
[----:B------:R-:W4:Y:S06]  /*121c0*/  LDL.64 R64, [R1+0x7c0] ;  /* 0x0007c00001407983 */ /* 0x000f2c0000100a00 */
[----:B------:R-:W4:Y:S06]  /*121d0*/  LDC R20, c[0x0][0x230] ;  /* 0x00008c00ff147b82 */ /* 0x000f2c0000000800 */
[----:B------:R-:W-:Y:S04]  /*121e0*/  LDGSTS.E [R4+0x50008], desc[UR48][R58.64], !P4 ;  /* 0x500080003a047fae */ /* 0x000fe8000e121870 */
[----:B------:R-:W-:Y:S04]  /*121f0*/  LDGSTS.E [R4+0x54008], desc[UR48][R40.64], !P4 ;  /* 0x5400800028047fae */ /* 0x000fe8000e121870 */
[----:B------:R-:W-:Y:S01]  /*12200*/  LDGSTS.E [R4+0x58008], desc[UR48][R56.64], !P4 ;  /* 0x5800800038047fae */ /* 0x000fe2000e121870 */
[----:B-1----:R-:W-:-:S03]  /*12210*/  VIADD R2, R17, 0xffffff58 ;  /* 0xffffff5811027836 */ /* 0x002fc60000000000 */
[----:B------:R-:W4:Y:S01]  /*12220*/  LDL.64 R58, [R1+0x618] ;  /* 0x00061800013a7983 */ /* 0x000f220000100a00 */
[----:B------:R-:W1:Y:S01]  /*12230*/  LDC R17, c[0x0][0x230] ;  /* 0x00008c00ff117b82 */ /* 0x000e620000000800 */
[----:B------:R-:W-:Y:S02]  /*12240*/  ISETP.GE.U32.AND P3, PT, R2, 0x7fffff19, PT ;  /* 0x7fffff190200780c */ /* 0x000fe40003f66070 */
[----:B------:R-:W4:Y:S04]  /*12250*/  LDL.64 R40, [R1+0x620] ;  /* 0x0006200001287983 */ /* 0x000f280000100a00 */
[----:B------:R-:W4:Y:S04]  /*12260*/  LDL.64 R56, [R1+0x628] ;  /* 0x0006280001387983 */ /* 0x000f280000100a00 */
[----:B------:R-:W-:Y:S04]  /*12270*/  LDGSTS.E [R4+0x5c008], desc[UR48][R80.64], !P4 ;  /* 0x5c00800050047fae */ /* 0x000fe8000e121870 */
[----:B------:R-:W-:Y:S04]  /*12280*/  LDGSTS.E [R4+0x5000c], desc[UR48][R72.64], !P3 ;  /* 0x5000c00048047fae */ /* 0x000fe8000d921870 */
[----:B------:R-:W-:Y:S01]  /*12290*/  LDGSTS.E [R4+0x5400c], desc[UR48][R50.64], !P3 ;  /* 0x5400c00032047fae */ /* 0x000fe2000d921870 */
[----:B------:R-:W-:-:S02]  /*122a0*/  VIADD R2, R24, 0xffffff74 ;  /* 0xffffff7418027836 */ /* 0x000fc40000000000 */
[----:B------:R-:W1:Y:S01]  /*122b0*/  LDC R24, c[0x0][0x230] ;  /* 0x00008c00ff187b82 */ /* 0x000e620000000800 */
[----:B------:R-:W4:Y:S04]  /*122c0*/  LDL.64 R80, [R1+0x988] ;  /* 0x0009880001507983 */ /* 0x000f280000100a00 */
[----:B------:R-:W4:Y:S04]  /*122d0*/  LDL.64 R72, [R1+0x630] ;  /* 0x0006300001487983 */ /* 0x000f280000100a00 */
[----:B------:R-:W4:Y:S04]  /*122e0*/  LDL.64 R50, [R1+0x638] ;  /* 0x0006380001327983 */ /* 0x000f280000100a00 */
[----:B--2---:R-:W-:Y:S04]  /*122f0*/  LDGSTS.E [R4+0x5800c], desc[UR48][R34.64], !P3 ;  /* 0x5800c00022047fae */ /* 0x004fe8000d921870 */
[----:B------:R-:W2:Y:S04]  /*12300*/  LDL.64 R34, [R1+0x7f0] ;  /* 0x0007f00001227983 */ /* 0x000ea80000100a00 */
[----:B---3--:R3:W-:Y:S04]  /*12310*/  LDGSTS.E [R4+0x5c00c], desc[UR48][R48.64], !P3 ;  /* 0x5c00c00030047fae */ /* 0x0087e8000d921870 */
[----:B----4-:R-:W-:Y:S01]  /*12320*/  LDGSTS.E [R5+0x40000], desc[UR48][R74.64], !P6 ;  /* 0x400000004a057fae */ /* 0x010fe2000f121870 */
[----:B------:R-:W-:Y:S01]  /*12330*/  ISETP.GE.U32.AND P2, PT, R2, 0x7fffff35, PT ;  /* 0x7fffff350200780c */ /* 0x000fe20003f46070 */
[----:B---3--:R-:W3:Y:S02]  /*12340*/  LDC R4, c[0x0][0x230] ;  /* 0x00008c00ff047b82 */ /* 0x008ee40000000800 */
[----:B------:R-:W4:Y:S04]  /*12350*/  LDL.64 R48, [R1+0x5a8] ;  /* 0x0005a80001307983 */ /* 0x000f280000100a00 */
[----:B------:R-:W-:Y:S04]  /*12360*/  LDGSTS.E [R5+0x44000], desc[UR48][R32.64], !P6 ;  /* 0x4400000020057fae */ /* 0x000fe8000f121870 */
[----:B------:R-:W-:Y:S04]  /*12370*/  LDGSTS.E [R5+0x48000], desc[UR48][R66.64], !P6 ;  /* 0x4800000042057fae */ /* 0x000fe8000f121870 */
[----:B------:R-:W3:Y:S04]  /*12380*/  LDL.64 R74, [R1+0x640] ;  /* 0x00064000014a7983 */ /* 0x000ee80000100a00 */
[----:B------:R-:W3:Y:S04]  /*12390*/  LDL.64 R32, [R1+0x810] ;  /* 0x0008100001207983 */ /* 0x000ee80000100a00 */
[----:B------:R-:W-:Y:S04]  /*123a0*/  LDGSTS.E [R5+0x4c000], desc[UR48][R42.64], !P6 ;  /* 0x4c0000002a057fae */ /* 0x000fe8000f121870 */
[----:B------:R-:W3:Y:S04]  /*123b0*/  LDL.64 R66, [R1+0x648] ;  /* 0x0006480001427983 */ /* 0x000ee80000100a00 */
[----:B------:R-:W-:Y:S04]  /*123c0*/  LDGSTS.E [R5+0x40004], desc[UR48][R64.64], !P0 ;  /* 0x4000400040057fae */ /* 0x000fe8000c121870 */
[----:B------:R-:W3:Y:S04]  /*123d0*/  LDL.64 R42, [R1+0x650] ;  /* 0x00065000012a7983 */ /* 0x000ee80000100a00 */
[----:B------:R-:W3:Y:S04]  /*123e0*/  LDL.64 R64, [R1+0x990] ;  /* 0x0009900001407983 */ /* 0x000ee80000100a00 */
[----:B------:R-:W-:Y:S04]  /*123f0*/  LDGSTS.E [R5+0x44004], desc[UR48][R58.64], !P0 ;  /* 0x440040003a057fae */ /* 0x000fe8000c121870 */
[----:B------:R-:W-:Y:S04]  /*12400*/  LDGSTS.E [R5+0x48004], desc[UR48][R40.64], !P0 ;  /* 0x4800400028057fae */ /* 0x000fe8000c121870 */
[----:B------:R-:W-:Y:S04]  /*12410*/  LDGSTS.E [R5+0x4c004], desc[UR48][R56.64], !P0 ;  /* 0x4c00400038057fae */ /* 0x000fe8000c121870 */
[----:B------:R-:W3:Y:S04]  /*12420*/  LDL.64 R58, [R1+0xe78] ;  /* 0x000e7800013a7983 */ /* 0x000ee80000100a00 */
[----:B------:R-:W3:Y:S04]  /*12430*/  LDL.64 R40, [R1+0xe70] ;  /* 0x000e700001287983 */ /* 0x000ee80000100a00 */
[----:B------:R-:W3:Y:S04]  /*12440*/  LDL.64 R56, [R1+0x980] ;  /* 0x0009800001387983 */ /* 0x000ee80000100a00 */
[----:B--2---:R-:W-:Y:S04]  /*12450*/  LDGSTS.E [R5+0x40008], desc[UR48][R34.64], !P5 ;  /* 0x4000800022057fae */ /* 0x004fe8000e921870 */
[----:B------:R-:W-:Y:S04]  /*12460*/  LDGSTS.E [R5+0x44008], desc[UR48][R72.64], !P5 ;  /* 0x4400800048057fae */ /* 0x000fe8000e921870 */
[----:B------:R-:W-:Y:S04]  /*12470*/  LDGSTS.E [R5+0x48008], desc[UR48][R50.64], !P5 ;  /* 0x4800800032057fae */ /* 0x000fe8000e921870 */
[----:B------:R-:W2:Y:S04]  /*12480*/  LDL.64 R34, [R1+0x998] ;  /* 0x0009980001227983 */ /* 0x000ea80000100a00 */
[----:B------:R-:W2:Y:S04]  /*12490*/  LDL.64 R72, [R1+0x9a8] ;  /* 0x0009a80001487983 */ /* 0x000ea80000100a00 */
[----:B----4-:R-:W-:Y:S04]  /*124a0*/  LDGSTS.E [R5+0x4c008], desc[UR48][R48.64], !P5 ;  /* 0x4c00800030057fae */ /* 0x010fe8000e921870 */
[----:B------:R-:W4:Y:S04]  /*124b0*/  LDL.64 R50, [R1+0x9a0] ;  /* 0x0009a00001327983 */ /* 0x000f280000100a00 */
[----:B------:R-:W4:Y:S04]  /*124c0*/  LDL.64 R48, [R1+0xe80] ;  /* 0x000e800001307983 */ /* 0x000f280000100a00 */
[----:B---3--:R-:W-:Y:S04]  /*124d0*/  LDGSTS.E [R5+0x4000c], desc[UR48][R32.64], !P2 ;  /* 0x4000c00020057fae */ /* 0x008fe8000d121870 */
[----:B------:R-:W-:Y:S04]  /*124e0*/  LDGSTS.E [R5+0x4400c], desc[UR48][R74.64], !P2 ;  /* 0x4400c0004a057fae */ /* 0x000fe8000d121870 */
[----:B------:R-:W-:Y:S04]  /*124f0*/  LDGSTS.E [R5+0x4800c], desc[UR48][R66.64], !P2 ;  /* 0x4800c00042057fae */ /* 0x000fe8000d121870 */
[----:B------:R-:W3:Y:S04]  /*12500*/  LDL.64 R32, [R1+0x9b0] ;  /* 0x0009b00001207983 */ /* 0x000ee80000100a00 */
[----:B------:R-:W-:Y:S04]  /*12510*/  LDGSTS.E [R5+0x4c00c], desc[UR48][R42.64], !P2 ;  /* 0x4c00c0002a057fae */ /* 0x000fe8000d121870 */
[----:B------:R-:W3:Y:S04]  /*12520*/  LDL.64 R74, [R1+0x9c0] ;  /* 0x0009c000014a7983 */ /* 0x000ee80000100a00 */
[----:B------:R-:W3:Y:S04]  /*12530*/  LDL.64 R66, [R1+0xe88] ;  /* 0x000e880001427983 */ /* 0x000ee80000100a00 */
[----:B------:R-:W3:Y:S01]  /*12540*/  LDL.64 R42, [R1+0x9b8] ;  /* 0x0009b800012a7983 */ /* 0x000ee20000100a00 */
[----:B------:R-:W-:-:S02]  /*12550*/  IADD3 R2, R23, -0x8d, RZ ;  /* 0xffffff7317027810 */ /* 0x000fc40007ffe0ff */
[----:B------:R-:W3:Y:S02]  /*12560*/  LDC R23, c[0x0][0x230] ;  /* 0x00008c00ff177b82 */ /* 0x000ee40000000800 */
[----:B------:R-:W-:Y:S01]  /*12570*/  ISETP.GE.U32.AND P4, PT, R2, 0x7fffff34, PT ;  /* 0x7fffff340200780c */ /* 0x000fe20003f86070 */
[----:B------:R-:W-:-:S05]  /*12580*/  VIADD R2, R21, 0xffffff72 ;  /* 0xffffff7215027836 */ /* 0x000fca0000000000 */
[----:B------:R-:W-:Y:S01]  /*12590*/  ISETP.GE.U32.AND P3, PT, R2, 0x7fffff33, PT ;  /* 0x7fffff330200780c */ /* 0x000fe20003f66070 */
[----:B------:R-:W-:Y:S01]  /*125a0*/  VIADD R2, R22, 0xffffff71 ;  /* 0xffffff7116027836 */ /* 0x000fe20000000000 */
[----:B------:R-:W3:Y:S04]  /*125b0*/  LDC R21, c[0x0][0x230] ;  /* 0x00008c00ff157b82 */ /* 0x000ee80000000800 */
[----:B------:R-:W-:Y:S01]  /*125c0*/  ISETP.GE.U32.AND P6, PT, R2, 0x7fffff32, PT ;  /* 0x7fffff320200780c */ /* 0x000fe20003fc6070 */
[----:B------:R-:W-:-:S03]  /*125d0*/  VIADD R2, R20, 0xffffff57 ;  /* 0xffffff5714027836 */ /* 0x000fc60000000000 */
[----:B------:R-:W3:Y:S02]  /*125e0*/  LDC R22, c[0x0][0x230] ;  /* 0x00008c00ff167b82 */ /* 0x000ee40000000800 */
[----:B------:R-:W-:Y:S02]  /*125f0*/  ISETP.GE.U32.AND P0, PT, R2, 0x7fffff18, PT ;  /* 0x7fffff180200780c */ /* 0x000fe40003f06070 */
[----:B-1----:R-:W-:-:S04]  /*12600*/  IADD3 R2, R24, -0xaa, RZ ;  /* 0xffffff5618027810 */ /* 0x002fc80007ffe0ff */
[----:B------:R-:W-:Y:S01]  /*12610*/  ISETP.GE.U32.AND P5, PT, R2, 0x7fffff17, PT ;  /* 0x7fffff170200780c */ /* 0x000fe20003fa6070 */
[----:B------:R-:W-:Y:S01]  /*12620*/  VIADD R2, R17, 0xffffff55 ;  /* 0xffffff5511027836 */ /* 0x000fe20000000000 */
[----:B------:R-:W1:Y:S04]  /*12630*/  LDC R20, c[0x0][0x230] ;  /* 0x00008c00ff147b82 */ /* 0x000e680000000800 */
[----:B------:R-:W-:Y:S01]  /*12640*/  ISETP.GE.U32.AND P2, PT, R2, 0x7fffff16, PT ;  /* 0x7fffff160200780c */ /* 0x000fe20003f46070 */
[----:B------:R-:W-:Y:S01]  /*12650*/  VIADD R2, R4, 0xffffff54 ;  /* 0xffffff5404027836 */ /* 0x000fe20000000000 */
[----:B------:R-:W-:Y:S02]  /*12660*/  LDGSTS.E [R5+0x50000], desc[UR48][R40.64], !P0 ;  /* 0x5000000028057fae */ /* 0x000fe4000c121870 */
[----:B------:R-:W1:Y:S02]  /*12670*/  LDC R4, c[0x0][0x230] ;  /* 0x00008c00ff047b82 */ /* 0x000e640000000800 */
[----:B------:R-:W-:Y:S04]  /*12680*/  LDGSTS.E [R5+0x54000], desc[UR48][R56.64], !P0 ;  /* 0x5400000038057fae */ /* 0x000fe8000c121870 */
[----:B------:R-:W-:Y:S02]  /*12690*/  LDGSTS.E [R5+0x58000], desc[UR48][R80.64], !P0 ;  /* 0x5800000050057fae */ /* 0x000fe4000c121870 */
[----:B------:R-:W1:Y:S02]  /*126a0*/  LDC R17, c[0x0][0x230] ;  /* 0x00008c00ff117b82 */ /* 0x000e640000000800 */
[----:B------:R-:W-:Y:S01]  /*126b0*/  LDGSTS.E [R5+0x5c000], desc[UR48][R64.64], !P0 ;  /* 0x5c00000040057fae */ /* 0x000fe2000c121870 */
[----:B------:R-:W-:-:S03]  /*126c0*/  ISETP.GE.U32.AND P0, PT, R2, 0x7fffff15, PT ;  /* 0x7fffff150200780c */ /* 0x000fc60003f06070 */
[----:B------:R-:W-:Y:S04]  /*126d0*/  LDGSTS.E [R5+0x50004], desc[UR48][R58.64], !P5 ;  /* 0x500040003a057fae */ /* 0x000fe8000e921870 */
[----:B------:R-:W3:Y:S04]  /*126e0*/  LDL.64 R40, [R1+0x9d0] ;  /* 0x0009d00001287983 */ /* 0x000ee80000100a00 */
[----:B------:R-:W3:Y:S04]  /*126f0*/  LDL.64 R56, [R1+0x9d8] ;  /* 0x0009d80001387983 */ /* 0x000ee80000100a00 */
[----:B------:R-:W3:Y:S04]  /*12700*/  LDL.64 R64, [R1+0x838] ;  /* 0x0008380001407983 */ /* 0x000ee80000100a00 */
[----:B------:R-:W3:Y:S04]  /*12710*/  LDL.64 R58, [R1+0x660] ;  /* 0x00066000013a7983 */ /* 0x000ee80000100a00 */
[----:B--2---:R-:W-:Y:S04]  /*12720*/  LDGSTS.E [R5+0x54004], desc[UR48][R34.64], !P5 ;  /* 0x5400400022057fae */ /* 0x004fe8000e921870 */
[----:B----4-:R-:W-:Y:S04]  /*12730*/  LDGSTS.E [R5+0x58004], desc[UR48][R50.64], !P5 ;  /* 0x5800400032057fae */ /* 0x010fe8000e921870 */
[----:B------:R-:W-:Y:S04]  /*12740*/  LDGSTS.E [R5+0x5c004], desc[UR48][R72.64], !P5 ;  /* 0x5c00400048057fae */ /* 0x000fe8000e921870 */
[----:B------:R-:W-:Y:S04]  /*12750*/  LDGSTS.E [R5+0x50008], desc[UR48][R48.64], !P2 ;  /* 0x5000800030057fae */ /* 0x000fe8000d121870 */
[----:B------:R-:W2:Y:S04]  /*12760*/  LDL.64 R34, [R1+0x658] ;  /* 0x0006580001227983 */ /* 0x000ea80000100a00 */
[----:B------:R-:W4:Y:S04]  /*12770*/  LDL.64 R50, [R1+0x668] ;  /* 0x0006680001327983 */ /* 0x000f280000100a00 */
[----:B------:R-:W4:Y:S04]  /*12780*/  LDL.64 R72, [R1+0x860] ;  /* 0x0008600001487983 */ /* 0x000f280000100a00 */
[----:B---3--:R-:W-:Y:S04]  /*12790*/  LDGSTS.E [R5+0x54008], desc[UR48][R32.64], !P2 ;  /* 0x5400800020057fae */ /* 0x008fe8000d121870 */
[----:B------:R-:W3:Y:S04]  /*127a0*/  LDL.64 R48, [R1+0x670] ;  /* 0x0006700001307983 */ /* 0x000ee80000100a00 */
[----:B------:R-:W3:Y:S04]  /*127b0*/  LDL.64 R32, [R1+0x678] ;  /* 0x0006780001207983 */ /* 0x000ee80000100a00 */
[----:B------:R-:W-:Y:S04]  /*127c0*/  LDGSTS.E [R5+0x58008], desc[UR48][R42.64], !P2 ;  /* 0x580080002a057fae */ /* 0x000fe8000d121870 */
[----:B------:R-:W-:Y:S04]  /*127d0*/  LDGSTS.E [R5+0x5c008], desc[UR48][R74.64], !P2 ;  /* 0x5c0080004a057fae */ /* 0x000fe8000d121870 */
[----:B------:R-:W-:Y:S04]  /*127e0*/  LDGSTS.E [R5+0x5000c], desc[UR48][R66.64], !P0 ;  /* 0x5000c00042057fae */ /* 0x000fe8000c121870 */
[----:B------:R-:W3:Y:S04]  /*127f0*/  LDL.64 R42, [R1+0x680] ;  /* 0x00068000012a7983 */ /* 0x000ee80000100a00 */
[----:B------:R-:W-:Y:S04]  /*12800*/  LDGSTS.E [R5+0x5400c], desc[UR48][R10.64], !P0 ;  /* 0x5400c0000a057fae */ /* 0x000fe8000c121870 */
[----:B------:R-:W2:Y:S04]  /*12810*/  LDL.LU.64 R10, [R1+0xf50] ;  /* 0x000f5000010a7983 */ /* 0x000ea80000300a00 */
[----:B------:R-:W3:Y:S04]  /*12820*/  LDL.64 R80, [R1+0x690] ;  /* 0x0006900001507983 */ /* 0x000ee80000100a00 */
[----:B------:R-:W3:Y:S01]  /*12830*/  LDL.64 R66, [R1+0x698] ;  /* 0x0006980001427983 */ /* 0x000ee20000100a00 */
[----:B------:R-:W-:-:S02]  /*12840*/  VIADD R2, R22, 0xffffff70 ;  /* 0xffffff7016027836 */ /* 0x000fc40000000000 */
[----:B------:R-:W1:Y:S01]  /*12850*/  LDC R22, c[0x0][0x230] ;  /* 0x00008c00ff167b82 */ /* 0x000e620000000800 */
[----:B------:R-:W3:Y:S04]  /*12860*/  LDL.64 R74, [R1+0x9e8] ;  /* 0x0009e800014a7983 */ /* 0x000ee80000100a00 */
[----:B------:R-:W-:Y:S04]  /*12870*/  LDGSTS.E [R5+0x5800c], desc[UR48][R40.64], !P0 ;  /* 0x5800c00028057fae */ /* 0x000fe8000c121870 */
[----:B------:R1:W-:Y:S04]  /*12880*/  LDGSTS.E [R5+0x5c00c], desc[UR48][R56.64], !P0 ;  /* 0x5c00c00038057fae */ /* 0x0003e8000c121870 */
[----:B------:R-:W3:Y:S04]  /*12890*/  LDL.64 R40, [R1+0x890] ;  /* 0x0008900001287983 */ /* 0x000ee80000100a00 */
[----:B------:R-:W3:Y:S01]  /*128a0*/  LDL.64 R56, [R1+0x6a0] ;  /* 0x0006a00001387983 */ /* 0x000ee20000100a00 */
[----:B------:R-:W-:Y:S01]  /*128b0*/  ISETP.GE.U32.AND P5, PT, R2, 0x7fffff31, PT ;  /* 0x7fffff310200780c */ /* 0x000fe20003fa6070 */
[----:B-1----:R-:W1:Y:S02]  /*128c0*/  LDC R5, c[0x0][0x230] ;  /* 0x00008c00ff057b82 */ /* 0x002e640000000800 */
[----:B--2---:R-:W-:Y:S04]  /*128d0*/  LDGSTS.E [R11+0x40000], desc[UR48][R64.64], !P4 ;  /* 0x40000000400b7fae */ /* 0x004fe8000e121870 */
[----:B------:R-:W-:Y:S04]  /*128e0*/  LDGSTS.E [R11+0x44000], desc[UR48][R34.64], !P4 ;  /* 0x44000000220b7fae */ /* 0x000fe8000e121870 */
[----:B------:R-:W-:Y:S04]  /*128f0*/  LDGSTS.E [R11+0x48000], desc[UR48][R58.64], !P4 ;  /* 0x480000003a0b7fae */ /* 0x000fe8000e121870 */
[----:B------:R-:W2:Y:S04]  /*12900*/  LDL.64 R64, [R1+0x6a8] ;  /* 0x0006a80001407983 */ /* 0x000ea80000100a00 */
[----:B------:R-:W2:Y:S04]  /*12910*/  LDL.64 R34, [R1+0x8a8] ;  /* 0x0008a80001227983 */ /* 0x000ea80000100a00 */
[----:B----4-:R-:W-:Y:S04]  /*12920*/  LDGSTS.E [R11+0x4c000], desc[UR48][R50.64], !P4 ;  /* 0x4c000000320b7fae */ /* 0x010fe8000e121870 */
[----:B------:R-:W4:Y:S04]  /*12930*/  LDL.64 R58, [R1+0x6b0] ;  /* 0x0006b000013a7983 */ /* 0x000f280000100a00 */
[----:B------:R-:W-:Y:S04]  /*12940*/  LDGSTS.E [R11+0x40004], desc[UR48][R72.64], !P3 ;  /* 0x40004000480b7fae */ /* 0x000fe8000d921870 */
[----:B------:R-:W4:Y:S04]  /*12950*/  LDL.64 R50, [R1+0x6b8] ;  /* 0x0006b80001327983 */ /* 0x000f280000100a00 */
[----:B---3--:R-:W-:Y:S04]  /*12960*/  LDGSTS.E [R11+0x44004], desc[UR48][R48.64], !P3 ;  /* 0x44004000300b7fae */ /* 0x008fe8000d921870 */
[----:B------:R-:W-:Y:S04]  /*12970*/  LDGSTS.E [R11+0x48004], desc[UR48][R32.64], !P3 ;  /* 0x48004000200b7fae */ /* 0x000fe8000d921870 */
[----:B------:R-:W3:Y:S04]  /*12980*/  LDL.64 R72, [R1+0x9f0] ;  /* 0x0009f00001487983 */ /* 0x000ee80000100a00 */
[----:B------:R-:W3:Y:S04]  /*12990*/  LDL.64 R48, [R1+0x9e0] ;  /* 0x0009e00001307983 */ /* 0x000ee80000100a00 */
[----:B------:R-:W3:Y:S04]  /*129a0*/  LDL.64 R32, [R1+0xe90] ;  /* 0x000e900001207983 */ /* 0x000ee80000100a00 */
[----:B------:R-:W-:Y:S04]  /*129b0*/  LDGSTS.E [R11+0x4c004], desc[UR48][R42.64], !P3 ;  /* 0x4c0040002a0b7fae */ /* 0x000fe8000d921870 */
[----:B------:R-:W-:Y:S04]  /*129c0*/  LDGSTS.E [R11+0x40008], desc[UR48][R40.64], !P6 ;  /* 0x40008000280b7fae */ /* 0x000fe8000f121870 */
[----:B------:R-:W-:Y:S04]  /*129d0*/  LDGSTS.E [R11+0x44008], desc[UR48][R80.64], !P6 ;  /* 0x44008000500b7fae */ /* 0x000fe8000f121870 */
[----:B------:R-:W3:Y:S04]  /*129e0*/  LDL.64 R42, [R1+0xe98] ;  /* 0x000e9800012a7983 */ /* 0x000ee80000100a00 */
[----:B------:R-:W-:Y:S04]  /*129f0*/  LDGSTS.E [R11+0x48008], desc[UR48][R66.64], !P6 ;  /* 0x48008000420b7fae */ /* 0x000fe8000f121870 */
[----:B------:R-:W3:Y:S04]  /*12a00*/  LDL.64 R40, [R1+0x9f8] ;  /* 0x0009f80001287983 */ /* 0x000ee80000100a00 */
[----:B------:R-:W-:Y:S04]  /*12a10*/  LDGSTS.E [R11+0x4c008], desc[UR48][R56.64], !P6 ;  /* 0x4c008000380b7fae */ /* 0x000fe8000f121870 */
[----:B------:R-:W3:Y:S04]  /*12a20*/  LDL.64 R80, [R1+0xa00] ;  /* 0x000a000001507983 */ /* 0x000ee80000100a00 */
[----:B------:R-:W3:Y:S04]  /*12a30*/  LDL.64 R66, [R1+0xa08] ;  /* 0x000a080001427983 */ /* 0x000ee80000100a00 */
[----:B------:R-:W3:Y:S04]  /*12a40*/  LDL.64 R56, [R1+0xea0] ;  /* 0x000ea00001387983 */ /* 0x000ee80000100a00 */
[----:B--2---:R-:W-:Y:S04]  /*12a50*/  LDGSTS.E [R11+0x4000c], desc[UR48][R34.64], !P5 ;  /* 0x4000c000220b7fae */ /* 0x004fe8000e921870 */
[----:B------:R-:W-:Y:S04]  /*12a60*/  LDGSTS.E [R11+0x4400c], desc[UR48][R64.64], !P5 ;  /* 0x4400c000400b7fae */ /* 0x000fe8000e921870 */
[----:B----4-:R-:W-:Y:S04]  /*12a70*/  LDGSTS.E [R11+0x4800c], desc[UR48][R58.64], !P5 ;  /* 0x4800c0003a0b7fae */ /* 0x010fe8000e921870 */
[----:B------:R-:W2:Y:S04]  /*12a80*/  LDL.64 R34, [R1+0xa10] ;  /* 0x000a100001227983 */ /* 0x000ea80000100a00 */
[----:B------:R-:W-:Y:S04]  /*12a90*/  LDGSTS.E [R11+0x4c00c], desc[UR48][R50.64], !P5 ;  /* 0x4c00c000320b7fae */ /* 0x000fe8000e921870 */
[----:B------:R-:W4:Y:S04]  /*12aa0*/  LDL.64 R64, [R1+0xa20] ;  /* 0x000a200001407983 */ /* 0x000f280000100a00 */
[----:B------:R-:W4:Y:S04]  /*12ab0*/  LDL.64 R58, [R1+0xea8] ;  /* 0x000ea800013a7983 */ /* 0x000f280000100a00 */
[----:B------:R-:W4:Y:S01]  /*12ac0*/  LDL.64 R50, [R1+0xa18] ;  /* 0x000a180001327983 */ /* 0x000f220000100a00 */
[----:B------:R-:W-:-:S02]  /*12ad0*/  IADD3 R2, R21, -0x91, RZ ;  /* 0xffffff6f15027810 */ /* 0x000fc40007ffe0ff */
[----:B------:R-:W1:Y:S02]  /*12ae0*/  LDC R21, c[0x0][0x230] ;  /* 0x00008c00ff157b82 */ /* 0x000e640000000800 */
[----:B------:R-:W-:Y:S01]  /*12af0*/  ISETP.GE.U32.AND P2, PT, R2, 0x7fffff30, PT ;  /* 0x7fffff300200780c */ /* 0x000fe20003f46070 */
[----:B------:R-:W-:-:S05]  /*12b00*/  VIADD R2, R20, 0xffffff6e ;  /* 0xffffff6e14027836 */ /* 0x000fca0000000000 */
[----:B------:R-:W3:Y:S01]  /*12b10*/  LDC R20, c[0x0][0x230] ;  /* 0x00008c00ff147b82 */ /* 0x000ee20000000800 */
[----:B------:R-:W-:Y:S01]  /*12b20*/  ISETP.GE.U32.AND P0, PT, R2, 0x7fffff2f, PT ;  /* 0x7fffff2f0200780c */ /* 0x000fe20003f06070 */
[----:B------:R-:W-:-:S05]  /*12b30*/  VIADD R2, R23, 0xffffff6d ;  /* 0xffffff6d17027836 */ /* 0x000fca0000000000 */
[----:B------:R-:W-:Y:S01]  /*12b40*/  ISETP.GE.U32.AND P4, PT, R2, 0x7fffff2e, PT ;  /* 0x7fffff2e0200780c */ /* 0x000fe20003f86070 */
[----:B------:R-:W-:Y:S01]  /*12b50*/  VIADD R2, R4, 0xffffff53 ;  /* 0xffffff5304027836 */ /* 0x000fe20000000000 */
[----:B------:R-:W1:Y:S04]  /*12b60*/  LDC R23, c[0x0][0x230] ;  /* 0x00008c00ff177b82 */ /* 0x000e680000000800 */
[----:B------:R-:W-:Y:S02]  /*12b70*/  ISETP.GE.U32.AND P3, PT, R2, 0x7fffff14, PT ;  /* 0x7fffff140200780c */ /* 0x000fe40003f66070 */
[----:B------:R-:W-:Y:S02]  /*12b80*/  IADD3 R2, R22, -0xae, RZ ;  /* 0xffffff5216027810 */ /* 0x000fe40007ffe0ff */
[----:B------:R-:W1:Y:S02]  /*12b90*/  LDC R4, c[0x0][0x230] ;  /* 0x00008c00ff047b82 */ /* 0x000e640000000800 */
[----:B------:R-:W-:Y:S01]  /*12ba0*/  ISETP.GE.U32.AND P6, PT, R2, 0x7fffff13, PT ;  /* 0x7fffff130200780c */ /* 0x000fe20003fc6070 */
[----:B---3--:R-:W-:-:S05]  /*12bb0*/  VIADD R2, R20, 0xffffff51 ;  /* 0xffffff5114027836 */ /* 0x008fca0000000000 */
[----:B------:R-:W3:Y:S01]  /*12bc0*/  LDC R22, c[0x0][0x230] ;  /* 0x00008c00ff167b82 */ /* 0x000ee20000000800 */
[----:B------:R-:W-:Y:S01]  /*12bd0*/  LDGSTS.E [R11+0x50000], desc[UR48][R32.64], !P3 ;  /* 0x50000000200b7fae */ /* 0x000fe2000d921870 */
[----:B------:R-:W-:Y:S01]  /*12be0*/  ISETP.GE.U32.AND P5, PT, R2, 0x7fffff12, PT ;  /* 0x7fffff120200780c */ /* 0x000fe20003fa6070 */
[----:B------:R-:W-:Y:S02]  /*12bf0*/  VIADD R2, R17, 0xffffff50 ;  /* 0xffffff5011027836 */ /* 0x000fe40000000000 */
[----:B------:R-:W-:Y:S03]  /*12c00*/  LDGSTS.E [R11+0x54000], desc[UR48][R48.64], !P3 ;  /* 0x54000000300b7fae */ /* 0x000fe6000d921870 */
[----:B------:R-:W3:Y:S01]  /*12c10*/  LDC R20, c[0x0][0x230] ;  /* 0x00008c00ff147b82 */ /* 0x000ee20000000800 */
[----:B------:R-:W-:Y:S04]  /*12c20*/  LDGSTS.E [R11+0x58000], desc[UR48][R74.64], !P3 ;  /* 0x580000004a0b7fae */ /* 0x000fe8000d921870 */
[----:B------:R-:W-:Y:S01]  /*12c30*/  LDGSTS.E [R11+0x5c000], desc[UR48][R72.64], !P3 ;  /* 0x5c000000480b7fae */ /* 0x000fe2000d921870 */
[----:B------:R-:W-:-:S02]  /*12c40*/  ISETP.GE.U32.AND P3, PT, R2, 0x7fffff11, PT ;  /* 0x7fffff110200780c */ /* 0x000fc40003f66070 */
[----:B------:R-:W3:Y:S01]  /*12c50*/  LDC R17, c[0x0][0x230] ;  /* 0x00008c00ff117b82 */ /* 0x000ee20000000800 */
[----:B------:R-:W-:Y:S04]  /*12c60*/  LDGSTS.E [R11+0x50004], desc[UR48][R42.64], !P6 ;  /* 0x500040002a0b7fae */ /* 0x000fe8000f121870 */
[----:B------:R-:W-:Y:S04]  /*12c70*/  LDGSTS.E [R11+0x54004], desc[UR48][R40.64], !P6 ;  /* 0x54004000280b7fae */ /* 0x000fe8000f121870 */
[----:B------:R-:W-:Y:S04]  /*12c80*/  LDGSTS.E [R11+0x58004], desc[UR48][R80.64], !P6 ;  /* 0x58004000500b7fae */ /* 0x000fe8000f121870 */
[----:B------:R-:W-:Y:S04]  /*12c90*/  LDGSTS.E [R11+0x5c004], desc[UR48][R66.64], !P6 ;  /* 0x5c004000420b7fae */ /* 0x000fe8000f121870 */
[----:B------:R-:W-:Y:S04]  /*12ca0*/  LDGSTS.E [R11+0x50008], desc[UR48][R56.64], !P5 ;  /* 0x50008000380b7fae */ /* 0x000fe8000e921870 */
[----:B------:R-:W3:Y:S04]  /*12cb0*/  LDL.64 R32, [R1+0xa38] ;  /* 0x000a380001207983 */ /* 0x000ee80000100a00 */
[----:B------:R-:W3:Y:S04]  /*12cc0*/  LDL.64 R48, [R1+0xa40] ;  /* 0x000a400001307983 */ /* 0x000ee80000100a00 */
[----:B------:R-:W3:Y:S04]  /*12cd0*/  LDL.64 R74, [R1+0x8c8] ;  /* 0x0008c800014a7983 */ /* 0x000ee80000100a00 */
[----:B------:R-:W3:Y:S04]  /*12ce0*/  LDL.64 R72, [R1+0x6c8] ;  /* 0x0006c80001487983 */ /* 0x000ee80000100a00 */
[----:B------:R-:W3:Y:S04]  /*12cf0*/  LDL.64 R42, [R1+0x6d0] ;  /* 0x0006d000012a7983 */ /* 0x000ee80000100a00 */
[----:B------:R-:W3:Y:S04]  /*12d00*/  LDL.64 R40, [R1+0x6d8] ;  /* 0x0006d80001287983 */ /* 0x000ee80000100a00 */
[----:B------:R-:W3:Y:S04]  /*12d10*/  LDL.64 R66, [R1+0x8e0] ;  /* 0x0008e00001427983 */ /* 0x000ee80000100a00 */
[----:B------:R-:W3:Y:S04]  /*12d20*/  LDL.64 R56, [R1+0x6e0] ;  /* 0x0006e00001387983 */ /* 0x000ee80000100a00 */
[----:B--2---:R-:W-:Y:S04]  /*12d30*/  LDGSTS.E [R11+0x54008], desc[UR48][R34.64], !P5 ;  /* 0x54008000220b7fae */ /* 0x004fe8000e921870 */
[----:B------:R-:W2:Y:S04]  /*12d40*/  LDL.64 R34, [R1+0x6f0] ;  /* 0x0006f00001227983 */ /* 0x000ea80000100a00 */
[----:B----4-:R-:W-:Y:S04]  /*12d50*/  LDGSTS.E [R11+0x58008], desc[UR48][R50.64], !P5 ;  /* 0x58008000320b7fae */ /* 0x010fe8000e921870 */
[----:B------:R-:W-:Y:S04]  /*12d60*/  LDGSTS.E [R11+0x5c008], desc[UR48][R64.64], !P5 ;  /* 0x5c008000400b7fae */ /* 0x000fe8000e921870 */
[----:B------:R-:W-:Y:S04]  /*12d70*/  LDGSTS.E [R11+0x5000c], desc[UR48][R58.64], !P3 ;  /* 0x5000c0003a0b7fae */ /* 0x000fe8000d921870 */
[----:B------:R-:W4:Y:S04]  /*12d80*/  LDL.64 R50, [R1+0x6f8] ;  /* 0x0006f80001327983 */ /* 0x000f280000100a00 */
[----:B------:R-:W-:Y:S04]  /*12d90*/  LDGSTS.E [R11+0x5400c], desc[UR48][R12.64], !P3 ;  /* 0x5400c0000c0b7fae */ /* 0x000fe8000d921870 */
[----:B------:R-:W2:Y:S04]  /*12da0*/  LDL.LU.64 R12, [R1+0xf48] ;  /* 0x000f4800010c7983 */ /* 0x000ea80000300a00 */
[----:B------:R-:W4:Y:S04]  /*12db0*/  LDL.64 R64, [R1+0x708] ;  /* 0x0007080001407983 */ /* 0x000f280000100a00 */
[----:B------:R-:W4:Y:S04]  /*12dc0*/  LDL.64 R58, [R1+0x710] ;  /* 0x00071000013a7983 */ /* 0x000f280000100a00 */
[----:B------:R-:W4:Y:S04]  /*12dd0*/  LDL.64 R90, [R1+0x960] ;  /* 0x00096000015a7983 */ /* 0x000f280000100a00 */
[----:B------:R-:W4:Y:S01]  /*12de0*/  LDL.64 R88, [R1+0x718] ;  /* 0x0007180001587983 */ /* 0x000f220000100a00 */
[----:B-1----:R-:W-:-:S03]  /*12df0*/  VIADD R2, R23, 0xffffff6c ;  /* 0xffffff6c17027836 */ /* 0x002fc60000000000 */
[----:B------:R-:W4:Y:S04]  /*12e00*/  LDL.64 R82, [R1+0xa50] ;  /* 0x000a500001527983 */ /* 0x000f280000100a00 */
[----:B---3--:R-:W-:Y:S04]  /*12e10*/  LDGSTS.E [R11+0x5800c], desc[UR48][R32.64], !P3 ;  /* 0x5800c000200b7fae */ /* 0x008fe8000d921870 */
[----:B------:R1:W-:Y:S04]  /*12e20*/  LDGSTS.E [R11+0x5c00c], desc[UR48][R48.64], !P3 ;  /* 0x5c00c000300b7fae */ /* 0x0003e8000d921870 */
[----:B------:R-:W3:Y:S04]  /*12e30*/  LDL.64 R80, [R1+0xa58] ;  /* 0x000a580001507983 */ /* 0x000ee80000100a00 */
[----:B------:R-:W3:Y:S04]  /*12e40*/  LDL.64 R32, [R1+0x900] ;  /* 0x0009000001207983 */ /* 0x000ee80000100a00 */
[----:B------:R-:W3:Y:S01]  /*12e50*/  LDL.64 R48, [R1+0x700] ;  /* 0x0007000001307983 */ /* 0x000ee20000100a00 */
[----:B------:R-:W-:Y:S01]  /*12e60*/  ISETP.GE.U32.AND P6, PT, R2, 0x7fffff2d, PT ;  /* 0x7fffff2d0200780c */ /* 0x000fe20003fc6070 */
[----:B-1----:R-:W1:Y:S02]  /*12e70*/  LDC R11, c[0x0][0x230] ;  /* 0x00008c00ff0b7b82 */ /* 0x002e640000000800 */
[----:B--2---:R-:W-:Y:S04]  /*12e80*/  LDGSTS.E [R13+0x40000], desc[UR48][R74.64], !P2 ;  /* 0x400000004a0d7fae */ /* 0x004fe8000d121870 */
[----:B------:R-:W-:Y:S04]  /*12e90*/  LDGSTS.E [R13+0x44000], desc[UR48][R72.64], !P2 ;  /* 0x44000000480d7fae */ /* 0x000fe8000d121870 */
[----:B------:R-:W-:Y:S04]  /*12ea0*/  LDGSTS.E [R13+0x48000], desc[UR48][R42.64], !P2 ;  /* 0x480000002a0d7fae */ /* 0x000fe8000d121870 */
[----:B------:R-:W-:Y:S04]  /*12eb0*/  LDGSTS.E [R13+0x4c000], desc[UR48][R40.64], !P2 ;  /* 0x4c000000280d7fae */ /* 0x000fe8000d121870 */
[----:B------:R-:W-:Y:S04]  /*12ec0*/  LDGSTS.E [R13+0x40004], desc[UR48][R66.64], !P0 ;  /* 0x40004000420d7fae */ /* 0x000fe8000c121870 */
[----:B------:R-:W2:Y:S04]  /*12ed0*/  LDL.64 R42, [R1+0x720] ;  /* 0x00072000012a7983 */ /* 0x000ea80000100a00 */
[----:B------:R-:W2:Y:S04]  /*12ee0*/  LDL.64 R40, [R1+0x728] ;  /* 0x0007280001287983 */ /* 0x000ea80000100a00 */
[----:B------:R-:W-:Y:S04]  /*12ef0*/  LDGSTS.E [R13+0x44004], desc[UR48][R56.64], !P0 ;  /* 0x44004000380d7fae */ /* 0x000fe8000c121870 */
[----:B------:R-:W-:Y:S04]  /*12f00*/  LDGSTS.E [R13+0x48004], desc[UR48][R34.64], !P0 ;  /* 0x48004000220d7fae */ /* 0x000fe8000c121870 */
[----:B------:R-:W2:Y:S04]  /*12f10*/  LDL.64 R74, [R1+0xa98] ;  /* 0x000a9800014a7983 */ /* 0x000ea80000100a00 */
[----:B----4-:R-:W-:Y:S04]  /*12f20*/  LDGSTS.E [R13+0x4c004], desc[UR48][R50.64], !P0 ;  /* 0x4c004000320d7fae */ /* 0x010fe8000c121870 */
[----:B------:R-:W4:Y:S04]  /*12f30*/  LDL.64 R34, [R1+0xeb0] ;  /* 0x000eb00001227983 */ /* 0x000f280000100a00 */
[----:B------:R-:W4:Y:S04]  /*12f40*/  LDL.64 R56, [R1+0xeb8] ;  /* 0x000eb80001387983 */ /* 0x000f280000100a00 */
[----:B------:R-:W4:Y:S04]  /*12f50*/  LDL.64 R50, [R1+0xaa8] ;  /* 0x000aa80001327983 */ /* 0x000f280000100a00 */
[----:B------:R-:W4:Y:S04]  /*12f60*/  LDL.64 R72, [R1+0xec0] ;  /* 0x000ec00001487983 */ /* 0x000f280000100a00 */
[----:B---3--:R-:W-:Y:S04]  /*12f70*/  LDGSTS.E [R13+0x40008], desc[UR48][R32.64], !P4 ;  /* 0x40008000200d7fae */ /* 0x008fe8000e121870 */
        /* <DEDUP_REMOVED lines=8> */
[----:B------:R-:W-:Y:S04]  /*13000*/  LDGSTS.E [R13+0x4400c], desc[UR48][R88.64], !P6 ;  /* 0x4400c000580d7fae */ /* 0x000fe8000f121870 */
[----:B------:R-:W3:Y:S01]  /*13010*/  LDL.64 R58, [R1+0xad0] ;  /* 0x000ad000013a7983 */ /* 0x000ee20000100a00 */
[----:B------:R-:W-:-:S02]  /*13020*/  IADD3 R2, R5, -0x95, RZ ;  /* 0xffffff6b05027810 */ /* 0x000fc40007ffe0ff */
[----:B------:R-:W1:Y:S01]  /*13030*/  LDC R5, c[0x0][0x230] ;  /* 0x00008c00ff057b82 */ /* 0x000e620000000800 */
[----:B------:R-:W3:Y:S04]  /*13040*/  LDL.64 R90, [R1+0xa68] ;  /* 0x000a6800015a7983 */ /* 0x000ee80000100a00 */
[----:B------:R-:W3:Y:S04]  /*13050*/  LDL.64 R88, [R1+0x758] ;  /* 0x0007580001587983 */ /* 0x000ee80000100a00 */
[----:B--2---:R-:W-:Y:S01]  /*13060*/  LDGSTS.E [R13+0x4800c], desc[UR48][R42.64], !P6 ;  /* 0x4800c0002a0d7fae */ /* 0x004fe2000f121870 */
[----:B------:R-:W-:-:S03]  /*13070*/  ISETP.GE.U32.AND P5, PT, R2, 0x7fffff2c, PT ;  /* 0x7fffff2c0200780c */ /* 0x000fc60003fa6070 */
[----:B------:R-:W2:Y:S01]  /*13080*/  LDL.64 R42, [R1+0xec8] ;  /* 0x000ec800012a7983 */ /* 0x000ea20000100a00 */
[----:B------:R-:W-:Y:S02]  /*13090*/  VIADD R2, R4, 0xffffff6a ;  /* 0xffffff6a04027836 */ /* 0x000fe40000000000 */
[----:B------:R-:W4:Y:S01]  /*130a0*/  LDC R4, c[0x0][0x230] ;  /* 0x00008c00ff047b82 */ /* 0x000f220000000800 */
[----:B------:R-:W-:Y:S02]  /*130b0*/  LDGSTS.E [R13+0x4c00c], desc[UR48][R40.64], !P6 ;  /* 0x4c00c000280d7fae */ /* 0x000fe4000f121870 */
[----:B------:R-:W-:Y:S01]  /*130c0*/  ISETP.GE.U32.AND P3, PT, R2, 0x7fffff2b, PT ;  /* 0x7fffff2b0200780c */ /* 0x000fe20003f66070 */
[----:B------:R-:W-:-:S04]  /*130d0*/  VIADD R2, R21, 0xffffff69 ;  /* 0xffffff6915027836 */ /* 0x000fc80000000000 */
[----:B------:R-:W2:Y:S01]  /*130e0*/  LDC R21, c[0x0][0x230] ;  /* 0x00008c00ff157b82 */ /* 0x000ea20000000800 */
[----:B------:R-:W-:Y:S01]  /*130f0*/  ISETP.GE.U32.AND P2, PT, R2, 0x7fffff2a, PT ;  /* 0x7fffff2a0200780c */ /* 0x000fe20003f46070 */
[----:B------:R-:W-:Y:S01]  /*13100*/  VIADD R2, R20, 0xffffff4f ;  /* 0xffffff4f14027836 */ /* 0x000fe20000000000 */
[----:B------:R-:W2:Y:S04]  /*13110*/  LDL.64 R40, [R1+0xae8] ;  /* 0x000ae80001287983 */ /* 0x000ea80000100a00 */
[----:B------:R-:W-:Y:S01]  /*13120*/  ISETP.GE.U32.AND P0, PT, R2, 0x7fffff10, PT ;  /* 0x7fffff100200780c */ /* 0x000fe20003f06070 */
[----:B------:R-:W2:Y:S01]  /*13130*/  LDC R20, c[0x0][0x230] ;  /* 0x00008c00ff147b82 */ /* 0x000ea20000000800 */
[----:B------:R-:W-:-:S04]  /*13140*/  IADD3 R2, R22, -0xb2, RZ ;  /* 0xffffff4e16027810 */ /* 0x000fc80007ffe0ff */
[----:B------:R-:W-:Y:S01]  /*13150*/  ISETP.GE.U32.AND P4, PT, R2, 0x7fffff0f, PT ;  /* 0x7fffff0f0200780c */ /* 0x000fe20003f86070 */
[----:B-1----:R-:W-:Y:S02]  /*13160*/  VIADD R2, R5, 0xffffff4d ;  /* 0xffffff4d05027836 */ /* 0x002fe40000000000 */
[----:B------:R-:W1:Y:S03]  /*13170*/  LDC R22, c[0x0][0x230] ;  /* 0x00008c00ff167b82 */ /* 0x000e660000000800 */
[----:B------:R-:W-:Y:S01]  /*13180*/  ISETP.GE.U32.AND P6, PT, R2, 0x7fffff0e, PT ;  /* 0x7fffff0e0200780c */ /* 0x000fe20003fc6070 */
[----:B----4-:R-:W-:Y:S01]  /*13190*/  VIADD R2, R4, 0xffffff4c ;  /* 0xffffff4c04027836 */ /* 0x010fe20000000000 */
[----:B------:R-:W-:Y:S03]  /*131a0*/  LDGSTS.E [R13+0x50000], desc[UR48][R34.64], !P0 ;  /* 0x50000000220d7fae */ /* 0x000fe6000c121870 */
[----:B------:R-:W4:Y:S01]  /*131b0*/  LDC R5, c[0x0][0x230] ;  /* 0x00008c00ff057b82 */ /* 0x000f220000000800 */
[----:B------:R-:W-:Y:S04]  /*131c0*/  LDGSTS.E [R13+0x54000], desc[UR48][R82.64], !P0 ;  /* 0x54000000520d7fae */ /* 0x000fe8000c121870 */
[----:B------:R-:W-:Y:S03]  /*131d0*/  LDGSTS.E [R13+0x58000], desc[UR48][R80.64], !P0 ;  /* 0x58000000500d7fae */ /* 0x000fe6000c121870 */
[----:B------:R-:W4:Y:S01]  /*131e0*/  LDC R4, c[0x0][0x230] ;  /* 0x00008c00ff047b82 */ /* 0x000f220000000800 */
[----:B------:R-:W-:Y:S01]  /*131f0*/  LDGSTS.E [R13+0x5c000], desc[UR48][R74.64], !P0 ;  /* 0x5c0000004a0d7fae */ /* 0x000fe2000c121870 */
[----:B------:R-:W-:-:S03]  /*13200*/  ISETP.GE.U32.AND P0, PT, R2, 0x7fffff0d, PT ;  /* 0x7fffff0d0200780c */ /* 0x000fc60003f06070 */
[----:B------:R-:W-:Y:S04]  /*13210*/  LDGSTS.E [R13+0x50004], desc[UR48][R56.64], !P4 ;  /* 0x50004000380d7fae */ /* 0x000fe8000e121870 */
[----:B---3--:R-:W-:Y:S04]  /*13220*/  LDGSTS.E [R13+0x54004], desc[UR48][R32.64], !P4 ;  /* 0x54004000200d7fae */ /* 0x008fe8000e121870 */
[----:B------:R-:W-:Y:S04]  /*13230*/  LDGSTS.E [R13+0x58004], desc[UR48][R50.64], !P4 ;  /* 0x58004000320d7fae */ /* 0x000fe8000e121870 */
[----:B------:R-:W-:Y:S04]  /*13240*/  LDGSTS.E [R13+0x5c004], desc[UR48][R48.64], !P4 ;  /* 0x5c004000300d7fae */ /* 0x000fe8000e121870 */
[----:B------:R-:W-:Y:S04]  /*13250*/  LDGSTS.E [R13+0x50008], desc[UR48][R72.64], !P6 ;  /* 0x50008000480d7fae */ /* 0x000fe8000f121870 */
[----:B------:R-:W-:Y:S04]  /*13260*/  LDGSTS.E [R13+0x54008], desc[UR48][R66.64], !P6 ;  /* 0x54008000420d7fae */ /* 0x000fe8000f121870 */
[----:B------:R-:W-:Y:S04]  /*13270*/  LDGSTS.E [R13+0x58008], desc[UR48][R64.64], !P6 ;  /* 0x58008000400d7fae */ /* 0x000fe8000f121870 */
[----:B------:R-:W3:Y:S04]  /*13280*/  LDL.64 R34, [R1+0xaf0] ;  /* 0x000af00001227983 */ /* 0x000ee80000100a00 */
[----:B------:R-:W-:Y:S04]  /*13290*/  LDGSTS.E [R13+0x5c008], desc[UR48][R58.64], !P6 ;  /* 0x5c0080003a0d7fae */ /* 0x000fe8000f121870 */
[----:B------:R-:W4:Y:S04]  /*132a0*/  LDL.64 R32, [R1+0xa60] ;  /* 0x000a600001207983 */ /* 0x000f280000100a00 */
[----:B------:R-:W4:Y:S04]  /*132b0*/  LDL.64 R56, [R1+0x740] ;  /* 0x0007400001387983 */ /* 0x000f280000100a00 */
[----:B------:R-:W4:Y:S04]  /*132c0*/  LDL.64 R50, [R1+0x748] ;  /* 0x0007480001327983 */ /* 0x000f280000100a00 */
[----:B------:R-:W4:Y:S04]  /*132d0*/  LDL.64 R48, [R1+0x750] ;  /* 0x0007500001307983 */ /* 0x000f280000100a00 */
[----:B------:R-:W4:Y:S04]  /*132e0*/  LDL.64 R82, [R1+0x760] ;  /* 0x0007600001527983 */ /* 0x000f280000100a00 */
[----:B------:R-:W4:Y:S04]  /*132f0*/  LDL.64 R80, [R1+0x768] ;  /* 0x0007680001507983 */ /* 0x000f280000100a00 */
[----:B--2---:R-:W-:Y:S04]  /*13300*/  LDGSTS.E [R13+0x5000c], desc[UR48][R42.64], !P0 ;  /* 0x5000c0002a0d7fae */ /* 0x004fe8000c121870 */
[----:B------:R-:W-:Y:S04]  /*13310*/  LDGSTS.E [R13+0x5400c], desc[UR48][R14.64], !P0 ;  /* 0x5400c0000e0d7fae */ /* 0x000fe8000c121870 */
[----:B------:R-:W4:Y:S04]  /*13320*/  LDL.LU.64 R14, [R1+0xf40] ;  /* 0x000f4000010e7983 */ /* 0x000f280000300a00 */
[----:B------:R-:W2:Y:S04]  /*13330*/  LDL.64 R42, [R1+0xa70] ;  /* 0x000a7000012a7983 */ /* 0x000ea80000100a00 */
[----:B------:R-:W-:Y:S04]  /*13340*/  LDGSTS.E [R13+0x5800c], desc[UR48][R40.64], !P0 ;  /* 0x5800c000280d7fae */ /* 0x000fe8000c121870 */
[----:B------:R-:W2:Y:S04]  /*13350*/  LDL.64 R74, [R1+0x778] ;  /* 0x00077800014a7983 */ /* 0x000ea80000100a00 */
[----:B------:R-:W2:Y:S04]  /*13360*/  LDL.64 R72, [R1+0xa78] ;  /* 0x000a780001487983 */ /* 0x000ea80000100a00 */
[----:B------:R-:W2:Y:S04]  /*13370*/  LDL.64 R40, [R1+0x780] ;  /* 0x0007800001287983 */ /* 0x000ea80000100a00 */
[----:B------:R-:W2:Y:S01]  /*13380*/  LDL.64 R66, [R1+0x790] ;  /* 0x0007900001427983 */ /* 0x000ea20000100a00 */
[----:B------:R-:W-:-:S02]  /*13390*/  VIADD R2, R17, 0xffffff68 ;  /* 0xffffff6811027836 */ /* 0x000fc40000000000 */
[----:B------:R-:W1:Y:S01]  /*133a0*/  LDC R17, c[0x0][0x230] ;  /* 0x00008c00ff117b82 */ /* 0x000e620000000800 */
        /* <DEDUP_REMOVED lines=8> */
[----:B---3--:R3:W-:Y:S04]  /*13430*/  LDGSTS.E [R13+0x5c00c], desc[UR48][R34.64], !P0 ;  /* 0x5c00c000220d7fae */ /* 0x0087e8000c121870 */
[----:B------:R-:W2:Y:S04]  /*13440*/  LDL.64 R130, [R1+0x850] ;  /* 0x0008500001827983 */ /* 0x000ea80000100a00 */
[----:B------:R-:W2:Y:S04]  /*13450*/  LDL.64 R128, [R1+0xb30] ;  /* 0x000b300001807983 */ /* 0x000ea80000100a00 */
[----:B------:R-:W2:Y:S01]  /*13460*/  LDL.64 R34, [R1+0x788] ;  /* 0x0007880001227983 */ /* 0x000ea20000100a00 */
[----:B------:R-:W-:Y:S01]  /*13470*/  ISETP.GE.U32.AND P4, PT, R2, 0x7fffff29, PT ;  /* 0x7fffff290200780c */ /* 0x000fe20003f86070 */
[----:B---3--:R-:W3:Y:S02]  /*13480*/  LDC R13, c[0x0][0x230] ;  /* 0x00008c00ff0d7b82 */ /* 0x008ee40000000800 */
[----:B------:R-:W3:Y:S04]  /*13490*/  LDL.64 R122, [R1+0x858] ;  /* 0x00085800017a7983 */ /* 0x000ee80000100a00 */
[----:B------:R-:W3:Y:S04]  /*134a0*/  LDL.64 R120, [R1+0x868] ;  /* 0x0008680001787983 */ /* 0x000ee80000100a00 */
[----:B------:R-:W3:Y:S04]  /*134b0*/  LDL.64 R114, [R1+0x870] ;  /* 0x0008700001727983 */ /* 0x000ee80000100a00 */
[----:B------:R-:W3:Y:S04]  /*134c0*/  LDL.64 R112, [R1+0xb60] ;  /* 0x000b600001707983 */ /* 0x000ee80000100a00 */
[----:B----4-:R-:W-:Y:S04]  /*134d0*/  LDGSTS.E [R14+0x40000], desc[UR48][R32.64], !P5 ;  /* 0x40000000200e7fae */ /* 0x010fe8000e921870 */
[----:B------:R-:W-:Y:S04]  /*134e0*/  LDGSTS.E [R14+0x44000], desc[UR48][R56.64], !P5 ;  /* 0x44000000380e7fae */ /* 0x000fe8000e921870 */
[----:B------:R-:W-:Y:S04]  /*134f0*/  LDGSTS.E [R14+0x48000], desc[UR48][R50.64], !P5 ;  /* 0x48000000320e7fae */ /* 0x000fe8000e921870 */
[----:B------:R-:W4:Y:S04]  /*13500*/  LDL.64 R32, [R1+0x798] ;  /* 0x0007980001207983 */ /* 0x000f280000100a00 */
[----:B------:R-:W-:Y:S04]  /*13510*/  LDGSTS.E [R14+0x4c000], desc[UR48][R48.64], !P5 ;  /* 0x4c000000300e7fae */ /* 0x000fe8000e921870 */
[----:B------:R-:W-:Y:S04]  /*13520*/  LDGSTS.E [R14+0x40004], desc[UR48][R90.64], !P3 ;  /* 0x400040005a0e7fae */ /* 0x000fe8000d921870 */
[----:B------:R-:W-:Y:S04]  /*13530*/  LDGSTS.E [R14+0x44004], desc[UR48][R88.64], !P3 ;  /* 0x44004000580e7fae */ /* 0x000fe8000d921870 */
[----:B------:R-:W-:Y:S04]  /*13540*/  LDGSTS.E [R14+0x48004], desc[UR48][R82.64], !P3 ;  /* 0x48004000520e7fae */ /* 0x000fe8000d921870 */
[----:B------:R-:W-:Y:S04]  /*13550*/  LDGSTS.E [R14+0x4c004], desc[UR48][R80.64], !P3 ;  /* 0x4c004000500e7fae */ /* 0x000fe8000d921870 */
[----:B--2---:R-:W-:Y:S04]  /*13560*/  LDGSTS.E [R14+0x40008], desc[UR48][R42.64], !P2 ;  /* 0x400080002a0e7fae */ /* 0x004fe8000d121870 */
[----:B------:R-:W2:Y:S04]  /*13570*/  LDL.64 R56, [R1+0xaf8] ;  /* 0x000af80001387983 */ /* 0x000ea80000100a00 */
[----:B------:R-:W-:Y:S04]  /*13580*/  LDGSTS.E [R14+0x44008], desc[UR48][R74.64], !P2 ;  /* 0x440080004a0e7fae */ /* 0x000fe8000d121870 */
[----:B------:R-:W3:Y:S04]  /*13590*/  LDL.64 R50, [R1+0xb00] ;  /* 0x000b000001327983 */ /* 0x000ee80000100a00 */
[----:B------:R-:W-:Y:S04]  /*135a0*/  LDGSTS.E [R14+0x48008], desc[UR48][R40.64], !P2 ;  /* 0x48008000280e7fae */ /* 0x000fe8000d121870 */
[----:B------:R-:W3:Y:S04]  /*135b0*/  LDL.64 R48, [R1+0xb08] ;  /* 0x000b080001307983 */ /* 0x000ee80000100a00 */
[----:B------:R-:W3:Y:S04]  /*135c0*/  LDL.64 R42, [R1+0xed8] ;  /* 0x000ed800012a7983 */ /* 0x000ee80000100a00 */
[----:B------:R-:W3:Y:S01]  /*135d0*/  LDL.64 R40, [R1+0xb18] ;  /* 0x000b180001287983 */ /* 0x000ee20000100a00 */
[----:B------:R-:W-:-:S02]  /*135e0*/  IADD3 R2, R11, -0x99, RZ ;  /* 0xffffff670b027810 */ /* 0x000fc40007ffe0ff */
[----:B------:R-:W3:Y:S01]  /*135f0*/  LDC R11, c[0x0][0x230] ;  /* 0x00008c00ff0b7b82 */ /* 0x000ee20000000800 */
[----:B------:R-:W3:Y:S04]  /*13600*/  LDL.64 R90, [R1+0xee8] ;  /* 0x000ee800015a7983 */ /* 0x000ee80000100a00 */
[----:B------:R-:W-:Y:S04]  /*13610*/  LDGSTS.E [R14+0x4c008], desc[UR48][R34.64], !P2 ;  /* 0x4c008000220e7fae */ /* 0x000fe8000d121870 */
[----:B------:R-:W-:Y:S04]  /*13620*/  LDGSTS.E [R14+0x4000c], desc[UR48][R72.64], !P4 ;  /* 0x4000c000480e7fae */ /* 0x000fe8000e121870 */
[----:B------:R-:W-:Y:S04]  /*13630*/  LDGSTS.E [R14+0x4400c], desc[UR48][R66.64], !P4 ;  /* 0x4400c000420e7fae */ /* 0x000fe8000e121870 */
        /* <DEDUP_REMOVED lines=8> */
[----:B----4-:R-:W-:Y:S01]  /*136c0*/  LDGSTS.E [R14+0x4800c], desc[UR48][R32.64], !P4 ;  /* 0x4800c000200e7fae */ /* 0x010fe2000e121870 */
[----:B------:R-:W-:-:S02]  /*136d0*/  VIADD R2, R20, 0xffffff66 ;  /* 0xffffff6614027836 */ /* 0x000fc40000000000 */
[----:B------:R-:W4:Y:S01]  /*136e0*/  LDC R20, c[0x0][0x230] ;  /* 0x00008c00ff147b82 */ /* 0x000f220000000800 */
[----:B------:R-:W-:Y:S04]  /*136f0*/  LDGSTS.E [R14+0x4c00c], desc[UR48][R64.64], !P4 ;  /* 0x4c00c000400e7fae */ /* 0x000fe8000e121870 */
[----:B------:R-:W4:Y:S01]  /*13700*/  LDL.64 R32, [R1+0xb28] ;  /* 0x000b280001207983 */ /* 0x000f220000100a00 */
[----:B------:R-:W-:Y:S01]  /*13710*/  ISETP.GE.U32.AND P0, PT, R2, 0x7fffff27, PT ;  /* 0x7fffff270200780c */ /* 0x000fe20003f06070 */
[----:B-1----:R-:W-:Y:S02]  /*13720*/  VIADD R2, R22, 0xffffff65 ;  /* 0xffffff6516027836 */ /* 0x002fe40000000000 */
[----:B------:R-:W4:Y:S03]  /*13730*/  LDL.64 R64, [R1+0x7b8] ;  /* 0x0007b80001407983 */ /* 0x000f260000100a00 */
[----:B------:R-:W-:Y:S01]  /*13740*/  ISETP.GE.U32.AND P5, PT, R2, 0x7fffff26, PT ;  /* 0x7fffff260200780c */ /* 0x000fe20003fa6070 */
[----:B------:R-:W-:-:S02]  /*13750*/  VIADD R2, R21, 0xffffff4b ;  /* 0xffffff4b15027836 */ /* 0x000fc40000000000 */
[----:B------:R-:W1:Y:S03]  /*13760*/  LDC R21, c[0x0][0x230] ;  /* 0x00008c00ff157b82 */ /* 0x000e660000000800 */
[----:B------:R-:W-:Y:S02]  /*13770*/  ISETP.GE.U32.AND P3, PT, R2, 0x7fffff0c, PT ;  /* 0x7fffff0c0200780c */ /* 0x000fe40003f66070 */
[----:B------:R-:W-:-:S03]  /*13780*/  IADD3 R2, R5, -0xb6, RZ ;  /* 0xffffff4a05027810 */ /* 0x000fc60007ffe0ff */
[----:B------:R-:W1:Y:S01]  /*13790*/  LDC R5, c[0x0][0x230] ;  /* 0x00008c00ff057b82 */ /* 0x000e620000000800 */
[----:B------:R-:W-:-:S07]  /*137a0*/  ISETP.GE.U32.AND P2, PT, R2, 0x7fffff0b, PT ;  /* 0x7fffff0b0200780c */ /* 0x000fce0003f46070 */
[----:B------:R-:W-:Y:S04]  /*137b0*/  LDGSTS.E [R14+0x50000], desc[UR48][R58.64], !P3 ;  /* 0x500000003a0e7fae */ /* 0x000fe8000d921870 */
[----:B--2---:R-:W-:Y:S04]  /*137c0*/  LDGSTS.E [R14+0x54000], desc[UR48][R56.64], !P3 ;  /* 0x54000000380e7fae */ /* 0x004fe8000d921870 */
[----:B---3--:R-:W-:Y:S04]  /*137d0*/  LDGSTS.E [R14+0x58000], desc[UR48][R50.64], !P3 ;  /* 0x58000000320e7fae */ /* 0x008fe8000d921870 */
[----:B------:R-:W-:Y:S04]  /*137e0*/  LDGSTS.E [R14+0x5c000], desc[UR48][R48.64], !P3 ;  /* 0x5c000000300e7fae */ /* 0x000fe8000d921870 */
[----:B------:R-:W-:Y:S04]  /*137f0*/  LDGSTS.E [R14+0x50004], desc[UR48][R42.64], !P2 ;  /* 0x500040002a0e7fae */ /* 0x000fe8000d121870 */
[----:B------:R-:W2:Y:S04]  /*13800*/  LDL.64 R58, [R1+0xa88] ;  /* 0x000a8800013a7983 */ /* 0x000ea80000100a00 */
[----:B------:R-:W-:Y:S04]  /*13810*/  LDGSTS.E [R14+0x54004], desc[UR48][R40.64], !P2 ;  /* 0x54004000280e7fae */ /* 0x000fe8000d121870 */
[----:B------:R-:W3:Y:S04]  /*13820*/  LDL.64 R56, [R1+0x7c8] ;  /* 0x0007c80001387983 */ /* 0x000ee80000100a00 */
[----:B------:R-:W3:Y:S04]  /*13830*/  LDL.64 R42, [R1+0x7d0] ;  /* 0x0007d000012a7983 */ /* 0x000ee80000100a00 */
[----:B------:R-:W-:Y:S04]  /*13840*/  LDGSTS.E [R14+0x58004], desc[UR48][R34.64], !P2 ;  /* 0x58004000220e7fae */ /* 0x000fe8000d121870 */
[----:B------:R-:W3:Y:S01]  /*13850*/  LDL.64 R40, [R1+0x7d8] ;  /* 0x0007d80001287983 */ /* 0x000ee20000100a00 */
[----:B------:R-:W-:-:S03]  /*13860*/  VIADD R2, R4, 0xffffff49 ;  /* 0xffffff4904027836 */ /* 0x000fc60000000000 */
[----:B------:R-:W3:Y:S04]  /*13870*/  LDL.64 R50, [R1+0x7e0] ;  /* 0x0007e00001327983 */ /* 0x000ee80000100a00 */
[----:B------:R-:W3:Y:S04]  /*13880*/  LDL.64 R48, [R1+0x7e8] ;  /* 0x0007e80001307983 */ /* 0x000ee80000100a00 */
[----:B------:R-:W3:Y:S04]  /*13890*/  LDL.64 R34, [R1+0x7f8] ;  /* 0x0007f80001227983 */ /* 0x000ee80000100a00 */
[----:B----4-:R-:W-:Y:S04]  /*138a0*/  LDGSTS.E [R14+0x5c004], desc[UR48][R32.64], !P2 ;  /* 0x5c004000200e7fae */ /* 0x010fe8000d121870 */
[----:B------:R-:W4:Y:S01]  /*138b0*/  LDL.64 R32, [R1+0xa90] ;  /* 0x000a900001207983 */ /* 0x000f220000100a00 */
[----:B------:R-:W-:Y:S01]  /*138c0*/  ISETP.GE.U32.AND P4, PT, R2, 0x7fffff0a, PT ;  /* 0x7fffff0a0200780c */ /* 0x000fe20003f86070 */
[----:B------:R-:W-:-:S02]  /*138d0*/  VIADD R2, R13, 0xffffff48 ;  /* 0xffffff480d027836 */ /* 0x000fc40000000000 */
[----:B------:R-:W1:Y:S03]  /*138e0*/  LDC R13, c[0x0][0x230] ;  /* 0x00008c00ff0d7b82 */ /* 0x000e660000000800 */
[----:B------:R-:W-:-:S07]  /*138f0*/  ISETP.GE.U32.AND P3, PT, R2, 0x7fffff09, PT ;  /* 0x7fffff090200780c */ /* 0x000fce0003f66070 */
[----:B------:R-:W-:Y:S04]  /*13900*/  LDGSTS.E [R14+0x50008], desc[UR48][R106.64], !P4 ;  /* 0x500080006a0e7fae */ /* 0x000fe8000e121870 */
[----:B------:R-:W-:Y:S04]  /*13910*/  LDGSTS.E [R14+0x54008], desc[UR48][R104.64], !P4 ;  /* 0x54008000680e7fae */ /* 0x000fe8000e121870 */
[----:B------:R-:W-:Y:S04]  /*13920*/  LDGSTS.E [R14+0x58008], desc[UR48][R98.64], !P4 ;  /* 0x58008000620e7fae */ /* 0x000fe8000e121870 */
[----:B------:R-:W-:Y:S04]  /*13930*/  LDGSTS.E [R14+0x5c008], desc[UR48][R96.64], !P4 ;  /* 0x5c008000600e7fae */ /* 0x000fe8000e121870 */
[----:B------:R-:W-:Y:S04]  /*13940*/  LDGSTS.E [R14+0x5000c], desc[UR48][R90.64], !P3 ;  /* 0x5000c0005a0e7fae */ /* 0x000fe8000d921870 */
[----:B------:R-:W-:Y:S04]  /*13950*/  LDGSTS.E [R14+0x5400c], desc[UR48][R88.64], !P3 ;  /* 0x5400c000580e7fae */ /* 0x000fe8000d921870 */
[----:B------:R-:W-:Y:S04]  /*13960*/  LDGSTS.E [R14+0x5800c], desc[UR48][R82.64], !P3 ;  /* 0x5800c000520e7fae */ /* 0x000fe8000d921870 */
[----:B------:R2:W-:Y:S04]  /*13970*/  LDGSTS.E [R14+0x5c00c], desc[UR48][R80.64], !P3 ;  /* 0x5c00c000500e7fae */ /* 0x0005e8000d921870 */
[----:B------:R-:W-:Y:S04]  /*13980*/  LDGSTS.E [R15+0x40000], desc[UR48][R74.64], !P6 ;  /* 0x400000004a0f7fae */ /* 0x000fe8000f121870 */
[----:B------:R-:W-:Y:S04]  /*13990*/  LDGSTS.E [R15+0x44000], desc[UR48][R72.64], !P6 ;  /* 0x44000000480f7fae */ /* 0x000fe8000f121870 */
[----:B------:R-:W-:Y:S01]  /*139a0*/  LDGSTS.E [R15+0x48000], desc[UR48][R66.64], !P6 ;  /* 0x48000000420f7fae */ /* 0x000fe2000f121870 */
[----:B------:R-:W-:Y:S01]  /*139b0*/  VIADD R2, R17, 0xffffff64 ;  /* 0xffffff6411027836 */ /* 0x000fe20000000000 */
[----:B------:R-:W-:Y:S01]  /*139c0*/  IADD3 R4, R20, -0xb9, RZ ;  /* 0xffffff4714047810 */ /* 0x000fe20007ffe0ff */
[----:B--2---:R-:W2:Y:S01]  /*139d0*/  LDC R14, c[0x0][0x230] ;  /* 0x00008c00ff0e7b82 */ /* 0x004ea20000000800 */
[----:B------:R-:W-:Y:S04]  /*139e0*/  LDGSTS.E [R15+0x4c000], desc[UR48][R64.64], !P6 ;  /* 0x4c000000400f7fae */ /* 0x000fe8000f121870 */
[----:B------:R-:W-:Y:S01]  /*139f0*/  LDGSTS.E [R15+0x40004], desc[UR48][R58.64], !P0 ;  /* 0x400040003a0f7fae */ /* 0x000fe2000c121870 */
[----:B------:R-:W-:-:S02]  /*13a00*/  ISETP.GE.U32.AND P2, PT, R2, 0x7fffff25, PT ;  /* 0x7fffff250200780c */ /* 0x000fc40003f46070 */
[----:B------:R-:W2:Y:S01]  /*13a10*/  LDC R20, c[0x0][0x230] ;  /* 0x00008c00ff147b82 */ /* 0x000ea20000000800 */
[----:B---3--:R-:W-:Y:S04]  /*13a20*/  LDGSTS.E [R15+0x44004], desc[UR48][R56.64], !P0 ;  /* 0x44004000380f7fae */ /* 0x008fe8000c121870 */
[----:B------:R-:W-:Y:S03]  /*13a30*/  LDGSTS.E [R15+0x48004], desc[UR48][R42.64], !P0 ;  /* 0x480040002a0f7fae */ /* 0x000fe6000c121870 */
[----:B------:R-:W3:Y:S01]  /*13a40*/  LDC R17, c[0x0][0x230] ;  /* 0x00008c00ff117b82 */ /* 0x000ee20000000800 */
[----:B------:R-:W-:Y:S04]  /*13a50*/  LDGSTS.E [R15+0x4c004], desc[UR48][R40.64], !P0 ;  /* 0x4c004000280f7fae */ /* 0x000fe8000c121870 */
[----:B------:R-:W2:Y:S04]  /*13a60*/  LDL.64 R106, [R1+0xef0] ;  /* 0x000ef000016a7983 */ /* 0x000ea80000100a00 */
        /* <DEDUP_REMOVED lines=17> */
[----:B------:R-:W-:Y:S04]  /*13b80*/  LDGSTS.E [R15+0x48008], desc[UR48][R48.64], !P5 ;  /* 0x48008000300f7fae */ /* 0x000fe8000e921870 */
[----:B------:R-:W4:Y:S04]  /*13b90*/  LDL.64 R32, [R1+0x808] ;  /* 0x0008080001207983 */ /* 0x000f280000100a00 */
[----:B------:R-:W-:Y:S04]  /*13ba0*/  LDGSTS.E [R15+0x4c008], desc[UR48][R34.64], !P5 ;  /* 0x4c008000220f7fae */ /* 0x000fe8000e921870 */
[----:B------:R-:W4:Y:S04]  /*13bb0*/  LDL.64 R50, [R1+0xbd0] ;  /* 0x000bd00001327983 */ /* 0x000f280000100a00 */
[----:B------:R-:W4:Y:S04]  /*13bc0*/  LDL.64 R48, [R1+0xbd8] ;  /* 0x000bd80001307983 */ /* 0x000f280000100a00 */
[----:B------:R-:W4:Y:S04]  /*13bd0*/  LDL.64 R34, [R1+0x818] ;  /* 0x0008180001227983 */ /* 0x000f280000100a00 */
[----:B---3--:R-:W-:Y:S04]  /*13be0*/  LDGSTS.E [R15+0x4000c], desc[UR48][R42.64], !P2 ;  /* 0x4000c0002a0f7fae */ /* 0x008fe8000d121870 */
[----:B--2---:R-:W-:Y:S04]  /*13bf0*/  LDGSTS.E [R15+0x4400c], desc[UR48][R40.64], !P2 ;  /* 0x4400c000280f7fae */ /* 0x004fe8000d121870 */
[----:B------:R-:W2:Y:S04]  /*13c00*/  LDL.64 R42, [R1+0xae0] ;  /* 0x000ae000012a7983 */ /* 0x000ea80000100a00 */
[----:B------:R-:W3:Y:S04]  /*13c10*/  LDL.64 R40, [R1+0x820] ;  /* 0x0008200001287983 */ /* 0x000ee80000100a00 */
[----:B----4-:R-:W-:Y:S04]  /*13c20*/  LDGSTS.E [R15+0x4800c], desc[UR48][R32.64], !P2 ;  /* 0x4800c000200f7fae */ /* 0x010fe8000d121870 */
[----:B------:R-:W4:Y:S01]  /*13c30*/  LDL.64 R32, [R1+0x828] ;  /* 0x0008280001207983 */ /* 0x000f220000100a00 */
[----:B-1----:R-:W-:Y:S01]  /*13c40*/  VIADD R2, R21, 0xffffff46 ;  /* 0xffffff4615027836 */ /* 0x002fe20000000000 */
[----:B------:R-:W-:-:S02]  /*13c50*/  ISETP.GE.U32.AND P4, PT, R4, 0x7fffff08, PT ;  /* 0x7fffff080400780c */ /* 0x000fc40003f86070 */
[----:B------:R-:W-:Y:S01]  /*13c60*/  LDGSTS.E [R15+0x4c00c], desc[UR48][R34.64], !P2 ;  /* 0x4c00c000220f7fae */ /* 0x000fe2000d121870 */
[----:B------:R-:W1:Y:S01]  /*13c70*/  LDC R4, c[0x0][0x230] ;  /* 0x00008c00ff047b82 */ /* 0x000e620000000800 */
[----:B------:R-:W-:Y:S01]  /*13c80*/  ISETP.GE.U32.AND P3, PT, R2, 0x7fffff07, PT ;  /* 0x7fffff070200780c */ /* 0x000fe20003f66070 */
[----:B------:R-:W-:-:S05]  /*13c90*/  VIADD R2, R11, 0xffffff45 ;  /* 0xffffff450b027836 */ /* 0x000fca0000000000 */
[----:B------:R-:W-:Y:S01]  /*13ca0*/  ISETP.GE.U32.AND P6, PT, R2, 0x7fffff06, PT ;  /* 0x7fffff060200780c */ /* 0x000fe20003fc6070 */
[----:B------:R-:W-:Y:S01]  /*13cb0*/  VIADD R2, R5, 0xffffff44 ;  /* 0xffffff4405027836 */ /* 0x000fe20000000000 */
[----:B------:R-:W1:Y:S01]  /*13cc0*/  LDC R11, c[0x0][0x230] ;  /* 0x00008c00ff0b7b82 */ /* 0x000e620000000800 */
[----:B------:R-:W-:Y:S03]  /*13cd0*/  LDGSTS.E [R15+0x50000], desc[UR48][R106.64], !P4 ;  /* 0x500000006a0f7fae */ /* 0x000fe6000e121870 */
[----:B------:R-:W-:Y:S01]  /*13ce0*/  ISETP.GE.U32.AND P0, PT, R2, 0x7fffff05, PT ;  /* 0x7fffff050200780c */ /* 0x000fe20003f06070 */
[----:B------:R-:W-:Y:S01]  /*13cf0*/  LDGSTS.E [R15+0x54000], desc[UR48][R104.64], !P4 ;  /* 0x54000000680f7fae */ /* 0x000fe2000e121870 */
[----:B------:R-:W-:Y:S02]  /*13d00*/  IADD3 R2, R13, -0x9d, RZ ;  /* 0xffffff630d027810 */ /* 0x000fe40007ffe0ff */
[----:B------:R-:W1:Y:S01]  /*13d10*/  LDC R5, c[0x0][0x230] ;  /* 0x00008c00ff057b82 */ /* 0x000e620000000800 */
[----:B------:R-:W-:Y:S01]  /*13d20*/  LDGSTS.E [R15+0x58000], desc[UR48][R98.64], !P4 ;  /* 0x58000000620f7fae */ /* 0x000fe2000e121870 */
[----:B------:R-:W-:-:S03]  /*13d30*/  ISETP.GE.U32.AND P5, PT, R2, 0x7fffff24, PT ;  /* 0x7fffff240200780c */ /* 0x000fc60003fa6070 */
[----:B------:R-:W-:Y:S03]  /*13d40*/  LDGSTS.E [R15+0x5c000], desc[UR48][R96.64], !P4 ;  /* 0x5c000000600f7fae */ /* 0x000fe6000e121870 */
[----:B------:R-:W1:Y:S01]  /*13d50*/  LDC R13, c[0x0][0x230] ;  /* 0x00008c00ff0d7b82 */ /* 0x000e620000000800 */
        /* <DEDUP_REMOVED lines=12> */
[----:B--2---:R-:W-:Y:S04]  /*13e20*/  LDGSTS.E [R16+0x40000], desc[UR48][R42.64], !P5 ;  /* 0x400000002a107fae */ /* 0x004fe8000e921870 */
[----:B------:R-:W2:Y:S04]  /*13e30*/  LDL.64 R34, [R1+0x830] ;  /* 0x0008300001227983 */ /* 0x000ea80000100a00 */
[----:B---3--:R-:W-:Y:S01]  /*13e40*/  LDGSTS.E [R16+0x44000], desc[UR48][R40.64], !P5 ;  /* 0x4400000028107fae */ /* 0x008fe2000e921870 */
[----:B------:R-:W-:-:S03]  /*13e50*/  VIADD R2, R20, 0xffffff62 ;  /* 0xffffff6214027836 */ /* 0x000fc60000000000 */
        /* <DEDUP_REMOVED lines=18> */
[----:B----4-:R-:W-:Y:S04]  /*13f80*/  LDGSTS.E [R16+0x48000], desc[UR48][R32.64], !P5 ;  /* 0x4800000020107fae */ /* 0x010fe8000e921870 */
[----:B------:R-:W4:Y:S01]  /*13f90*/  LDL.64 R32, [R1+0xb10] ;  /* 0x000b100001207983 */ /* 0x000f220000100a00 */
[----:B------:R-:W-:-:S03]  /*13fa0*/  ISETP.GE.U32.AND P6, PT, R2, 0x7fffff23, PT ;  /* 0x7fffff230200780c */ /* 0x000fc60003fc6070 */
[----:B--2---:R-:W-:Y:S04]  /*13fb0*/  LDGSTS.E [R16+0x4c000], desc[UR48][R34.64], !P5 ;  /* 0x4c00000022107fae */ /* 0x004fe8000e921870 */
[----:B------:R-:W2:Y:S06]  /*13fc0*/  LDL.64 R34, [R1+0xe50] ;  /* 0x000e500001227983 */ /* 0x000eac0000100a00 */
[----:B----4-:R-:W-:Y:S01]  /*13fd0*/  LDGSTS.E [R16+0x40004], desc[UR48][R32.64], !P6 ;  /* 0x4000400020107fae */ /* 0x010fe2000f121870 */
[----:B-1----:R-:W-:-:S02]  /*13fe0*/  VIADD R11, R11, 0xffffff61 ;  /* 0xffffff610b0b7836 */ /* 0x002fc40000000000 */
[----:B------:R-:W-:Y:S01]  /*13ff0*/  VIADD R5, R5, 0xffffff60 ;  /* 0xffffff6005057836 */ /* 0x000fe20000000000 */
[----:B------:R-:W-:Y:S01]  /*14000*/  IADD3 R4, R4, -0xbd, RZ ;  /* 0xffffff4304047810 */ /* 0x000fe20007ffe0ff */
[----:B------:R-:W-:Y:S01]  /*14010*/  VIADD R2, R13, 0xffffff42 ;  /* 0xffffff420d027836 */ /* 0x000fe20000000000 */
[----:B------:R-:W4:Y:S01]  /*14020*/  LDL.64 R32, [R1+0xc48] ;  /* 0x000c480001207983 */ /* 0x000f220000100a00 */
[----:B------:R-:W-:Y:S02]  /*14030*/  ISETP.GE.U32.AND P0, PT, R11, 0x7fffff22, PT ;  /* 0x7fffff220b00780c */ /* 0x000fe40003f06070 */
[----:B------:R-:W-:Y:S01]  /*14040*/  ISETP.GE.U32.AND P4, PT, R5, 0x7fffff21, PT ;  /* 0x7fffff210500780c */ /* 0x000fe20003f86070 */
[----:B------:R-:W-:Y:S01]  /*14050*/  LDGSTS.E [R16+0x44004], desc[UR48][R138.64], !P6 ;  /* 0x440040008a107fae */ /* 0x000fe2000f121870 */
[----:B------:R-:W-:Y:S01]  /*14060*/  ISETP.GE.U32.AND P3, PT, R4, 0x7fffff04, PT ;  /* 0x7fffff040400780c */ /* 0x000fe20003f66070 */
[----:B------:R-:W1:Y:S01]  /*14070*/  LDC R11, c[0x0][0x230] ;  /* 0x00008c00ff0b7b82 */ /* 0x000e620000000800 */
[----:B------:R-:W-:Y:S01]  /*14080*/  ISETP.GE.U32.AND P2, PT, R2, 0x7fffff03, PT ;  /* 0x7fffff030200780c */ /* 0x000fe20003f46070 */
[----:B------:R-:W-:Y:S01]  /*14090*/  VIADD R2, R14, 0xffffff41 ;  /* 0xffffff410e027836 */ /* 0x000fe20000000000 */
[----:B------:R-:W-:Y:S01]  /*140a0*/  LDGSTS.E [R16+0x48004], desc[UR48][R136.64], !P6 ;  /* 0x4800400088107fae */ /* 0x000fe2000f121870 */
[----:B------:R-:W-:-:S03]  /*140b0*/  VIADD R4, R17, 0xffffff40 ;  /* 0xffffff4011047836 */ /* 0x000fc60000000000 */
[----:B------:R-:W-:Y:S01]  /*140c0*/  LDGSTS.E [R16+0x4c004], desc[UR48][R130.64], !P6 ;  /* 0x4c00400082107fae */ /* 0x000fe2000f121870 */
[----:B------:R-:W-:-:S03]  /*140d0*/  ISETP.GE.U32.AND P5, PT, R2, 0x7fffff02, PT ;  /* 0x7fffff020200780c */ /* 0x000fc60003fa6070 */
[----:B------:R-:W-:Y:S04]  /*140e0*/  LDGSTS.E [R16+0x40008], desc[UR48][R128.64], !P0 ;  /* 0x4000800080107fae */ /* 0x000fe8000c121870 */
[----:B------:R-:W-:Y:S04]  /*140f0*/  LDGSTS.E [R16+0x44008], desc[UR48][R122.64], !P0 ;  /* 0x440080007a107fae */ /* 0x000fe8000c121870 */
[----:B------:R-:W-:Y:S04]  /*14100*/  LDGSTS.E [R16+0x48008], desc[UR48][R120.64], !P0 ;  /* 0x4800800078107fae */ /* 0x000fe8000c121870 */
        /* <DEDUP_REMOVED lines=22> */
[----:B------:R-:W0:Y:S04]  /*14270*/  LDGDEPBAR ;  /* 0x00000000000079af */ /* 0x000e280000000000 */
[----:B------:R-:W2:Y:S04]  /*14280*/  LDL.64 R4, [R1+0xe40] ;  /* 0x000e400001047983 */ /* 0x000ea80000100a00 */
[----:B----4-:R-:W-:Y:S04]  /*14290*/  LDGSTS.E [R232+-0x70000], desc[UR48][R32.64], P1 ;  /* 0x9000000020e87fae */ /* 0x010fe80008921870 */
        /* <DEDUP_REMOVED lines=31> */
[----:B------:R-:W5:Y:S04]  /*14490*/  LDL.LU.64 R8, [R1+0xf38] ;  /* 0x000f380001087983 */ /* 0x000f680000300a00 */
[----:B------:R-:W-:Y:S04]  /*144a0*/  LDGSTS.E [R19+-0x6fe00], desc[UR48][R6.64], P1 ;  /* 0x9020000006137fae */ /* 0x000fe80008921870 */
[----:B------:R-:W-:Y:S04]  /*144b0*/  LDGSTS.E [R19+-0x6fa00], desc[UR48][R214.64], P1 ;  /* 0x90600000d6137fae */ /* 0x000fe80008921870 */
[----:B------:R-:W-:Y:S04]  /*144c0*/  LDGSTS.E [R19+-0x6f600], desc[UR48][R212.64], P1 ;  /* 0x90a00000d4137fae */ /* 0x000fe80008921870 */
[----:B------:R-:W5:Y:S04]  /*144d0*/  LDL.LU.64 R6, [R1+0xf30] ;  /* 0x000f300001067983 */ /* 0x000f680000300a00 */
[----:B------:R3:W-:Y:S04]  /*144e0*/  STL [R1+0x400], RZ ;  /* 0x000400ff01007387 */ /* 0x0007e80000100800 */
        /* <DEDUP_REMOVED lines=255> */
[----:B------:R3:W-:Y:S04]  /*154e0*/  STL [R1], RZ ;  /* 0x000000ff01007387 */ /* 0x0007e80000100800 */
        /* <DEDUP_REMOVED lines=33> */
[----:B------:R-:W-:Y:S04]  /*15700*/  LDGSTS.E [R19+-0x6f200], desc[UR48][R210.64], P1 ;  /* 0x90e00000d2137fae */ /* 0x000fe80008921870 */
        /* <DEDUP_REMOVED lines=53> */
[----:B------:R4:W-:Y:S04]  /*15a60*/  LDGSTS.E [R0+-0x6c500], desc[UR48][R156.64], P1 ;  /* 0x93b000009c007fae */ /* 0x0009e80008921870 */
[----:B------:R3:W-:Y:S04]  /*15a70*/  STL [R1+0xf4], RZ ;  /* 0x0000f4ff01007387 */ /* 0x0007e80000100800 */
[----:B--2---:R3:W-:Y:S04]  /*15a80*/  LDGSTS.E [R0+-0x6c100], desc[UR48][R4.64], P1 ;  /* 0x93f0000004007fae */ /* 0x0047e80008921870 */
[----:B------:R3:W-:Y:S04]  /*15a90*/  STL [R1+0xf8], RZ ;  /* 0x0000f8ff01007387 */ /* 0x0007e80000100800 */
[----:B------:R3:W-:Y:S04]  /*15aa0*/  STL [R1+0xfc], RZ ;  /* 0x0000fcff01007387 */ /* 0x0007e80000100800 */
[----:B------:R-:W0:Y:S01]  /*15ab0*/  LDGDEPBAR ;  /* 0x00000000000079af */ /* 0x000e220000000000 */
[----:B-1----:R-:W-:-:S02]  /*15ac0*/  IADD3 R11, R11, 0x3f, RZ ;  /* 0x0000003f0b0b7810 */ /* 0x002fc40007ffe0ff */
[----:B------:R-:W-:Y:S02]  /*15ad0*/  CS2R R152, SRZ ;  /* 0x0000000000987805 */ /* 0x000fe4000001ff00 */
[----:B------:R-:W-:Y:S02]  /*15ae0*/  CS2R R154, SRZ ;  /* 0x00000000009a7805 */ /* 0x000fe4000001ff00 */
[----:B----4-:R-:W-:Y:S02]  /*15af0*/  CS2R R156, SRZ ;  /* 0x00000000009c7805 */ /* 0x010fe4000001ff00 */
[----:B------:R-:W-:Y:S02]  /*15b00*/  CS2R R158, SRZ ;  /* 0x00000000009e7805 */ /* 0x000fe4000001ff00 */
[----:B------:R-:W-:Y:S02]  /*15b10*/  CS2R R160, SRZ ;  /* 0x0000000000a07805 */ /* 0x000fe4000001ff00 */
[----:B------:R-:W-:-:S02]  /*15b20*/  CS2R R162, SRZ ;  /* 0x0000000000a27805 */ /* 0x000fc4000001ff00 */
[----:B------:R-:W-:Y:S02]  /*15b30*/  CS2R R164, SRZ ;  /* 0x0000000000a47805 */ /* 0x000fe4000001ff00 */
[----:B------:R-:W-:Y:S02]  /*15b40*/  CS2R R166, SRZ ;  /* 0x0000000000a67805 */ /* 0x000fe4000001ff00 */
[----:B------:R-:W-:Y:S02]  /*15b50*/  CS2R R168, SRZ ;  /* 0x0000000000a87805 */ /* 0x000fe4000001ff00 */
        /* <DEDUP_REMOVED lines=52> */
[----:B------:R-:W-:Y:S01]  /*15ea0*/  CS2R R146, SRZ ;  /* 0x0000000000927805 */ /* 0x000fe2000001ff00 */
[----:B------:R-:W-:Y:S01]  /*15eb0*/  IMAD.MOV.U32 R148, RZ, RZ, RZ ;  /* 0x000000ffff947224 */ /* 0x000fe200078e00ff */
[----:B------:R-:W-:Y:S01]  /*15ec0*/  ISETP.GE.AND P0, PT, R11, 0x40, PT ;  /* 0x000000400b00780c */ /* 0x000fe20003f06270 */
[----:B------:R-:W-:Y:S01]  /*15ed0*/  IMAD.MOV.U32 R149, RZ, RZ, RZ ;  /* 0x000000ffff957224 */ /* 0x000fe200078e00ff */
        /* <DEDUP_REMOVED lines=32> */
[----:B------:R-:W-:Y:S01]  /*160e0*/  CS2R R86, SRZ ;  /* 0x0000000000567805 */ /* 0x000fe2000001ff00 */
[----:B---3--:R-:W-:Y:S06]  /*160f0*/  @!P0 BRA `(.L_x_0) ;  /* 0x00000158003c8947 */ /* 0x008fec0003800000 */
[----:B------:R-:W2:Y:S04]  /*16100*/  LDL.LU.64 R20, [R1+0x5a0] ;  /* 0x0005a00001147983 */ /* 0x000ea80000300a00 */
        /* <DEDUP_REMOVED lines=9> */
[----:B------:R-:W-:-:S02]  /*161a0*/  IMAD.MOV.U32 R18, RZ, RZ, R220 ;  /* 0x000000ffff127224 */ /* 0x000fc400078e00dc */
[----:B------:R-:W-:Y:S01]  /*161b0*/  IMAD.MOV.U32 R220, RZ, RZ, R222 ;  /* 0x000000ffffdc7224 */ /* 0x000fe200078e00de */
[----:B------:R-:W4:Y:S01]  /*161c0*/  LDL.LU.64 R70, [R1+0x5c8] ;  /* 0x0005c80001467983 */ /* 0x000f220000300a00 */
[----:B------:R-:W-:Y:S02]  /*161d0*/  IMAD.MOV.U32 R222, RZ, RZ, R224 ;  /* 0x000000ffffde7224 */ /* 0x000fe400078e00e0 */
[----:B------:R-:W-:Y:S02]  /*161e0*/  IMAD.MOV.U32 R224, RZ, RZ, R226 ;  /* 0x000000ffffe07224 */ /* 0x000fe400078e00e2 */
[----:B------:R-:W-:Y:S02]  /*161f0*/  IMAD.MOV.U32 R19, RZ, RZ, R219 ;  /* 0x000000ffff137224 */ /* 0x000fe400078e00db */
[----:B------:R-:W-:Y:S02]  /*16200*/  IMAD.MOV.U32 R226, RZ, RZ, R228 ;  /* 0x000000ffffe27224 */ /* 0x000fe400078e00e4 */
[----:B------:R-:W-:-:S02]  /*16210*/  IMAD.MOV.U32 R219, RZ, RZ, R223 ;  /* 0x000000ffffdb7224 */ /* 0x000fc400078e00df */
[----:B------:R-:W-:Y:S02]  /*16220*/  IMAD.MOV.U32 R228, RZ, RZ, R230 ;  /* 0x000000ffffe47224 */ /* 0x000fe400078e00e6 */
[----:B------:R-:W-:Y:S02]  /*16230*/  IMAD.MOV.U32 R223, RZ, RZ, R227 ;  /* 0x000000ffffdf7224 */ /* 0x000fe400078e00e3 */
[----:B------:R-:W-:Y:S02]  /*16240*/  IMAD.MOV.U32 R227, RZ, RZ, R231 ;  /* 0x000000ffffe37224 */ /* 0x000fe400078e00e7 */
[----:B------:R-:W-:Y:S01]  /*16250*/  IMAD.MOV.U32 R231, RZ, RZ, R235 ;  /* 0x000000ffffe77224 */ /* 0x000fe200078e00eb */
[----:B------:R-:W-:Y:S02]  /*16260*/  MOV R17, R221 ;  /* 0x000000dd00117202 */ /* 0x000fe40000000f00 */
[----:B------:R-:W-:Y:S02]  /*16270*/  MOV R221, R225 ;  /* 0x000000e100dd7202 */ /* 0x000fe40000000f00 */
[----:B------:R-:W-:Y:S01]  /*16280*/  MOV R225, R229 ;  /* 0x000000e500e17202 */ /* 0x000fe20000000f00 */
[----:B--2---:R-:W-:Y:S01]  /*16290*/  IMAD.MOV.U32 R14, RZ, RZ, R20 ;  /* 0x000000ffff0e7224 */ /* 0x004fe200078e0014 */
[----:B------:R-:W-:Y:S01]  /*162a0*/  MOV R13, R21 ;  /* 0x00000015000d7202 */ /* 0x000fe20000000f00 */
[----:B---3--:R-:W-:-:S02]  /*162b0*/  IMAD.MOV.U32 R16, RZ, RZ, R22 ;  /* 0x000000ffff107224 */ /* 0x008fc400078e0016 */
[----:B------:R-:W-:Y:S02]  /*162c0*/  IMAD.MOV.U32 R15, RZ, RZ, R23 ;  /* 0x000000ffff0f7224 */ /* 0x000fe400078e0017 */
[----:B----4-:R-:W-:Y:S02]  /*162d0*/  IMAD.MOV.U32 R230, RZ, RZ, R232 ;  /* 0x000000ffffe67224 */ /* 0x010fe400078e00e8 */
[----:B------:R-:W-:Y:S02]  /*162e0*/  IMAD.MOV.U32 R232, RZ, RZ, R234 ;  /* 0x000000ffffe87224 */ /* 0x000fe400078e00ea */
[----:B------:R-:W-:Y:S02]  /*162f0*/  IMAD.MOV.U32 R234, RZ, RZ, R236 ;  /* 0x000000ffffea7224 */ /* 0x000fe400078e00ec */
[----:B------:R-:W-:Y:S02]  /*16300*/  IMAD.MOV.U32 R236, RZ, RZ, R86 ;  /* 0x000000ffffec7224 */ /* 0x000fe400078e0056 */
[----:B------:R-:W-:-:S02]  /*16310*/  IMAD.MOV.U32 R235, RZ, RZ, R87 ;  /* 0x000000ffffeb7224 */ /* 0x000fc400078e0057 */
[----:B------:R-:W2:Y:S04]  /*16320*/  LDL.LU.64 R86, [R1+0x738] ;  /* 0x0007380001567983 */ /* 0x000ea80000300a00 */
[----:B------:R-:W3:Y:S04]  /*16330*/  LDL.LU.64 R72, [R1+0x5d8] ;  /* 0x0005d80001487983 */ /* 0x000ee80000300a00 */
[----:B------:R-:W4:Y:S01]  /*16340*/  LDL.LU.64 R74, [R1+0x5e8] ;  /* 0x0005e800014a7983 */ /* 0x000f220000300a00 */
[----:B------:R-:W-:Y:S02]  /*16350*/  IMAD.MOV.U32 R22, RZ, RZ, R216 ;  /* 0x000000ffff167224 */ /* 0x000fe400078e00d8 */
[----:B------:R-:W-:-:S02]  /*16360*/  IMAD.MOV.U32 R216, RZ, RZ, R238 ;  /* 0x000000ffffd87224 */ /* 0x000fc400078e00ee */
[----:B------:R-:W-:Y:S02]  /*16370*/  IMAD.MOV.U32 R238, RZ, RZ, R240 ;  /* 0x000000ffffee7224 */ /* 0x000fe400078e00f0 */
[----:B------:R-:W-:Y:S02]  /*16380*/  IMAD.MOV.U32 R23, RZ, RZ, R239 ;  /* 0x000000ffff177224 */ /* 0x000fe400078e00ef */
[----:B------:R-:W-:Y:S02]  /*16390*/  IMAD.MOV.U32 R240, RZ, RZ, R242 ;  /* 0x000000fffff07224 */ /* 0x000fe400078e00f2 */
[----:B------:R-:W-:Y:S02]  /*163a0*/  IMAD.MOV.U32 R239, RZ, RZ, R243 ;  /* 0x000000ffffef7224 */ /* 0x000fe400078e00f3 */
[----:B------:R-:W-:Y:S02]  /*163b0*/  IMAD.MOV.U32 R242, RZ, RZ, R244 ;  /* 0x000000fffff27224 */ /* 0x000fe400078e00f4 */
[----:B------:R-:W-:-:S02]  /*163c0*/  IMAD.MOV.U32 R244, RZ, RZ, R76 ;  /* 0x000000fffff47224 */ /* 0x000fc400078e004c */
[----:B------:R-:W-:Y:S02]  /*163d0*/  IMAD.MOV.U32 R243, RZ, RZ, R77 ;  /* 0x000000fffff37224 */ /* 0x000fe400078e004d */
[----:B------:R-:W4:Y:S01]  /*163e0*/  LDL.LU.64 R76, [R1+0x5f0] ;  /* 0x0005f000014c7983 */ /* 0x000f220000300a00 */
[----:B------:R-:W-:Y:S01]  /*163f0*/  MOV R229, R233 ;  /* 0x000000e900e57202 */ /* 0x000fe20000000f00 */
[----:B------:R-:W-:Y:S02]  /*16400*/  IMAD.MOV.U32 R20, RZ, RZ, R218 ;  /* 0x000000ffff147224 */ /* 0x000fe400078e00da */
[----:B------:R-:W4:Y:S01]  /*16410*/  LDL.LU.64 R66, [R1+0x770] ;  /* 0x0007700001427983 */ /* 0x000f220000300a00 */
[----:B------:R-:W-:Y:S01]  /*16420*/  MOV R233, R237 ;  /* 0x000000ed00e97202 */ /* 0x000fe20000000f00 */
[----:B------:R-:W-:Y:S01]  /*16430*/  IMAD.MOV.U32 R218, RZ, RZ, R246 ;  /* 0x000000ffffda7224 */ /* 0x000fe200078e00f6 */
[----:B------:R-:W-:Y:S01]  /*16440*/  MOV R237, R241 ;  /* 0x000000f100ed7202 */ /* 0x000fe20000000f00 */
[----:B------:R-:W-:Y:S01]  /*16450*/  IMAD.MOV.U32 R246, RZ, RZ, R248 ;  /* 0x000000fffff67224 */ /* 0x000fe200078e00f8 */
[----:B------:R-:W-:Y:S01]  /*16460*/  MOV R241, R245 ;  /* 0x000000f500f17202 */ /* 0x000fe20000000f00 */
[----:B------:R-:W-:Y:S01]  /*16470*/  IMAD.MOV.U32 R248, RZ, RZ, R250 ;  /* 0x000000fffff87224 */ /* 0x000fe200078e00fa */
[----:B------:R-:W-:Y:S01]  /*16480*/  MOV R245, R249 ;  /* 0x000000f900f57202 */ /* 0x000fe20000000f00 */
[----:B------:R-:W-:Y:S01]  /*16490*/  IMAD.MOV.U32 R250, RZ, RZ, R68 ;  /* 0x000000fffffa7224 */ /* 0x000fe200078e0044 */
[----:B------:R-:W-:-:S02]  /*164a0*/  MOV R249, R69 ;  /* 0x0000004500f97202 */ /* 0x000fc40000000f00 */
[----:B------:R-:W4:Y:S01]  /*164b0*/  LDL.LU.64 R68, [R1+0x5f8] ;  /* 0x0005f80001447983 */ /* 0x000f220000300a00 */
[----:B------:R-:W-:Y:S02]  /*164c0*/  MOV R21, R217 ;  /* 0x000000d900157202 */ /* 0x000fe40000000f00 */
[----:B------:R-:W-:Y:S01]  /*164d0*/  MOV R217, R247 ;  /* 0x000000f700d97202 */ /* 0x000fe20000000f00 */
[----:B------:R-:W-:Y:S02]  /*164e0*/  IMAD.MOV.U32 R247, RZ, RZ, R251 ;  /* 0x000000fffff77224 */ /* 0x000fe400078e00fb */
[----:B------:R-:W-:Y:S02]  /*164f0*/  IMAD.MOV.U32 R252, RZ, RZ, R78 ;  /* 0x000000fffffc7224 */ /* 0x000fe400078e004e */
[----:B------:R-:W-:Y:S02]  /*16500*/  IMAD.MOV.U32 R251, RZ, RZ, R79 ;  /* 0x000000fffffb7224 */ /* 0x000fe400078e004f */
[----:B------:R-:W4:Y:S01]  /*16510*/  LDL.LU.64 R78, [R1+0x608] ;  /* 0x00060800014e7983 */ /* 0x000f220000300a00 */
[----:B------:R-:W-:-:S03]  /*16520*/  IMAD.MOV.U32 R0, RZ, RZ, R81 ;  /* 0x000000ffff007224 */ /* 0x000fc600078e0051 */
[----:B------:R1:W-:Y:S04]  /*16530*/  STL [R1+0x504], R80 ;  /* 0x0005045001007387 */ /* 0x0003e80000100800 */
[----:B-1----:R-:W4:Y:S04]  /*16540*/  LDL.LU.64 R80, [R1+0x610] ;  /* 0x0006100001507983 */ /* 0x002f280000300a00 */
[----:B------:R1:W-:Y:S04]  /*16550*/  STL [R1+0x500], R0 ;  /* 0x0005000001007387 */ /* 0x0003e80000100800 */
[----:B------:R1:W-:Y:S02]  /*16560*/  STL [R1+0x50c], R82 ;  /* 0x00050c5201007387 */ /* 0x0003e40000100800 */
[----:B-1----:R-:W-:-:S02]  /*16570*/  MOV R0, R83 ;  /* 0x0000005300007202 */ /* 0x002fc40000000f00 */
[----:B------:R-:W4:Y:S04]  /*16580*/  LDL.LU.64 R82, [R1+0x7c0] ;  /* 0x0007c00001527983 */ /* 0x000f280000300a00 */
[----:B------:R1:W-:Y:S04]  /*16590*/  STL [R1+0x508], R0 ;  /* 0x0005080001007387 */ /* 0x0003e80000100800 */
[----:B------:R1:W-:Y:S02]  /*165a0*/  STL [R1+0x514], R84 ;  /* 0x0005145401007387 */ /* 0x0003e40000100800 */
[----:B-1----:R-:W-:-:S02]  /*165b0*/  IMAD.MOV.U32 R0, RZ, RZ, R85 ;  /* 0x000000ffff007224 */ /* 0x002fc400078e0055 */
[----:B------:R-:W4:Y:S04]  /*165c0*/  LDL.LU.64 R84, [R1+0x618] ;  /* 0x0006180001547983 */ /* 0x000f280000300a00 */
[----:B------:R1:W-:Y:S04]  /*165d0*/  STL [R1+0x510], R0 ;  /* 0x0005100001007387 */ /* 0x0003e80000100800 */
[----:B------:R1:W-:Y:S02]  /*165e0*/  STL [R1+0x51c], R70 ;  /* 0x00051c4601007387 */ /* 0x0003e40000100800 */
[----:B-1----:R-:W-:-:S02]  /*165f0*/  IMAD.MOV.U32 R0, RZ, RZ, R71 ;  /* 0x000000ffff007224 */ /* 0x002fc400078e0047 */
[----:B------:R-:W4:Y:S04]  /*16600*/  LDL.LU.64 R70, [R1+0x620] ;  /* 0x0006200001467983 */ /* 0x000f280000300a00 */
[----:B------:R1:W-:Y:S04]  /*16610*/  STL [R1+0x518], R0 ;  /* 0x0005180001007387 */ /* 0x0003e80000100800 */
[----:B--2---:R2:W-:Y:S01]  /*16620*/  STL [R1+0x524], R86 ;  /* 0x0005245601007387 */ /* 0x0045e20000100800 */
[----:B-1----:R-:W-:-:S03]  /*16630*/  IMAD.MOV.U32 R0, RZ, RZ, R87 ;  /* 0x000000ffff007224 */ /* 0x002fc600078e0057 */
[----:B--2---:R-:W2:Y:S04]  /*16640*/  LDL.LU.64 R86, [R1+0x628] ;  /* 0x0006280001567983 */ /* 0x004ea80000300a00 */
[----:B------:R1:W-:Y:S04]  /*16650*/  STL [R1+0x520], R0 ;  /* 0x0005200001007387 */ /* 0x0003e80000100800 */
[----:B---3--:R3:W-:Y:S01]  /*16660*/  STL [R1+0x52c], R72 ;  /* 0x00052c4801007387 */ /* 0x0087e20000100800 */
[----:B-1----:R-:W-:-:S03]  /*16670*/  MOV R0, R73 ;  /* 0x0000004900007202 */ /* 0x002fc60000000f00 */
[----:B---3--:R-:W3:Y:S04]  /*16680*/  LDL.LU.64 R72, [R1+0x7f0] ;  /* 0x0007f00001487983 */ /* 0x008ee80000300a00 */
[----:B------:R1:W-:Y:S04]  /*16690*/  STL [R1+0x528], R0 ;  /* 0x0005280001007387 */ /* 0x0003e80000100800 */
[----:B----4-:R4:W-:Y:S01]  /*166a0*/  STL [R1+0x534], R74 ;  /* 0x0005344a01007387 */ /* 0x0109e20000100800 */
[----:B-1----:R-:W-:-:S03]  /*166b0*/  IMAD.MOV.U32 R0, RZ, RZ, R75 ;  /* 0x000000ffff007224 */ /* 0x002fc600078e004b */
[----:B----4-:R-:W4:Y:S04]  /*166c0*/  LDL.LU.64 R74, [R1+0x630] ;  /* 0x00063000014a7983 */ /* 0x010f280000300a00 */
        /* <DEDUP_REMOVED lines=38> */
[----:B-1----:R-:W-:-:S03]  /*16930*/  IMAD.MOV.U32 R0, RZ, RZ, R73 ;  /* 0x000000ffff007224 */ /* 0x002fc600078e0049 */
[----:B---3--:R-:W3:Y:S04]  /*16940*/  LDL.LU.64 R72, [R1+0x668] ;  /* 0x0006680001487983 */ /* 0x008ee80000300a00 */
[----:B------:R1:W-:Y:S04]  /*16950*/  STL [R1+0x580], R0 ;  /* 0x0005800001007387 */ /* 0x0003e80000100800 */
[----:B----4-:R4:W-:Y:S01]  /*16960*/  STL [R1+0x58c], R74 ;  /* 0x00058c4a01007387 */ /* 0x0109e20000100800 */
[----:B-1----:R-:W-:-:S03]  /*16970*/  MOV R0, R75 ;  /* 0x0000004b00007202 */ /* 0x002fc60000000f00 */
        /* <DEDUP_REMOVED lines=43> */
[----:B-1----:R-:W-:-:S03]  /*16c30*/  IMAD.MOV.U32 R0, RZ, RZ, R75 ;  /* 0x000000ffff007224 */ /* 0x002fc600078e004b */
[----:B----4-:R-:W4:Y:S04]  /*16c40*/  LDL.LU.64 R74, [R1+0x6b8] ;  /* 0x0006b800014a7983 */ /* 0x010f280000300a00 */
        /* <DEDUP_REMOVED lines=34> */
[----:B-1----:R-:W-:-:S03]  /*16e70*/  MOV R0, R87 ;  /* 0x0000005700007202 */ /* 0x002fc60000000f00 */
        /* <DEDUP_REMOVED lines=766> */
[----:B------:R-:W-:Y:S04]  /*19e60*/  STL [R1+0xc2c], R68 ;  /* 0x000c2c4401007387 */ /* 0x000fe80000100800 */
[----:B------:R-:W4:Y:S01]  /*19e70*/  LDL.LU.64 R64, [R1+0xc88] ;  /* 0x000c880001407983 */ /* 0x000f220000300a00 */
[----:B-1----:R-:W-:-:S05]  /*19e80*/  MOV R0, R69 ;  /* 0x0000004500007202 */ /* 0x002fca0000000f00 */
[----:B------:R1:W-:Y:S04]  /*19e90*/  STL [R1+0xc28], R0 ;  /* 0x000c280001007387 */ /* 0x0003e80000100800 */
[----:B------:R1:W-:Y:S02]  /*19ea0*/  STL [R1+0xc34], R78 ;  /* 0x000c344e01007387 */ /* 0x0003e40000100800 */
[----:B-1----:R-:W-:Y:S02]  /*19eb0*/  IMAD.MOV.U32 R0, RZ, RZ, R79 ;  /* 0x000000ffff007224 */ /* 0x002fe400078e004f */
        /* <DEDUP_REMOVED lines=14> */
[----:B------:R-:W-:Y:S04]  /*19fa0*/  STL [R1+0xc54], R70 ;  /* 0x000c544601007387 */ /* 0x000fe80000100800 */
[----:B------:R-:W4:Y:S01]  /*19fb0*/  LDL.LU.64 R68, [R1+0xcb0] ;  /* 0x000cb00001447983 */ /* 0x000f220000300a00 */
[----:B-1----:R-:W-:-:S05]  /*19fc0*/  IMAD.MOV.U32 R0, RZ, RZ, R71 ;  /* 0x000000ffff007224 */ /* 0x002fca00078e0047 */
[----:B------:R2:W-:Y:S02]  /*19fd0*/  STL [R1+0xc50], R0 ;  /* 0x000c500001007387 */ /* 0x0005e40000100800 */
[----:B--2---:R-:W-:Y:S02]  /*19fe0*/  IMAD.MOV.U32 R0, RZ, RZ, R87 ;  /* 0x000000ffff007224 */ /* 0x004fe400078e0057 */
[----:B------:R1:W-:Y:S04]  /*19ff0*/  STL [R1+0xc5c], R86 ;  /* 0x000c5c5601007387 */ /* 0x0003e80000100800 */
[----:B-1----:R-:W2:Y:S04]  /*1a000*/  LDL.LU.64 R86, [R1+0xcb8] ;  /* 0x000cb80001567983 */ /* 0x002ea80000300a00 */
[----:B------:R1:W-:Y:S04]  /*1a010*/  STL [R1+0xc58], R0 ;  /* 0x000c580001007387 */ /* 0x0003e80000100800 */
[----:B---3--:R3:W-:Y:S04]  /*1a020*/  STL [R1+0xc64], R72 ;  /* 0x000c644801007387 */ /* 0x0087e80000100800 */
[----:B------:R-:W2:Y:S01]  /*1a030*/  LDL.LU.64 R70, [R1+0xcc0] ;  /* 0x000cc00001467983 */ /* 0x000ea20000300a00 */
[----:B-1----:R-:W-:-:S03]  /*1a040*/  IMAD.MOV.U32 R0, RZ, RZ, R73 ;  /* 0x000000ffff007224 */ /* 0x002fc600078e0049 */
[----:B----4-:R-:W-:Y:S04]  /*1a050*/  STL [R1+0xc6c], R74 ;  /* 0x000c6c4a01007387 */ /* 0x010fe80000100800 */
[----:B------:R1:W-:Y:S04]  /*1a060*/  STL [R1+0xc60], R0 ;  /* 0x000c600001007387 */ /* 0x0003e80000100800 */
[----:B---3--:R-:W3:Y:S01]  /*1a070*/  LDL.LU.64 R72, [R1+0xcc8] ;  /* 0x000cc80001487983 */ /* 0x008ee20000300a00 */
[----:B-1----:R-:W-:-:S03]  /*1a080*/  MOV R0, R75 ;  /* 0x0000004b00007202 */ /* 0x002fc60000000f00 */
[----:B------:R-:W-:Y:S04]  /*1a090*/  STL [R1+0xc74], R76 ;  /* 0x000c744c01007387 */ /* 0x000fe80000100800 */
[----:B------:R1:W-:Y:S04]  /*1a0a0*/  STL [R1+0xc68], R0 ;  /* 0x000c680001007387 */ /* 0x0003e80000100800 */
[----:B------:R-:W4:Y:S01]  /*1a0b0*/  LDL.LU.64 R74, [R1+0xcd0] ;  /* 0x000cd000014a7983 */ /* 0x000f220000300a00 */
[----:B-1----:R-:W-:-:S03]  /*1a0c0*/  IMAD.MOV.U32 R0, RZ, RZ, R77 ;  /* 0x000000ffff007224 */ /* 0x002fc600078e004d */
        /* <DEDUP_REMOVED lines=9> */
[----:B------:R1:W-:Y:S02]  /*1a160*/  STL [R1+0xc80], R0 ;  /* 0x000c800001007387 */ /* 0x0003e40000100800 */
[----:B-1----:R-:W-:Y:S02]  /*1a170*/  MOV R0, R79 ;  /* 0x0000004f00007202 */ /* 0x002fe40000000f00 */
        /* <DEDUP_REMOVED lines=17> */
[----:B------:R2:W-:Y:S02]  /*1a290*/  STL [R1+0xca8], R0 ;  /* 0x000ca80001007387 */ /* 0x0005e40000100800 */
[----:B--2---:R-:W-:Y:S02]  /*1a2a0*/  IMAD.MOV.U32 R0, RZ, RZ, R87 ;  /* 0x000000ffff007224 */ /* 0x004fe400078e0057 */
[----:B------:R1:W-:Y:S04]  /*1a2b0*/  STL [R1+0xcb4], R86 ;  /* 0x000cb45601007387 */ /* 0x0003e80000100800 */
[----:B------:R-:W-:Y:S04]  /*1a2c0*/  STL [R1+0xcbc], R70 ;  /* 0x000cbc4601007387 */ /* 0x000fe80000100800 */
[----:B------:R2:W-:Y:S04]  /*1a2d0*/  STL [R1+0xcb0], R0 ;  /* 0x000cb00001007387 */ /* 0x0005e80000100800 */
[----:B-1----:R-:W4:Y:S01]  /*1a2e0*/  LDL.LU.64 R86, [R1+0xd10] ;  /* 0x000d100001567983 */ /* 0x002f220000300a00 */
[----:B--2---:R-:W-:-:S03]  /*1a2f0*/  IMAD.MOV.U32 R0, RZ, RZ, R71 ;  /* 0x000000ffff007224 */ /* 0x004fc600078e0047 */
[----:B---3--:R-:W-:Y:S04]  /*1a300*/  STL [R1+0xcc4], R72 ;  /* 0x000cc44801007387 */ /* 0x008fe80000100800 */
[----:B------:R1:W-:Y:S04]  /*1a310*/  STL [R1+0xcb8], R0 ;  /* 0x000cb80001007387 */ /* 0x0003e80000100800 */
[----:B------:R-:W2:Y:S01]  /*1a320*/  LDL.LU.64 R70, [R1+0xd18] ;  /* 0x000d180001467983 */ /* 0x000ea20000300a00 */
[----:B-1----:R-:W-:-:S03]  /*1a330*/  IMAD.MOV.U32 R0, RZ, RZ, R73 ;  /* 0x000000ffff007224 */ /* 0x002fc600078e0049 */
[----:B----4-:R-:W-:Y:S04]  /*1a340*/  STL [R1+0xccc], R74 ;  /* 0x000ccc4a01007387 */ /* 0x010fe80000100800 */
[----:B------:R1:W-:Y:S04]  /*1a350*/  STL [R1+0xcc0], R0 ;  /* 0x000cc00001007387 */ /* 0x0003e80000100800 */
[----:B------:R-:W3:Y:S01]  /*1a360*/  LDL.LU.64 R72, [R1+0xd20] ;  /* 0x000d200001487983 */ /* 0x000ee20000300a00 */
[----:B-1----:R-:W-:-:S03]  /*1a370*/  MOV R0, R75 ;  /* 0x0000004b00007202 */ /* 0x002fc60000000f00 */
[----:B------:R-:W-:Y:S04]  /*1a380*/  STL [R1+0xcd4], R76 ;  /* 0x000cd44c01007387 */ /* 0x000fe80000100800 */
[----:B------:R1:W-:Y:S04]  /*1a390*/  STL [R1+0xcc8], R0 ;  /* 0x000cc80001007387 */ /* 0x0003e80000100800 */
[----:B------:R-:W4:Y:S01]  /*1a3a0*/  LDL.LU.64 R74, [R1+0xd28] ;  /* 0x000d2800014a7983 */ /* 0x000f220000300a00 */
[----:B-1----:R-:W-:-:S03]  /*1a3b0*/  IMAD.MOV.U32 R0, RZ, RZ, R77 ;  /* 0x000000ffff007224 */ /* 0x002fc600078e004d */
[----:B------:R-:W-:Y:S04]  /*1a3c0*/  STL [R1+0xcdc], R66 ;  /* 0x000cdc4201007387 */ /* 0x000fe80000100800 */
[----:B------:R1:W-:Y:S04]  /*1a3d0*/  STL [R1+0xcd0], R0 ;  /* 0x000cd00001007387 */ /* 0x0003e80000100800 */
[----:B------:R-:W4:Y:S04]  /*1a3e0*/  LDL.LU.64 R76, [R1+0xd30] ;  /* 0x000d3000014c7983 */ /* 0x000f280000300a00 */
[----:B------:R-:W4:Y:S01]  /*1a3f0*/  LDL.LU.64 R64, [R1+0xd38] ;  /* 0x000d380001407983 */ /* 0x000f220000300a00 */
[----:B-1----:R-:W-:-:S05]  /*1a400*/  IMAD.MOV.U32 R0, RZ, RZ, R67 ;  /* 0x000000ffff007224 */ /* 0x002fca00078e0043 */
[----:B------:R1:W-:Y:S04]  /*1a410*/  STL [R1+0xcd8], R0 ;  /* 0x000cd80001007387 */ /* 0x0003e80000100800 */
[----:B------:R1:W-:Y:S02]  /*1a420*/  STL [R1+0xce4], R78 ;  /* 0x000ce44e01007387 */ /* 0x0003e40000100800 */
[----:B-1----:R-:W-:Y:S02]  /*1a430*/  IMAD.MOV.U32 R0, RZ, RZ, R79 ;  /* 0x000000ffff007224 */ /* 0x002fe400078e004f */
[----:B------:R-:W4:Y:S04]  /*1a440*/  LDL.LU.64 R78, [R1+0xd40] ;  /* 0x000d4000014e7983 */ /* 0x000f280000300a00 */
[----:B------:R1:W-:Y:S04]  /*1a450*/  STL [R1+0xce0], R0 ;  /* 0x000ce00001007387 */ /* 0x0003e80000100800 */
[----:B------:R1:W-:Y:S02]  /*1a460*/  STL [R1+0xcec], R80 ;  /* 0x000cec5001007387 */ /* 0x0003e40000100800 */
[----:B-1----:R-:W-:-:S02]  /*1a470*/  MOV R0, R81 ;  /* 0x0000005100007202 */ /* 0x002fc40000000f00 */
[----:B------:R-:W4:Y:S04]  /*1a480*/  LDL.LU.64 R80, [R1+0xd48] ;  /* 0x000d480001507983 */ /* 0x000f280000300a00 */
[----:B------:R1:W-:Y:S04]  /*1a490*/  STL [R1+0xce8], R0 ;  /* 0x000ce80001007387 */ /* 0x0003e80000100800 */
        /* <DEDUP_REMOVED lines=31> */
[----:B------:R-:W-:Y:S04]  /*1a690*/  STL [R1+0xd34], R64 ;  /* 0x000d344001007387 */ /* 0x000fe80000100800 */
[----:B------:R1:W-:Y:S04]  /*1a6a0*/  STL [R1+0xd28], R0 ;  /* 0x000d280001007387 */ /* 0x0003e80000100800 */
[----:B------:R-:W4:Y:S01]  /*1a6b0*/  LDL.LU.64 R76, [R1+0xd90] ;  /* 0x000d9000014c7983 */ /* 0x000f220000300a00 */
[----:B-1----:R-:W-:-:S03]  /*1a6c0*/  IMAD.MOV.U32 R0, RZ, RZ, R65 ;  /* 0x000000ffff007224 */ /* 0x002fc600078e0041 */
[----:B------:R-:W-:Y:S04]  /*1a6d0*/  STL [R1+0xd3c], R78 ;  /* 0x000d3c4e01007387 */ /* 0x000fe80000100800 */
[----:B------:R1:W-:Y:S02]  /*1a6e0*/  STL [R1+0xd30], R0 ;  /* 0x000d300001007387 */ /* 0x0003e40000100800 */
[----:B-1----:R-:W-:Y:S02]  /*1a6f0*/  IMAD.MOV.U32 R0, RZ, RZ, R79 ;  /* 0x000000ffff007224 */ /* 0x002fe400078e004f */
[----:B------:R-:W4:Y:S04]  /*1a700*/  LDL.LU.64 R78, [R1+0xd98] ;  /* 0x000d9800014e7983 */ /* 0x000f280000300a00 */
[----:B------:R1:W-:Y:S04]  /*1a710*/  STL [R1+0xd38], R0 ;  /* 0x000d380001007387 */ /* 0x0003e80000100800 */
[----:B------:R1:W-:Y:S02]  /*1a720*/  STL [R1+0xd44], R80 ;  /* 0x000d445001007387 */ /* 0x0003e40000100800 */
[----:B-1----:R-:W-:-:S02]  /*1a730*/  IMAD.MOV.U32 R0, RZ, RZ, R81 ;  /* 0x000000ffff007224 */ /* 0x002fc400078e0051 */
[----:B------:R-:W-:Y:S04]  /*1a740*/  STL [R1+0xd4c], R66 ;  /* 0x000d4c4201007387 */ /* 0x000fe80000100800 */
[----:B------:R1:W-:Y:S04]  /*1a750*/  STL [R1+0xd40], R0 ;  /* 0x000d400001007387 */ /* 0x0003e80000100800 */
[----:B------:R-:W4:Y:S01]  /*1a760*/  LDL.LU.64 R80, [R1+0xda0] ;  /* 0x000da00001507983 */ /* 0x000f220000300a00 */
[----:B-1----:R-:W-:-:S03]  /*1a770*/  MOV R0, R67 ;  /* 0x0000004300007202 */ /* 0x002fc60000000f00 */
        /* <DEDUP_REMOVED lines=16> */
[----:B--2---:R-:W-:Y:S04]  /*1a880*/  STL [R1+0xd74], R70 ;  /* 0x000d744601007387 */ /* 0x004fe80000100800 */
[----:B------:R-:W2:Y:S01]  /*1a890*/  LDL.LU.64 R56, [R1+0xdc0] ;  /* 0x000dc00001387983 */ /* 0x000ea20000300a00 */
[----:B-1----:R-:W-:-:S05]  /*1a8a0*/  IMAD.MOV.U32 R0, RZ, RZ, R71 ;  /* 0x000000ffff007224 */ /* 0x002fca00078e0047 */
[----:B------:R1:W-:Y:S04]  /*1a8b0*/  STL [R1+0xd70], R0 ;  /* 0x000d700001007387 */ /* 0x0003e80000100800 */
[----:B---3--:R-:W-:Y:S01]  /*1a8c0*/  STL [R1+0xd7c], R72 ;  /* 0x000d7c4801007387 */ /* 0x008fe20000100800 */
[----:B-1----:R-:W-:-:S03]  /*1a8d0*/  IMAD.MOV.U32 R0, RZ, RZ, R73 ;  /* 0x000000ffff007224 */ /* 0x002fc600078e0049 */
[----:B------:R-:W3:Y:S04]  /*1a8e0*/  LDL.LU.64 R58, [R1+0xdc8] ;  /* 0x000dc800013a7983 */ /* 0x000ee80000300a00 */
[----:B------:R1:W-:Y:S04]  /*1a8f0*/  STL [R1+0xd78], R0 ;  /* 0x000d780001007387 */ /* 0x0003e80000100800 */
[----:B----4-:R-:W-:Y:S04]  /*1a900*/  STL [R1+0xd84], R74 ;  /* 0x000d844a01007387 */ /* 0x010fe80000100800 */
[----:B------:R-:W4:Y:S01]  /*1a910*/  LDL.LU.64 R60, [R1+0xdd0] ;  /* 0x000dd000013c7983 */ /* 0x000f220000300a00 */
[----:B-1----:R-:W-:-:S03]  /*1a920*/  IMAD.MOV.U32 R0, RZ, RZ, R75 ;  /* 0x000000ffff007224 */ /* 0x002fc600078e004b */
[----:B------:R-:W4:Y:S04]  /*1a930*/  LDL.LU.64 R62, [R1+0xdd8] ;  /* 0x000dd800013e7983 */ /* 0x000f280000300a00 */
[----:B------:R1:W-:Y:S04]  /*1a940*/  STL [R1+0xd80], R0 ;  /* 0x000d800001007387 */ /* 0x0003e80000100800 */
[----:B------:R-:W-:Y:S04]  /*1a950*/  STL [R1+0xd8c], R76 ;  /* 0x000d8c4c01007387 */ /* 0x000fe80000100800 */
[----:B------:R-:W4:Y:S01]  /*1a960*/  LDL.LU.64 R64, [R1+0xde0] ;  /* 0x000de00001407983 */ /* 0x000f220000300a00 */
[----:B-1----:R-:W-:-:S03]  /*1a970*/  MOV R0, R77 ;  /* 0x0000004d00007202 */ /* 0x002fc60000000f00 */
[----:B------:R-:W4:Y:S04]  /*1a980*/  LDL.LU.64 R66, [R1+0xde8] ;  /* 0x000de80001427983 */ /* 0x000f280000300a00 */
[----:B------:R1:W-:Y:S04]  /*1a990*/  STL [R1+0xd88], R0 ;  /* 0x000d880001007387 */ /* 0x0003e80000100800 */
[----:B------:R-:W-:Y:S04]  /*1a9a0*/  STL [R1+0xd94], R78 ;  /* 0x000d944e01007387 */ /* 0x000fe80000100800 */
[----:B------:R-:W4:Y:S01]  /*1a9b0*/  LDL.LU.64 R68, [R1+0xdf0] ;  /* 0x000df00001447983 */ /* 0x000f220000300a00 */
[----:B-1----:R-:W-:-:S03]  /*1a9c0*/  IMAD.MOV.U32 R0, RZ, RZ, R79 ;  /* 0x000000ffff007224 */ /* 0x002fc600078e004f */
        /* <DEDUP_REMOVED lines=16> */
[----:B------:R1:W-:Y:S02]  /*1aad0*/  STL [R1+0xda8], R0 ;  /* 0x000da80001007387 */ /* 0x0003e40000100800 */
[----:B-1----:R-:W-:Y:S02]  /*1aae0*/  IMAD.MOV.U32 R0, RZ, RZ, R87 ;  /* 0x000000ffff007224 */ /* 0x002fe400078e0057 */
[----:B------:R1:W-:Y:S04]  /*1aaf0*/  STL [R1+0xdb4], R86 ;  /* 0x000db45601007387 */ /* 0x0003e80000100800 */
[----:B------:R-:W4:Y:S04]  /*1ab00*/  LDL.LU.64 R84, [R1+0xe30] ;  /* 0x000e300001547983 */ /* 0x000f280000300a00 */
[----:B--2---:R-:W-:Y:S04]  /*1ab10*/  STL [R1+0xdbc], R56 ;  /* 0x000dbc3801007387 */ /* 0x004fe80000100800 */
[----:B------:R2:W-:Y:S04]  /*1ab20*/  STL [R1+0xdb0], R0 ;  /* 0x000db00001007387 */ /* 0x0005e80000100800 */
[----:B-1----:R-:W4:Y:S01]  /*1ab30*/  LDL.LU.64 R86, [R1+0xe38] ;  /* 0x000e380001567983 */ /* 0x002f220000300a00 */
[----:B--2---:R-:W-:-:S03]  /*1ab40*/  IMAD.MOV.U32 R0, RZ, RZ, R57 ;  /* 0x000000ffff007224 */ /* 0x004fc600078e0039 */
[----:B---3--:R-:W-:Y:S04]  /*1ab50*/  STL [R1+0xdc4], R58 ;  /* 0x000dc43a01007387 */ /* 0x008fe80000100800 */
[----:B------:R1:W-:Y:S02]  /*1ab60*/  STL [R1+0xdb8], R0 ;  /* 0x000db80001007387 */ /* 0x0003e40000100800 */
[----:B-1----:R-:W-:Y:S02]  /*1ab70*/  IMAD.MOV.U32 R0, RZ, RZ, R59 ;  /* 0x000000ffff007224 */ /* 0x002fe400078e003b */
[----:B----4-:R-:W-:Y:S04]  /*1ab80*/  STL [R1+0xdcc], R60 ;  /* 0x000dcc3c01007387 */ /* 0x010fe80000100800 */
[----:B------:R1:W-:Y:S04]  /*1ab90*/  STL [R1+0xdc0], R0 ;  /* 0x000dc00001007387 */ /* 0x0003e80000100800 */
[----:B------:R-:W-:Y:S01]  /*1aba0*/  STL [R1+0xdd4], R62 ;  /* 0x000dd43e01007387 */ /* 0x000fe20000100800 */
[----:B-1----:R-:W-:-:S05]  /*1abb0*/  MOV R0, R61 ;  /* 0x0000003d00007202 */ /* 0x002fca0000000f00 */
[----:B------:R1:W-:Y:S04]  /*1abc0*/  STL [R1+0xdc8], R0 ;  /* 0x000dc80001007387 */ /* 0x0003e80000100800 */
[----:B------:R-:W-:Y:S01]  /*1abd0*/  STL [R1+0xddc], R64 ;  /* 0x000ddc4001007387 */ /* 0x000fe20000100800 */
[----:B-1----:R-:W-:-:S05]  /*1abe0*/  IMAD.MOV.U32 R0, RZ, RZ, R63 ;  /* 0x000000ffff007224 */ /* 0x002fca00078e003f */
[----:B------:R1:W-:Y:S04]  /*1abf0*/  STL [R1+0xdd0], R0 ;  /* 0x000dd00001007387 */ /* 0x0003e80000100800 */
[----:B------:R-:W-:Y:S01]  /*1ac00*/  STL [R1+0xde4], R66 ;  /* 0x000de44201007387 */ /* 0x000fe20000100800 */
[----:B-1----:R-:W-:-:S05]  /*1ac10*/  IMAD.MOV.U32 R0, RZ, RZ, R65 ;  /* 0x000000ffff007224 */ /* 0x002fca00078e0041 */
[----:B------:R1:W-:Y:S02]  /*1ac20*/  STL [R1+0xdd8], R0 ;  /* 0x000dd80001007387 */ /* 0x0003e40000100800 */
[----:B-1----:R-:W-:Y:S02]  /*1ac30*/  IMAD.MOV.U32 R0, RZ, RZ, R67 ;  /* 0x000000ffff007224 */ /* 0x002fe400078e0043 */
[----:B------:R-:W-:Y:S04]  /*1ac40*/  STL [R1+0xdec], R68 ;  /* 0x000dec4401007387 */ /* 0x000fe80000100800 */
        /* <DEDUP_REMOVED lines=24> */
[----:B------:R1:W-:Y:S02]  /*1add0*/  STL [R1+0xe20], R0 ;  /* 0x000e200001007387 */ /* 0x0003e40000100800 */
[----:B-1----:R-:W-:Y:S01]  /*1ade0*/  MOV R0, R85 ;  /* 0x0000005500007202 */ /* 0x002fe20000000f00 */
[----:B------:R-:W-:-:S04]  /*1adf0*/  IMAD.MOV.U32 R2, RZ, RZ, R87 ;  /* 0x000000ffff027224 */ /* 0x000fc800078e0057 */
[----:B------:R-:W-:Y:S04]  /*1ae00*/  STL [R1+0xe28], R0 ;  /* 0x000e280001007387 */ /* 0x000fe80000100800 */
[----:B------:R-:W-:Y:S04]  /*1ae10*/  STL [R1+0xe34], R86 ;  /* 0x000e345601007387 */ /* 0x000fe80000100800 */
[----:B------:R1:W-:Y:S04]  /*1ae20*/  STL [R1+0xe30], R2 ;  /* 0x000e300201007387 */ /* 0x0003e80000100800 */
[----:B------:R2:W-:Y:S01]  /*1ae30*/  STL [R1+0xe3c], R4 ;  /* 0x000e3c0401007387 */ /* 0x0005e20000100800 */
[----:B-1----:R-:W-:-:S05]  /*1ae40*/  IMAD.MOV.U32 R2, RZ, RZ, R5 ;  /* 0x000000ffff027224 */ /* 0x002fca00078e0005 */
[----:B------:R2:W-:Y:S04]  /*1ae50*/  STL [R1+0xe38], R2 ;  /* 0x000e380201007387 */ /* 0x0005e80000100800 */
        /* <DEDUP_REMOVED lines=319> */
[----:B------:R2:W-:Y:S01]  /*1c250*/  STL [R1+0xfc], RZ ;  /* 0x0000fcff01007387 */ /* 0x0005e20000100800 */
[----:B------:R-:W-:Y:S01]  /*1c260*/  SHF.R.S32.HI R0, RZ, 0x1f, R11 ;  /* 0x0000001fff007819 */ /* 0x000fe2000001140b */
[----:B------:R-:W-:-:S03]  /*1c270*/  USHF.R.S32.HI UR6, URZ, 0x1f, UR7 ;  /* 0x0000001f3f067899 */ /* 0x000fc60008011407 */
[----:B------:R-:W-:Y:S01]  /*1c280*/  LEA.HI R0, R0, R11, RZ, 0x6 ;  /* 0x0000000b00007211 */ /* 0x000fe200078f30ff */
[----:B------:R-:W-:Y:S01]  /*1c290*/  USHF.R.S32.HI UR11, URZ, 0x1f, UR8 ;  /* 0x0000001f3f0b7899 */ /* 0x000fe20008011408 */
[----:B------:R-:W-:Y:S01]  /*1c2a0*/  IMAD.MOV.U32 R11, RZ, RZ, RZ ;  /* 0x000000ffff0b7224 */ /* 0x000fe200078e00ff */
        /* <DEDUP_REMOVED lines=63> */
[----:B------:R-:W-:Y:S02]  /*1c6a0*/  SHF.R.S32.HI R0, RZ, 0x6, R0 ;  /* 0x00000006ff007819 */ /* 0x000fe40000011400 */
        /* <DEDUP_REMOVED lines=33> */
[----:B------:R-:W-:Y:S02]  /*1c8c0*/  USHF.L.U32 UR4, UR7, 0x2, URZ ;  /* 0x0000000207047899 */ /* 0x000fe4000800063f */
[----:B------:R-:W-:Y:S02]  /*1c8d0*/  USHF.L.U32 UR5, UR8, 0x2, URZ ;  /* 0x0000000208057899 */ /* 0x000fe4000800063f */
[----:B------:R-:W-:Y:S01]  /*1c8e0*/  USHF.L.U64.HI UR7, UR7, 0x2, UR6 ;  /* 0x0000000207077899 */ /* 0x000fe20008010206 */
[----:B------:R-:W-:Y:S01]  /*1c8f0*/  UMOV UR9, 0x2 ;  /* 0x0000000200097882 */ /* 0x000fe20000000000 */
[----:B------:R-:W-:Y:S01]  /*1c900*/  USHF.L.U64.HI UR8, UR8, 0x2, UR11 ;  /* 0x0000000208087899 */ /* 0x000fe2000801020b */
[----:B--2---:R-:W-:-:S11]  /*1c910*/  UMOV UR6, 0xffffffff ;  /* 0xffffffff00067882 */ /* 0x004fd60000000000 */
.L_x_1:
[----:B------:R-:W-:Y:S01]  /*1c920*/  STL.64 [R1+0x1150], R150 ;  /* 0x0011509601007387 */ /* 0x000fe20000100a00 */
[----:B------:R-:W-:Y:S01]  /*1c930*/  UIADD3 UR6, UR6, 0x1, URZ ;  /* 0x0000000106067890 */ /* 0x000fe2000fffe03f */
[----:B------:R-:W-:-:S04]  /*1c940*/  DEPBAR.LE SB0, 0x4 ;  /* 0x000081000000791a */ /* 0x000fc80000000000 */
[----:B------:R-:W-:Y:S01]  /*1c950*/  STL.64 [R1+0x1148], R148 ;  /* 0x0011489401007387 */ /* 0x000fe20000100a00 */
[----:B------:R-:W-:Y:S01]  /*1c960*/  UMOV UR37, 0x40000040 ;  /* 0x4000004000257882 */ /* 0x000fe20000000000 */
[----:B------:R-:W-:Y:S01]  /*1c970*/  UMOV UR39, 0x40000040 ;  /* 0x4000004000277882 */ /* 0x000fe20000000000 */
[----:B------:R-:W1:Y:S01]  /*1c980*/  LDC R2, c[0x0][0x230] ;  /* 0x00008c00ff027b82 */ /* 0x000e620000000800 */
[----:B------:R-:W-:Y:S04]  /*1c990*/  STL.64 [R1+0x1140], R146 ;  /* 0x0011409201007387 */ /* 0x000fe80000100a00 */
        /* <DEDUP_REMOVED lines=28> */
[----:B------:R2:W-:Y:S04]  /*1cb60*/  STL.64 [R1+0x1058], R88 ;  /* 0x0010585801007387 */ /* 0x0005e80000100a00 */
[----:B--2---:R-:W2:Y:S04]  /*1cb70*/  LDL.LU.64 R88, [R1+0x400] ;  /* 0x0004000001587983 */ /* 0x004ea80000300a00 */
        /* <DEDUP_REMOVED lines=31> */
[----:B------:R-:W-:Y:S01]  /*1cd70*/  UISETP.GT.AND UP0, UPT, UR6, 0x3, UPT ;  /* 0x000000030600788c */ /* 0x000fe2000bf04270 */
[----:B------:R-:W-:Y:S03]  /*1cd80*/  BAR.SYNC.DEFER_BLOCKING 0x0 ;  /* 0x0000000000007b1d */ /* 0x000fe60000010000 */
[----:B------:R-:W-:-:S04]  /*1cd90*/  USEL UR6, UR6, URZ, !UP0 ;  /* 0x0000003f06067287 */ /* 0x000fc8000c000000 */
[----:B------:R-:W-:Y:S02]  /*1cda0*/  ULEA UR12, UR6, UR10, 0xf ;  /* 0x0000000a060c7291 */ /* 0x000fe4000f8e783f */
[----:B------:R-:W-:Y:S01]  /*1cdb0*/  ULEA UR11, UR6, UR10, 0x11 ;  /* 0x0000000a060b7291 */ /* 0x000fe2000f8e883f */
[----:B------:R-:W-:Y:S01]  /*1cdc0*/  STL.64 [R1+0x1050], R86 ;  /* 0x0010505601007387 */ /* 0x000fe20000100a00 */
[----:B------:R-:W-:Y:S02]  /*1cdd0*/  UIADD3 UR12, UR12, 0x80000, URZ ;  /* 0x000800000c0c7890 */ /* 0x000fe4000fffe03f */
[----:B------:R-:W-:Y:S01]  /*1cde0*/  USHF.R.U32.HI UR11, URZ, 0x4, UR11 ;  /* 0x000000043f0b7899 */ /* 0x000fe2000801160b */
[----:B------:R-:W-:Y:S01]  /*1cdf0*/  STL.64 [R1+0x1048], R84 ;  /* 0x0010485401007387 */ /* 0x000fe20000100a00 */
[----:B------:R-:W-:Y:S02]  /*1ce00*/  USHF.R.U32.HI UR12, URZ, 0x4, UR12 ;  /* 0x000000043f0c7899 */ /* 0x000fe4000801160c */
[----:B------:R-:W-:Y:S01]  /*1ce10*/  USGXT.U32 UR36, UR11, 0xe ;  /* 0x0000000e0b24789a */ /* 0x000fe20008000000 */
[----:B------:R-:W-:Y:S01]  /*1ce20*/  STL.64 [R1+0x1040], R82 ;  /* 0x0010405201007387 */ /* 0x000fe20000100a00 */
[----:B------:R-:W-:-:S02]  /*1ce30*/  USGXT.U32 UR38, UR12, 0xe ;  /* 0x0000000e0c26789a */ /* 0x000fc40008000000 */
[----:B------:R-:W-:Y:S01]  /*1ce40*/  UIADD3 UR40, UP0, UR36, 0x2, URZ ;  /* 0x0000000224287890 */ /* 0x000fe2000ff1e03f */
[----:B------:R-:W-:Y:S01]  /*1ce50*/  STL.64 [R1+0x1038], R80 ;  /* 0x0010385001007387 */ /* 0x000fe20000100a00 */
[----:B------:R-:W-:Y:S01]  /*1ce60*/  UIADD3 UR42, UP1, UR38, 0x2, URZ ;  /* 0x00000002262a7890 */ /* 0x000fe2000ff3e03f */
[----:B------:R-:W-:Y:S01]  /*1ce70*/  UMOV UR11, URZ ;  /* 0x0000003f000b7c82 */ /* 0x000fe20008000000 */
[----:B------:R-:W-:Y:S01]  /*1ce80*/  UMOV UR12, URZ ;  /* 0x0000003f000c7c82 */ /* 0x000fe20008000000 */
[----:B------:R-:W-:Y:S01]  /*1ce90*/  UIADD3.X UR41, UR11, 0x40000040, URZ, UP0, !UPT ;  /* 0x400000400b297890 */ /* 0x000fe200087fe43f */
[----:B------:R-:W-:Y:S01]  /*1cea0*/  STL.64 [R1+0x1030], R78 ;  /* 0x0010304e01007387 */ /* 0x000fe20000100a00 */
[----:B------:R-:W-:Y:S02]  /*1ceb0*/  UIADD3.X UR43, UR12, 0x40000040, URZ, UP1, !UPT ;  /* 0x400000400c2b7890 */ /* 0x000fe40008ffe43f */
[----:B------:R-:W-:Y:S01]  /*1cec0*/  UIADD3.64 UR32, UR40, 0x2, URZ ;  /* 0x0000000228207897 */ /* 0x000fe2000fffe03f */
[----:B------:R-:W-:Y:S01]  /*1ced0*/  STL.64 [R1+0x1028], R76 ;  /* 0x0010284c01007387 */ /* 0x000fe20000100a00 */
[----:B------:R-:W-:-:S02]  /*1cee0*/  UIADD3.64 UR34, UR42, 0x2, URZ ;  /* 0x000000022a227897 */ /* 0x000fc4000fffe03f */
[----:B------:R-:W-:Y:S01]  /*1cef0*/  UIADD3.64 UR28, UR40, 0x4, URZ ;  /* 0x00000004281c7897 */ /* 0x000fe2000fffe03f */
[----:B------:R-:W-:Y:S01]  /*1cf00*/  STL.64 [R1+0x1020], R74 ;  /* 0x0010204a01007387 */ /* 0x000fe20000100a00 */
[----:B------:R-:W-:Y:S02]  /*1cf10*/  UIADD3.64 UR30, UR42, 0x4, URZ ;  /* 0x000000042a1e7897 */ /* 0x000fe4000fffe03f */
[----:B------:R-:W-:Y:S01]  /*1cf20*/  UIADD3.64 UR24, UR40, 0xffe, URZ ;  /* 0x00000ffe28187897 */ /* 0x000fe2000fffe03f */
[----:B------:R-:W-:Y:S01]  /*1cf30*/  STL.64 [R1+0x1018], R72 ;  /* 0x0010184801007387 */ /* 0x000fe20000100a00 */
[----:B------:R-:W-:Y:S02]  /*1cf40*/  UIADD3.64 UR26, UR42, 0x3fe, URZ ;  /* 0x000003fe2a1a7897 */ /* 0x000fe4000fffe03f */
        /* <DEDUP_REMOVED lines=8> */
[----:B------:R-:W-:-:S03]  /*1cfd0*/  UIADD3.64 UR14, UR42, 0x404, URZ ;  /* 0x000004042a0e7897 */ /* 0x000fc6000fffe03f */
        /* <DEDUP_REMOVED lines=21> */
[----:B------:R-:W-:Y:S04]  /*1d130*/  STL [R1+0xf4c], R12 ;  /* 0x000f4c0c01007387 */ /* 0x000fe80000100800 */
[----:B-----5:R-:W-:Y:S04]  /*1d140*/  STL [R1+0xf40], R10 ;  /* 0x000f400a01007387 */ /* 0x020fe80000100800 */
[----:B-----5:R-:W-:Y:S04]  /*1d150*/  STL [R1+0xf3c], R9 ;  /* 0x000f3c0901007387 */ /* 0x020fe80000100800 */
[----:B------:R-:W-:Y:S04]  /*1d160*/  STL [R1+0xf38], R8 ;  /* 0x000f380801007387 */ /* 0x000fe80000100800 */
[----:B------:R-:W-:Y:S04]  /*1d170*/  STL [R1+0xf34], R7 ;  /* 0x000f340701007387 */ /* 0x000fe80000100800 */
[----:B------:R-:W-:Y:S01]  /*1d180*/  STL [R1+0xf30], R6 ;  /* 0x000f300601007387 */ /* 0x000fe20000100800 */
[----:B--2---:R-:W-:-:S06]  /*1d190*/  WARPGROUP.ARRIVE ;  /* 0x00000000000079c5 */ /* 0x004fcc0000000000 */
[----:B------:R-:W-:Y:S03]  /*1d1a0*/  HGMMA.64x128x8.F32.TF32 R88, gdesc[UR36], R88, gsb0 ;  /* 0x05e00000245879f0 */ /* 0x000fe60008002858 */
[----:B------:R-:W-:Y:S02]  /*1d1b0*/  WARPGROUP.DEPBAR.LE gsb0, 0x0 ;  /* 0x00008000000079c5 */ /* 0x000fe40000010000 */
[----:B------:R-:W-:-:S07]  /*1d1c0*/  WARPGROUP.ARRIVE ;  /* 0x00000000000079c5 */ /* 0x000fce0000000000 */
        /* <DEDUP_REMOVED lines=20> */
[----:B------:R2:W-:Y:S04]  /*1d310*/  STL.64 [R1+0x400], R88 ;  /* 0x0004005801007387 */ /* 0x0005e80000100a00 */
        /* <DEDUP_REMOVED lines=31> */
[----:B--2---:R-:W2:Y:S04]  /*1d510*/  LDL.LU.64 R88, [R1+0x300] ;  /* 0x0003000001587983 */ /* 0x004ea80000300a00 */
[----:B---3--:R-:W2:Y:S04]  /*1d520*/  LDL.LU.64 R90, [R1+0x308] ;  /* 0x00030800015a7983 */ /* 0x008ea80000300a00 */
[----:B----4-:R-:W2:Y:S04]  /*1d530*/  LDL.LU.64 R92, [R1+0x310] ;  /* 0x00031000015c7983 */ /* 0x010ea80000300a00 */
[----:B-1----:R-:W2:Y:S04]  /*1d540*/  LDL.LU.64 R94, [R1+0x318] ;  /* 0x00031800015e7983 */ /* 0x002ea80000300a00 */
        /* <DEDUP_REMOVED lines=28> */
[----:B------:R-:W-:-:S02]  /*1d710*/  UIADD3.64 UR36, UR40, 0x1fe, URZ ;  /* 0x000001fe28247897 */ /* 0x000fc4000fffe03f */
[----:B------:R-:W-:Y:S01]  /*1d720*/  UIADD3.64 UR44, UR40, 0x200, URZ ;  /* 0x00000200282c7897 */ /* 0x000fe2000fffe03f */
[----:B------:R-:W3:Y:S01]  /*1d730*/  LDL.LU.64 R24, [R1+0x200] ;  /* 0x0002000001187983 */ /* 0x000ee20000300a00 */
[----:B------:R-:W-:Y:S01]  /*1d740*/  UMOV UR46, UR42 ;  /* 0x0000002a002e7c82 */ /* 0x000fe20008000000 */
[----:B------:R-:W-:Y:S01]  /*1d750*/  UMOV UR47, UR43 ;  /* 0x0000002b002f7c82 */ /* 0x000fe20008000000 */
[----:B------:R-:W-:Y:S01]  /*1d760*/  UIADD3.64 UR32, UR40, 0x202, URZ ;  /* 0x0000020228207897 */ /* 0x000fe2000fffe03f */
[----:B------:R-:W3:Y:S01]  /*1d770*/  LDL.LU.64 R26, [R1+0x208] ;  /* 0x00020800011a7983 */ /* 0x000ee20000300a00 */
[----:B------:R-:W-:Y:S02]  /*1d780*/  UIADD3.64 UR28, UR40, 0x204, URZ ;  /* 0x00000204281c7897 */ /* 0x000fe4000fffe03f */
[----:B------:R-:W-:Y:S01]  /*1d790*/  UIADD3.64 UR24, UR40, 0x11fe, URZ ;  /* 0x000011fe28187897 */ /* 0x000fe2000fffe03f */
[----:B------:R-:W3:Y:S01]  /*1d7a0*/  LDL.LU.64 R28, [R1+0x210] ;  /* 0x00021000011c7983 */ /* 0x000ee20000300a00 */
[----:B------:R-:W-:-:S03]  /*1d7b0*/  UIADD3.64 UR20, UR40, 0x1200, URZ ;  /* 0x0000120028147897 */ /* 0x000fc6000fffe03f */
        /* <DEDUP_REMOVED lines=29> */
[----:B------:R-:W-:-:S02]  /*1d990*/  UIADD3.64 UR16, UR40, 0x1202, URZ ;  /* 0x0000120228107897 */ /* 0x000fc4000fffe03f */
[----:B------:R-:W-:Y:S01]  /*1d9a0*/  UIADD3.64 UR12, UR40, 0x1204, URZ ;  /* 0x00001204280c7897 */ /* 0x000fe2000fffe03f */
[----:B--2---:R-:W-:-:S06]  /*1d9b0*/  WARPGROUP.ARRIVE ;  /* 0x00000000000079c5 */ /* 0x004fcc0000000000 */
[----:B------:R-:W-:Y:S01]  /*1d9c0*/  HGMMA.64x128x8.F32.TF32 R88, gdesc[UR36], R88, gsb0 ;  /* 0x05e00000245879f0 */ /* 0x000fe20008002858 */
[----:B------:R-:W-:Y:S02]  /*1d9d0*/  UIADD3.64 UR36, UR40, 0x3fe, URZ ;  /* 0x000003fe28247897 */ /* 0x000fe4000fffe03f */
[----:B------:R-:W-:Y:S02]  /*1d9e0*/  WARPGROUP.DEPBAR.LE gsb0, 0x0 ;  /* 0x00008000000079c5 */ /* 0x000fe40000010000 */
[----:B------:R-:W-:-:S07]  /*1d9f0*/  WARPGROUP.ARRIVE ;  /* 0x00000000000079c5 */ /* 0x000fce0000000000 */
[----:B------:R-:W-:Y:S01]  /*1da00*/  HGMMA.64x128x8.F32.TF32 R88, gdesc[UR44], R88, gsb0 ;  /* 0x05e000002c5879f0 */ /* 0x000fe20008002858 */
[----:B------:R-:W-:Y:S01]  /*1da10*/  UIADD3.64 UR44, UR40, 0x400, URZ ;  /* 0x00000400282c7897 */ /* 0x000fe2000fffe03f */
[----:B------:R-:W-:Y:S01]  /*1da20*/  UMOV UR46, UR42 ;  /* 0x0000002a002e7c82 */ /* 0x000fe20008000000 */
[----:B------:R-:W-:Y:S01]  /*1da30*/  UMOV UR47, UR43 ;  /* 0x0000002b002f7c82 */ /* 0x000fe20008000000 */
[----:B------:R-:W-:Y:S02]  /*1da40*/  WARPGROUP.DEPBAR.LE gsb0, 0x0 ;  /* 0x00008000000079c5 */ /* 0x000fe40000010000 */
[----:B------:R-:W-:-:S06]  /*1da50*/  WARPGROUP.ARRIVE ;  /* 0x00000000000079c5 */ /* 0x000fcc0000000000 */
[----:B------:R-:W-:Y:S01]  /*1da60*/  HGMMA.64x128x8.F32.TF32 R88, gdesc[UR32], R88, gsb0 ;  /* 0x05e00000205879f0 */ /* 0x000fe20008002858 */
[----:B------:R-:W-:Y:S02]  /*1da70*/  UIADD3.64 UR32, UR40, 0x402, URZ ;  /* 0x0000040228207897 */ /* 0x000fe4000fffe03f */
[----:B------:R-:W-:Y:S02]  /*1da80*/  WARPGROUP.DEPBAR.LE gsb0, 0x0 ;  /* 0x00008000000079c5 */ /* 0x000fe40000010000 */
[----:B------:R-:W-:-:S07]  /*1da90*/  WARPGROUP.ARRIVE ;  /* 0x00000000000079c5 */ /* 0x000fce0000000000 */
        /* <DEDUP_REMOVED lines=19> */
[----:B---3--:R-:W-:Y:S01]  /*1dbd0*/  WARPGROUP.ARRIVE ;  /* 0x00000000000079c5 */ /* 0x008fe20000000000 */
[----:B------:R1:W-:Y:S04]  /*1dbe0*/  STL.64 [R1+0x300], R88 ;  /* 0x0003005801007387 */ /* 0x0003e80000100a00 */
[----:B------:R2:W-:Y:S02]  /*1dbf0*/  STL.64 [R1+0x308], R90 ;  /* 0x0003085a01007387 */ /* 0x0005e40000100a00 */
[----:B------:R-:W-:Y:S02]  /*1dc00*/  HGMMA.64x128x8.F32.TF32 R24, gdesc[UR36], R24, gsb0 ;  /* 0x05e00000241879f0 */ /* 0x000fe40008002818 */
        /* <DEDUP_REMOVED lines=30> */
[----:B-1----:R-:W4:Y:S04]  /*1ddf0*/  LDL.LU.64 R88, [R1+0x100] ;  /* 0x0001000001587983 */ /* 0x002f280000300a00 */
[----:B--2---:R-:W2:Y:S04]  /*1de00*/  LDL.LU.64 R90, [R1+0x108] ;  /* 0x00010800015a7983 */ /* 0x004ea80000300a00 */
[----:B---3--:R-:W2:Y:S01]  /*1de10*/  LDL.LU.64 R92, [R1+0x110] ;  /* 0x00011000015c7983 */ /* 0x008ea20000300a00 */
[----:B------:R-:W-:-:S02]  /*1de20*/  WARPGROUP.DEPBAR.LE gsb0, 0x0 ;  /* 0x00008000000079c5 */ /* 0x000fc40000010000 */
[----:B------:R-:W-:-:S06]  /*1de30*/  WARPGROUP.ARRIVE ;  /* 0x00000000000079c5 */ /* 0x000fcc0000000000 */
        /* <DEDUP_REMOVED lines=81> */
[----:B------:R-:W-:-:S02]  /*1e350*/  UIADD3.64 UR36, UR40, 0x5fe, URZ ;  /* 0x000005fe28247897 */ /* 0x000fc4000fffe03f */
[----:B------:R-:W-:Y:S01]  /*1e360*/  UIADD3.64 UR44, UR40, 0x600, URZ ;  /* 0x00000600282c7897 */ /* 0x000fe2000fffe03f */
[----:B-1----:R-:W4:Y:S01]  /*1e370*/  LDL.LU.64 R24, [R1] ;  /* 0x0000000001187983 */ /* 0x002f220000300a00 */
[----:B------:R-:W-:Y:S01]  /*1e380*/  UMOV UR46, UR42 ;  /* 0x0000002a002e7c82 */ /* 0x000fe20008000000 */
[----:B------:R-:W-:Y:S01]  /*1e390*/  UMOV UR47, UR43 ;  /* 0x0000002b002f7c82 */ /* 0x000fe20008000000 */
[----:B------:R-:W-:Y:S01]  /*1e3a0*/  UIADD3.64 UR32, UR40, 0x602, URZ ;  /* 0x0000060228207897 */ /* 0x000fe2000fffe03f */
[----:B---3--:R-:W3:Y:S01]  /*1e3b0*/  LDL.LU.64 R26, [R1+0x8] ;  /* 0x00000800011a7983 */ /* 0x008ee20000300a00 */
        /* <DEDUP_REMOVED lines=31> */
[----:B--2---:R-:W3:Y:S04]  /*1e5b0*/  LDL.LU.64 R84, [R1+0xf0] ;  /* 0x0000f00001547983 */ /* 0x004ee80000300a00 */
[----:B------:R-:W3:Y:S01]  /*1e5c0*/  LDL.LU.64 R86, [R1+0xf8] ;  /* 0x0000f80001567983 */ /* 0x000ee20000300a00 */
[----:B----4-:R-:W-:-:S06]  /*1e5d0*/  WARPGROUP.ARRIVE ;  /* 0x00000000000079c5 */ /* 0x010fcc0000000000 */
        /* <DEDUP_REMOVED lines=29> */
[----:B---3--:R-:W-:-:S06]  /*1e7b0*/  WARPGROUP.ARRIVE ;  /* 0x00000000000079c5 */ /* 0x008fcc0000000000 */
        /* <DEDUP_REMOVED lines=47> */
[----:B------:R-:W-:Y:S04]  /*1eab0*/  STL.64 [R1+0x100], R88 ;  /* 0x0001005801007387 */ /* 0x000fe80000100a00 */
[----:B------:R-:W-:Y:S04]  /*1eac0*/  STL.64 [R1+0x108], R90 ;  /* 0x0001085a01007387 */ /* 0x000fe80000100a00 */
[----:B------:R-:W-:Y:S04]  /*1ead0*/  STL.64 [R1+0x110], R92 ;  /* 0x0001105c01007387 */ /* 0x000fe80000100a00 */
[----:B------:R-:W-:Y:S04]  /*1eae0*/  STL.64 [R1+0x118], R94 ;  /* 0x0001185e01007387 */ /* 0x000fe80000100a00 */
[----:B------:R-:W-:Y:S04]  /*1eaf0*/  STL.64 [R1+0x120], R96 ;  /* 0x0001206001007387 */ /* 0x000fe80000100a00 */
[----:B------:R-:W-:Y:S04]  /*1eb00*/  STL.64 [R1+0x128], R98 ;  /* 0x0001286201007387 */ /* 0x000fe80000100a00 */
[----:B------:R-:W-:Y:S04]  /*1eb10*/  STL.64 [R1+0x130], R100 ;  /* 0x0001306401007387 */ /* 0x000fe80000100a00 */
[----:B------:R-:W-:Y:S01]  /*1eb20*/  STL.64 [R1+0x138], R102 ;  /* 0x0001386601007387 */ /* 0x000fe20000100a00 */
[----:B------:R-:W-:-:S02]  /*1eb30*/  WARPGROUP.DEPBAR.LE gsb0, 0x0 ;  /* 0x00008000000079c5 */ /* 0x000fc40000010000 */
[----:B------:R-:W-:-:S06]  /*1eb40*/  WARPGROUP.ARRIVE ;  /* 0x00000000000079c5 */ /* 0x000fcc0000000000 */
[----:B------:R-:W-:Y:S01]  /*1eb50*/  HGMMA.64x128x8.F32.TF32 R152, gdesc[UR24], R152, gsb0 ;  /* 0x05e00000189879f0 */ /* 0x000fe20008002898 */
[----:B------:R-:W-:Y:S04]  /*1eb60*/  STL.64 [R1+0x140], R104 ;  /* 0x0001406801007387 */ /* 0x000fe80000100a00 */
[----:B------:R-:W-:Y:S04]  /*1eb70*/  STL.64 [R1+0x148], R106 ;  /* 0x0001486a01007387 */ /* 0x000fe80000100a00 */
[----:B------:R-:W-:Y:S04]  /*1eb80*/  STL.64 [R1+0x150], R108 ;  /* 0x0001506c01007387 */ /* 0x000fe80000100a00 */
        /* <DEDUP_REMOVED lines=22> */
[----:B-1----:R-:W2:Y:S04]  /*1ecf0*/  LDL.LU.64 R150, [R1+0x1150] ;  /* 0x0011500001967983 */ /* 0x002ea80000300a00 */
[----:B------:R-:W2:Y:S04]  /*1ed00*/  LDL.LU.64 R148, [R1+0x1148] ;  /* 0x0011480001947983 */ /* 0x000ea80000300a00 */
[----:B------:R-:W2:Y:S04]  /*1ed10*/  LDL.LU.64 R146, [R1+0x1140] ;  /* 0x0011400001927983 */ /* 0x000ea80000300a00 */
[----:B------:R-:W2:Y:S04]  /*1ed20*/  LDL.LU.64 R144, [R1+0x1138] ;  /* 0x0011380001907983 */ /* 0x000ea80000300a00 */
[----:B------:R-:W2:Y:S04]  /*1ed30*/  LDL.LU.64 R142, [R1+0x1130] ;  /* 0x00113000018e7983 */ /* 0x000ea80000300a00 */
[----:B------:R-:W2:Y:S04]  /*1ed40*/  LDL.LU.64 R140, [R1+0x1128] ;  /* 0x00112800018c7983 */ /* 0x000ea80000300a00 */
[----:B------:R-:W2:Y:S04]  /*1ed50*/  LDL.LU.64 R138, [R1+0x1120] ;  /* 0x00112000018a7983 */ /* 0x000ea80000300a00 */
[----:B------:R-:W2:Y:S01]  /*1ed60*/  LDL.LU.64 R136, [R1+0x1118] ;  /* 0x0011180001887983 */ /* 0x000ea20000300a00 */
[----:B------:R-:W-:-:S02]  /*1ed70*/  WARPGROUP.DEPBAR.LE gsb0, 0x0 ;  /* 0x00008000000079c5 */ /* 0x000fc40000010000 */
[----:B------:R-:W-:Y:S01]  /*1ed80*/  WARPGROUP.ARRIVE ;  /* 0x00000000000079c5 */ /* 0x000fe20000000000 */
[----:B------:R-:W2:Y:S04]  /*1ed90*/  LDL.LU.64 R134, [R1+0x1110] ;  /* 0x0011100001867983 */ /* 0x000ea80000300a00 */
[----:B------:R-:W2:Y:S01]  /*1eda0*/  LDL.LU.64 R132, [R1+0x1108] ;  /* 0x0011080001847983 */ /* 0x000ea20000300a00 */
[----:B------:R-:W-:Y:S03]  /*1edb0*/  HGMMA.64x128x8.F32.TF32 R152, gdesc[UR20], R152, gsb0 ;  /* 0x05e00000149879f0 */ /* 0x000fe60008002898 */
        /* <DEDUP_REMOVED lines=22> */
[----:B------:R-:W-:Y:S01]  /*1ef20*/  UIADD3.64 UR16, UR40, 0x1a02, URZ ;  /* 0x00001a0228107897 */ /* 0x000fe2000fffe03f */
[----:B------:R-:W-:-:S02]  /*1ef30*/  WARPGROUP.DEPBAR.LE gsb0, 0x0 ;  /* 0x00008000000079c5 */ /* 0x000fc40000010000 */
[----:B------:R-:W-:-:S06]  /*1ef40*/  WARPGROUP.ARRIVE ;  /* 0x00000000000079c5 */ /* 0x000fcc0000000000 */
[----:B------:R-:W-:Y:S01]  /*1ef50*/  HGMMA.64x128x8.F32.TF32 R152, gdesc[UR16], R152, gsb0 ;  /* 0x05e00000109879f0 */ /* 0x000fe20008002898 */
[----:B------:R-:W-:Y:S02]  /*1ef60*/  UIADD3.64 UR12, UR40, 0x1a04, URZ ;  /* 0x00001a04280c7897 */ /* 0x000fe4000fffe03f */
[----:B------:R-:W-:Y:S01]  /*1ef70*/  UIADD3.64 UR36, UR40, 0xbfe, URZ ;  /* 0x00000bfe28247897 */ /* 0x000fe2000fffe03f */
[----:B------:R-:W-:Y:S02]  /*1ef80*/  WARPGROUP.DEPBAR.LE gsb0, 0x0 ;  /* 0x00008000000079c5 */ /* 0x000fe40000010000 */
[----:B------:R-:W-:-:S06]  /*1ef90*/  WARPGROUP.ARRIVE ;  /* 0x00000000000079c5 */ /* 0x000fcc0000000000 */
[----:B------:R-:W-:Y:S01]  /*1efa0*/  HGMMA.64x128x8.F32.TF32 R152, gdesc[UR12], R152, gsb0 ;  /* 0x05e000000c9879f0 */ /* 0x000fe20008002898 */
[----:B------:R-:W-:Y:S01]  /*1efb0*/  UIADD3.64 UR44, UR40, 0xc00, URZ ;  /* 0x00000c00282c7897 */ /* 0x000fe2000fffe03f */
[----:B------:R-:W-:Y:S01]  /*1efc0*/  UMOV UR46, UR42 ;  /* 0x0000002a002e7c82 */ /* 0x000fe20008000000 */
[----:B------:R-:W-:Y:S01]  /*1efd0*/  UMOV UR47, UR43 ;  /* 0x0000002b002f7c82 */ /* 0x000fe20008000000 */
[----:B------:R-:W-:Y:S02]  /*1efe0*/  WARPGROUP.DEPBAR.LE gsb0, 0x0 ;  /* 0x00008000000079c5 */ /* 0x000fe40000010000 */
[----:B--2---:R-:W-:-:S06]  /*1eff0*/  WARPGROUP.ARRIVE ;  /* 0x00000000000079c5 */ /* 0x004fcc0000000000 */
        /* <DEDUP_REMOVED lines=13> */
[----:B------:R-:W-:Y:S04]  /*1f0d0*/  STL.64 [R1], R24 ;  /* 0x0000001801007387 */ /* 0x000fe80000100a00 */
        /* <DEDUP_REMOVED lines=78> */
[----:B------:R-:W-:Y:S03]  /*1f5c0*/  HGMMA.64x128x8.F32.TF32 R88, gdesc[UR12], R88, gsb0 ;  /* 0x05e000000c5879f0 */ /* 0x000fe60008002858 */
[----:B------:R-:W-:Y:S02]  /*1f5d0*/  WARPGROUP.DEPBAR.LE gsb0, 0x0 ;  /* 0x00008000000079c5 */ /* 0x000fe40000010000 */
[----:B--2---:R-:W-:-:S07]  /*1f5e0*/  WARPGROUP.ARRIVE ;  /* 0x00000000000079c5 */ /* 0x004fce0000000000 */
[----:B------:R-:W-:Y:S01]  /*1f5f0*/  HGMMA.64x128x8.F32.TF32 R24, gdesc[UR36], R24, gsb0 ;  /* 0x05e00000241879f0 */ /* 0x000fe20008002818 */
[----:B------:R-:W-:Y:S01]  /*1f600*/  UIADD3.64 UR36, UR40, 0xe00, URZ ;  /* 0x00000e0028247897 */ /* 0x000fe2000fffe03f */
[----:B------:R-:W-:Y:S01]  /*1f610*/  UMOV UR38, UR42 ;  /* 0x0000002a00267c82 */ /* 0x000fe20008000000 */
[----:B------:R-:W-:Y:S01]  /*1f620*/  UMOV UR39, UR43 ;  /* 0x0000002b00277c82 */ /* 0x000fe20008000000 */
[----:B------:R-:W-:Y:S01]  /*1f630*/  UIADD3.64 UR32, UR40, 0xe02, URZ ;  /* 0x00000e0228207897 */ /* 0x000fe2000fffe03f */
        /* <DEDUP_REMOVED lines=19> */
[----:B------:R-:W-:Y:S04]  /*1f770*/  STL [R1+0xf50], R213 ;  /* 0x000f50d501007387 */ /* 0x000fe80000100800 */
[----:B------:R1:W-:Y:S04]  /*1f780*/  STL [R1+0xf48], R214 ;  /* 0x000f48d601007387 */ /* 0x0003e80000100800 */
[----:B------:R-:W-:Y:S04]  /*1f790*/  STL [R1+0xf44], R215 ;  /* 0x000f44d701007387 */ /* 0x000fe80000100800 */
[----:B------:R-:W2:Y:S04]  /*1f7a0*/  LDL.LU R12, [R1+0x840] ;  /* 0x00084000010c7983 */ /* 0x000ea80000300800 */
[----:B------:R-:W3:Y:S04]  /*1f7b0*/  LDL.LU R10, [R1+0x844] ;  /* 0x00084400010a7983 */ /* 0x000ee80000300800 */
[----:B------:R-:W4:Y:S04]  /*1f7c0*/  LDL.LU R9, [R1+0x848] ;  /* 0x0008480001097983 */ /* 0x000f280000300800 */
[----:B------:R-:W4:Y:S04]  /*1f7d0*/  LDL.LU R8, [R1+0x84c] ;  /* 0x00084c0001087983 */ /* 0x000f280000300800 */
[----:B------:R-:W4:Y:S04]  /*1f7e0*/  LDL.LU R7, [R1+0x850] ;  /* 0x0008500001077983 */ /* 0x000f280000300800 */
[----:B------:R-:W4:Y:S01]  /*1f7f0*/  LDL.LU R6, [R1+0x854] ;  /* 0x0008540001067983 */ /* 0x000f220000300800 */
[----:B------:R-:W-:-:S02]  /*1f800*/  WARPGROUP.DEPBAR.LE gsb0, 0x0 ;  /* 0x00008000000079c5 */ /* 0x000fc40000010000 */
[----:B------:R-:W-:-:S06]  /*1f810*/  WARPGROUP.ARRIVE ;  /* 0x00000000000079c5 */ /* 0x000fcc0000000000 */
[----:B------:R-:W-:Y:S01]  /*1f820*/  HGMMA.64x128x8.F32.TF32 R24, gdesc[UR16], R24, gsb0 ;  /* 0x05e00000101879f0 */ /* 0x000fe20008002818 */
[----:B------:R-:W-:Y:S01]  /*1f830*/  UIADD3.64 UR12, UR40, 0x1e04, URZ ;  /* 0x00001e04280c7897 */ /* 0x000fe2000fffe03f */
[----:B------:R-:W-:-:S04]  /*1f840*/  IADD3 R2, R2, 0x3f, RZ ;  /* 0x0000003f02027810 */ /* 0x000fc80007ffe0ff */
[----:B------:R-:W-:-:S04]  /*1f850*/  SHF.R.S32.HI R0, RZ, 0x1f, R2 ;  /* 0x0000001fff007819 */ /* 0x000fc80000011402 */
[----:B------:R-:W-:Y:S02]  /*1f860*/  LEA.HI R0, R0, R2, RZ, 0x6 ;  /* 0x0000000200007211 */ /* 0x000fe400078f30ff */
[----:B------:R-:W1:Y:S02]  /*1f870*/  LDC R2, c[0x0][0x230] ;  /* 0x00008c00ff027b82 */ /* 0x000e640000000800 */
[----:B------:R-:W-:Y:S01]  /*1f880*/  SHF.R.S32.HI R0, RZ, 0x6, R0 ;  /* 0x00000006ff007819 */ /* 0x000fe20000011400 */
[----:B------:R-:W-:-:S04]  /*1f890*/  UIADD3 UR9, UR9, 0x1, URZ ;  /* 0x0000000109097890 */ /* 0x000fc8000fffe03f */
[----:B------:R-:W-:Y:S01]  /*1f8a0*/  VIADD R0, R0, 0xfffffffd ;  /* 0xfffffffd00007836 */ /* 0x000fe20000000000 */
[----:B------:R-:W-:Y:S02]  /*1f8b0*/  WARPGROUP.DEPBAR.LE gsb0, 0x0 ;  /* 0x00008000000079c5 */ /* 0x000fe40000010000 */
[----:B------:R-:W-:-:S06]  /*1f8c0*/  WARPGROUP.ARRIVE ;  /* 0x00000000000079c5 */ /* 0x000fcc0000000000 */
[----:B------:R-:W-:Y:S01]  /*1f8d0*/  HGMMA.64x128x8.F32.TF32 R24, gdesc[UR12], R24, gsb0 ;  /* 0x05e000000c1879f0 */ /* 0x000fe20008002818 */
[----:B-1----:R-:W-:-:S04]  /*1f8e0*/  VIADD R2, R2, 0xffffff40 ;  /* 0xffffff4002027836 */ /* 0x002fc80000000000 */
[C---:B------:R-:W-:Y:S01]  /*1f8f0*/  IMAD R2, R11.reuse, -0x40, R2 ;  /* 0xffffffc00b027824 */ /* 0x040fe200078e0202 */
[----:B------:R-:W-:-:S04]  /*1f900*/  ISETP.GE.AND P0, PT, R11, R0, PT ;  /* 0x000000000b00720c */ /* 0x000fc80003f06270 */
[----:B------:R-:W-:Y:S01]  /*1f910*/  ISETP.GT.AND P1, PT, R2, RZ, PT ;  /* 0x000000ff0200720c */ /* 0x000fe20003f24270 */
[----:B------:R-:W-:-:S03]  /*1f920*/  UISETP.GT.AND UP0, UPT, UR9, 0x3, UPT ;  /* 0x000000030900788c */ /* 0x000fc6000bf04270 */
[----:B------:R-:W-:Y:S01]  /*1f930*/  SEL R0, RZ, 0x4, !P1 ;  /* 0x00000004ff007807 */ /* 0x000fe20004800000 */
[----:B------:R-:W-:-:S03]  /*1f940*/  USEL UR9, UR9, URZ, !UP0 ;  /* 0x0000003f09097287 */ /* 0x000fc6000c000000 */
[----:B------:R-:W-:Y:S02]  /*1f950*/  SEL R0, R0, RZ, !P0 ;  /* 0x000000ff00007207 */ /* 0x000fe40004000000 */
[----:B------:R-:W-:Y:S02]  /*1f960*/  IADD3 R14, P2, R14, UR4, RZ ;  /* 0x000000040e0e7c10 */ /* 0x000fe4000ff5e0ff */
[----:B------:R-:W-:Y:S01]  /*1f970*/  ISETP.NE.U32.AND P1, PT, R0, RZ, PT ;  /* 0x000000ff0000720c */ /* 0x000fe20003f25070 */
[----:B------:R-:W-:Y:S01]  /*1f980*/  ULEA UR11, UR9, UR10, 0x11 ;  /* 0x0000000a090b7291 */ /* 0x000fe2000f8e883f */
[----:B------:R-:W-:Y:S02]  /*1f990*/  IADD3.X R13, R13, UR7, RZ, P2, !PT ;  /* 0x000000070d0d7c10 */ /* 0x000fe400097fe4ff */
[----:B------:R-:W-:Y:S02]  /*1f9a0*/  IADD3 R16, P2, R16, UR4, RZ ;  /* 0x0000000410107c10 */ /* 0x000fe4000ff5e0ff */
[----:B------:R-:W-:Y:S01]  /*1f9b0*/  MOV R4, R14 ;  /* 0x0000000e00047202 */ /* 0x000fe20000000f00 */
[----:B------:R-:W-:Y:S01]  /*1f9c0*/  VIADD R0, R3, UR11 ;  /* 0x0000000b03007c36 */ /* 0x000fe20008000000 */
[----:B------:R-:W-:Y:S01]  /*1f9d0*/  IADD3.X R15, R15, UR7, RZ, P2, !PT ;  /* 0x000000070f0f7c10 */ /* 0x000fe200097fe4ff */
[----:B------:R-:W-:Y:S01]  /*1f9e0*/  IMAD.MOV.U32 R5, RZ, RZ, R13 ;  /* 0x000000ffff057224 */ /* 0x000fe200078e000d */
[----:B------:R-:W-:-:S04]  /*1f9f0*/  IADD3 R18, P3, R18, UR4, RZ ;  /* 0x0000000412127c10 */ /* 0x000fc8000ff7e0ff */
[----:B------:R-:W-:Y:S02]  /*1fa00*/  IADD3.X R17, R17, UR7, RZ, P3, !PT ;  /* 0x0000000711117c10 */ /* 0x000fe40009ffe4ff */
[----:B------:R-:W-:Y:S02]  /*1fa10*/  ISETP.GT.AND P2, PT, R2, 0x1, PT ;  /* 0x000000010200780c */ /* 0x000fe40003f44270 */
[----:B------:R-:W-:-:S04]  /*1fa20*/  IADD3 R20, P3, R20, UR4, RZ ;  /* 0x0000000414147c10 */ /* 0x000fc8000ff7e0ff */
[----:B------:R-:W-:Y:S02]  /*1fa30*/  IADD3.X R19, R19, UR7, RZ, P3, !PT ;  /* 0x0000000713137c10 */ /* 0x000fe40009ffe4ff */
[----:B------:R-:W-:-:S04]  /*1fa40*/  IADD3 R22, P4, R22, UR4, RZ ;  /* 0x0000000416167c10 */ /* 0x000fc8000ff9e0ff */
[----:B------:R-:W-:Y:S02]  /*1fa50*/  IADD3.X R21, R21, UR7, RZ, P4, !PT ;  /* 0x0000000715157c10 */ /* 0x000fe4000a7fe4ff */
[----:B------:R-:W-:-:S04]  /*1fa60*/  IADD3 R218, P3, R218, UR4, RZ ;  /* 0x00000004dada7c10 */ /* 0x000fc8000ff7e0ff */
[----:B------:R-:W-:Y:S02]  /*1fa70*/  IADD3.X R217, R217, UR7, RZ, P3, !PT ;  /* 0x00000007d9d97c10 */ /* 0x000fe40009ffe4ff */
[----:B------:R-:W-:Y:S01]  /*1fa80*/  IADD3 R220, P3, R220, UR4, RZ ;  /* 0x00000004dcdc7c10 */ /* 0x000fe2000ff7e0ff */
[----:B------:R-:W-:Y:S02]  /*1fa90*/  WARPGROUP.DEPBAR.LE gsb0, 0x0 ;  /* 0x00008000000079c5 */ /* 0x000fe40000010000 */
[----:B------:R-:W-:Y:S06]  /*1faa0*/  BAR.SYNC.DEFER_BLOCKING 0x0 ;  /* 0x0000000000007b1d */ /* 0x000fec0000010000 */
[----:B------:R-:W-:Y:S01]  /*1fab0*/  @!PT LDS RZ, [RZ] ;  /* 0x00000000fffff984 */ /* 0x000fe20000000800 */
[----:B------:R-:W-:Y:S01]  /*1fac0*/  @!PT LDS RZ, [RZ] ;  /* 0x00000000fffff984 */ /* 0x000fe20000000800 */
[----:B------:R-:W-:Y:S01]  /*1fad0*/  @!PT LDS RZ, [RZ] ;  /* 0x00000000fffff984 */ /* 0x000fe20000000800 */
[----:B------:R1:W-:Y:S02]  /*1fae0*/  LDGSTS.E [R0], desc[UR48][R4.64], P1 ;  /* 0x0000000004007fae */ /* 0x0003e40008921870 */
[----:B-1----:R-:W-:-:S02]  /*1faf0*/  IMAD.MOV.U32 R4, RZ, RZ, R16 ;  /* 0x000000ffff047224 */ /* 0x002fc400078e0010 */
[----:B------:R-:W-:-:S05]  /*1fb00*/  IMAD.MOV.U32 R5, RZ, RZ, R15 ;  /* 0x000000ffff057224 */ /* 0x000fca00078e000f */
[----:B------:R1:W-:Y:S02]  /*1fb10*/  LDGSTS.E [R0+0x4000], desc[UR48][R4.64], P1 ;  /* 0x0400000004007fae */ /* 0x0003e40008921870 */
[----:B-1----:R-:W-:Y:S01]  /*1fb20*/  MOV R4, R18 ;  /* 0x0000001200047202 */ /* 0x002fe20000000f00 */
[----:B------:R-:W-:-:S05]  /*1fb30*/  IMAD.MOV.U32 R5, RZ, RZ, R17 ;  /* 0x000000ffff057224 */ /* 0x000fca00078e0011 */
[----:B------:R1:W-:Y:S02]  /*1fb40*/  LDGSTS.E [R0+0x8000], desc[UR48][R4.64], P1 ;  /* 0x0800000004007fae */ /* 0x0003e40008921870 */
[----:B-1----:R-:W-:-:S04]  /*1fb50*/  SEL R4, RZ, 0x4, !P2 ;  /* 0x00000004ff047807 */ /* 0x002fc80005000000 */
[----:B------:R-:W-:Y:S01]  /*1fb60*/  SEL R4, R4, RZ, !P0 ;  /* 0x000000ff04047207 */ /* 0x000fe20004000000 */
[----:B------:R-:W-:-:S03]  /*1fb70*/  IMAD.MOV.U32 R5, RZ, RZ, R19 ;  /* 0x000000ffff057224 */ /* 0x000fc600078e0013 */
[----:B------:R-:W-:Y:S01]  /*1fb80*/  ISETP.NE.U32.AND P2, PT, R4, RZ, PT ;  /* 0x000000ff0400720c */ /* 0x000fe20003f45070 */
[----:B------:R-:W-:-:S05]  /*1fb90*/  IMAD.MOV.U32 R4, RZ, RZ, R20 ;  /* 0x000000ffff047224 */ /* 0x000fca00078e0014 */
[----:B------:R1:W-:Y:S01]  /*1fba0*/  LDGSTS.E [R0+0xc000], desc[UR48][R4.64], P1 ;  /* 0x0c00000004007fae */ /* 0x0003e20008921870 */
[----:B------:R-:W-:-:S04]  /*1fbb0*/  IADD3 R216, P1, R216, UR4, RZ ;  /* 0x00000004d8d87c10 */ /* 0x000fc8000ff3e0ff */
[----:B------:R-:W-:Y:S02]  /*1fbc0*/  IADD3.X R23, R23, UR7, RZ, P1, !PT ;  /* 0x0000000717177c10 */ /* 0x000fe40008ffe4ff */
[----:B-1----:R-:W-:Y:S01]  /*1fbd0*/  MOV R4, R22 ;  /* 0x0000001600047202 */ /* 0x002fe20000000f00 */
[----:B------:R-:W-:-:S05]  /*1fbe0*/  IMAD.MOV.U32 R5, RZ, RZ, R21 ;  /* 0x000000ffff057224 */ /* 0x000fca00078e0015 */
[----:B------:R1:W-:Y:S01]  /*1fbf0*/  LDGSTS.E [R0+0x4], desc[UR48][R4.64], P2 ;  /* 0x0000400004007fae */ /* 0x0003e20009121870 */
[----:B------:R-:W-:Y:S01]  /*1fc00*/  ISETP.GT.AND P1, PT, R2, 0x2, PT ;  /* 0x000000020200780c */ /* 0x000fe20003f24270 */
[----:B-1----:R-:W-:Y:S02]  /*1fc10*/  IMAD.MOV.U32 R4, RZ, RZ, R216 ;  /* 0x000000ffff047224 */ /* 0x002fe400078e00d8 */
[----:B------:R-:W-:-:S05]  /*1fc20*/  IMAD.MOV.U32 R5, RZ, RZ, R23 ;  /* 0x000000ffff057224 */ /* 0x000fca00078e0017 */
[----:B------:R1:W-:Y:S01]  /*1fc30*/  LDGSTS.E [R0+0x4004], desc[UR48][R4.64], P2 ;  /* 0x0400400004007fae */ /* 0x0003e20009121870 */
[----:B------:R-:W-:Y:S02]  /*1fc40*/  IADD3.X R219, R219, UR7, RZ, P3, !PT ;  /* 0x00000007dbdb7c10 */ /* 0x000fe40009ffe4ff */
[----:B-1----:R-:W-:Y:S01]  /*1fc50*/  MOV R4, R218 ;  /* 0x000000da00047202 */ /* 0x002fe20000000f00 */
[----:B------:R-:W-:-:S05]  /*1fc60*/  IMAD.MOV.U32 R5, RZ, RZ, R217 ;  /* 0x000000ffff057224 */ /* 0x000fca00078e00d9 */
[----:B------:R1:W-:Y:S01]  /*1fc70*/  LDGSTS.E [R0+0x8004], desc[UR48][R4.64], P2 ;  /* 0x0800400004007fae */ /* 0x0003e20009121870 */
[----:B------:R-:W-:Y:S02]  /*1fc80*/  IADD3 R222, P4, R222, UR4, RZ ;  /* 0x00000004dede7c10 */ /* 0x000fe4000ff9e0ff */
[----:B-1----:R-:W-:-:S04]  /*1fc90*/  SEL R4, RZ, 0x4, !P1 ;  /* 0x00000004ff047807 */ /* 0x002fc80004800000 */
[----:B------:R-:W-:Y:S01]  /*1fca0*/  SEL R4, R4, RZ, !P0 ;  /* 0x000000ff04047207 */ /* 0x000fe20004000000 */
[----:B------:R-:W-:-:S03]  /*1fcb0*/  IMAD.MOV.U32 R5, RZ, RZ, R219 ;  /* 0x000000ffff057224 */ /* 0x000fc600078e00db */
[----:B------:R-:W-:Y:S01]  /*1fcc0*/  ISETP.NE.U32.AND P1, PT, R4, RZ, PT ;  /* 0x000000ff0400720c */ /* 0x000fe20003f25070 */
[----:B------:R-:W-:Y:S01]  /*1fcd0*/  IMAD.MOV.U32 R4, RZ, RZ, R220 ;  /* 0x000000ffff047224 */ /* 0x000fe200078e00dc */
[----:B------:R-:W-:-:S04]  /*1fce0*/  IADD3.X R221, R221, UR7, RZ, P4, !PT ;  /* 0x00000007dddd7c10 */ /* 0x000fc8000a7fe4ff */
[----:B------:R1:W-:Y:S01]  /*1fcf0*/  LDGSTS.E [R0+0xc004], desc[UR48][R4.64], P2 ;  /* 0x0c00400004007fae */ /* 0x0003e20009121870 */
[----:B------:R-:W-:Y:S02]  /*1fd00*/  IADD3 R224, P2, R224, UR4, RZ ;  /* 0x00000004e0e07c10 */ /* 0x000fe4000ff5e0ff */
[----:B------:R-:W-:Y:S02]  /*1fd10*/  IADD3 R226, P3, R226, UR4, RZ ;  /* 0x00000004e2e27c10 */ /* 0x000fe4000ff7e0ff */
[----:B------:R-:W-:Y:S02]  /*1fd20*/  IADD3.X R223, R223, UR7, RZ, P2, !PT ;  /* 0x00000007dfdf7c10 */ /* 0x000fe400097fe4ff */
[----:B-1----:R-:W-:Y:S01]  /*1fd30*/  MOV R4, R222 ;  /* 0x000000de00047202 */ /* 0x002fe20000000f00 */
[----:B------:R-:W-:Y:S01]  /*1fd40*/  IMAD.MOV.U32 R5, RZ, RZ, R221 ;  /* 0x000000ffff057224 */ /* 0x000fe200078e00dd */
[----:B------:R-:W-:-:S04]  /*1fd50*/  IADD3.X R225, R225, UR7, RZ, P3, !PT ;  /* 0x00000007e1e17c10 */ /* 0x000fc80009ffe4ff */
[----:B------:R1:W-:Y:S01]  /*1fd60*/  LDGSTS.E [R0+0x8], desc[UR48][R4.64], P1 ;  /* 0x0000800004007fae */ /* 0x0003e20008921870 */
[----:B------:R-:W-:Y:S01]  /*1fd70*/  ISETP.GT.AND P2, PT, R2, 0x3, PT ;  /* 0x000000030200780c */ /* 0x000fe20003f44270 */
[----:B-1----:R-:W-:Y:S02]  /*1fd80*/  IMAD.MOV.U32 R4, RZ, RZ, R224 ;  /* 0x000000ffff047224 */ /* 0x002fe400078e00e0 */
[----:B------:R-:W-:-:S05]  /*1fd90*/  IMAD.MOV.U32 R5, RZ, RZ, R223 ;  /* 0x000000ffff057224 */ /* 0x000fca00078e00df */
[----:B------:R1:W-:Y:S01]  /*1fda0*/  LDGSTS.E [R0+0x4008], desc[UR48][R4.64], P1 ;  /* 0x0400800004007fae */ /* 0x0003e20008921870 */
[----:B------:R-:W-:Y:S02]  /*1fdb0*/  IADD3 R228, P3, R228, UR4, RZ ;  /* 0x00000004e4e47c10 */ /* 0x000fe4000ff7e0ff */
[----:B-1----:R-:W-:Y:S01]  /*1fdc0*/  MOV R4, R226 ;  /* 0x000000e200047202 */ /* 0x002fe20000000f00 */
[----:B------:R-:W-:-:S05]  /*1fdd0*/  IMAD.MOV.U32 R5, RZ, RZ, R225 ;  /* 0x000000ffff057224 */ /* 0x000fca00078e00e1 */
[----:B------:R1:W-:Y:S01]  /*1fde0*/  LDGSTS.E [R0+0x8008], desc[UR48][R4.64], P1 ;  /* 0x0800800004007fae */ /* 0x0003e20008921870 */
[----:B------:R-:W-:Y:S02]  /*1fdf0*/  IADD3.X R227, R227, UR7, RZ, P3, !PT ;  /* 0x00000007e3e37c10 */ /* 0x000fe40009ffe4ff */
        /* <DEDUP_REMOVED lines=23> */
[----:B---3--:R-:W-:Y:S02]  /*1ff70*/  IADD3 R10, P4, R10, UR4, RZ ;  /* 0x000000040a0a7c10 */ /* 0x008fe4000ff9e0ff */
[----:B------:R-:W-:Y:S02]  /*1ff80*/  IADD3.X R235, R235, UR7, RZ, P3, !PT ;  /* 0x00000007ebeb7c10 */ /* 0x000fe40009ffe4ff */
[----:B-1----:R-:W-:-:S04]  /*1ff90*/  SEL R4, RZ, 0x4, !P1 ;  /* 0x00000004ff047807 */ /* 0x002fc80004800000 */
[----:B------:R-:W-:Y:S01]  /*1ffa0*/  SEL R4, R4, RZ, !P0 ;  /* 0x000000ff04047207 */ /* 0x000fe20004000000 */
[----:B------:R-:W-:Y:S01]  /*1ffb0*/  IMAD.MOV.U32 R5, RZ, RZ, R235 ;  /* 0x000000ffff057224 */ /* 0x000fe200078e00eb */
[----:B--2---:R-:W-:Y:S02]  /*1ffc0*/  IADD3.X R12, R12, UR7, RZ, P4, !PT ;  /* 0x000000070c0c7c10 */ /* 0x004fe4000a7fe4ff */
[----:B------:R-:W-:Y:S01]  /*1ffd0*/  ISETP.NE.U32.AND P1, PT, R4, RZ, PT ;  /* 0x000000ff0400720c */ /* 0x000fe20003f25070 */
[----:B------:R-:W-:Y:S01]  /*1ffe0*/  IMAD.MOV.U32 R4, RZ, RZ, R236 ;  /* 0x000000ffff047224 */ /* 0x000fe200078e00ec */
[----:B------:R-:W-:Y:S04]  /*1fff0*/  STL [R1+0x844], R10 ;  /* 0x0008440a01007387 */ /* 0x000fe80000100800 */
[----:B------:R1:W-:Y:S04]  /*20000*/  STL [R1+0x840], R12 ;  /* 0x0008400c01007387 */ /* 0x0003e80000100800 */
[----:B------:R2:W-:Y:S01]  /*20010*/  LDGSTS.E [R0+0xc00c], desc[UR48][R4.64], P2 ;  /* 0x0c00c00004007fae */ /* 0x0005e20009121870 */
[----:B----4-:R-:W-:-:S03]  /*20020*/  IADD3 R8, P2, R8, UR4, RZ ;  /* 0x0000000408087c10 */ /* 0x010fc6000ff5e0ff */
[----:B------:R-:W3:Y:S04]  /*20030*/  LDL.LU R214, [R1+0x858] ;  /* 0x0008580001d67983 */ /* 0x000ee80000300800 */
[----:B------:R-:W4:Y:S01]  /*20040*/  LDL.LU R213, [R1+0x85c] ;  /* 0x00085c0001d57983 */ /* 0x000f220000300800 */
[----:B--2---:R-:W-:Y:S01]  /*20050*/  IMAD.MOV.U32 R5, RZ, RZ, R12 ;  /* 0x000000ffff057224 */ /* 0x004fe200078e000c */
[----:B------:R-:W-:Y:S02]  /*20060*/  MOV R4, R10 ;  /* 0x0000000a00047202 */ /* 0x000fe40000000f00 */
[----:B-1----:R-:W2:Y:S01]  /*20070*/  LDL.LU R12, [R1+0x860] ;  /* 0x00086000010c7983 */ /* 0x002ea20000300800 */
[----:B------:R-:W-:-:S03]  /*20080*/  IADD3 R6, P3, R6, UR4, RZ ;  /* 0x0000000406067c10 */ /* 0x000fc6000ff7e0ff */
[----:B------:R-:W2:Y:S01]  /*20090*/  LDL.LU R10, [R1+0x864] ;  /* 0x00086400010a7983 */ /* 0x000ea20000300800 */
[----:B------:R-:W-:Y:S02]  /*200a0*/  IADD3.X R9, R9, UR7, RZ, P2, !PT ;  /* 0x0000000709097c10 */ /* 0x000fe400097fe4ff */
[----:B------:R-:W-:Y:S01]  /*200b0*/  IADD3.X R7, R7, UR7, RZ, P3, !PT ;  /* 0x0000000707077c10 */ /* 0x000fe20009ffe4ff */
[----:B------:R1:W-:Y:S04]  /*200c0*/  LDGSTS.E [R0+0x10000], desc[UR48][R4.64], P1 ;  /* 0x1000000004007fae */ /* 0x0003e80008921870 */
[----:B------:R-:W-:Y:S04]  /*200d0*/  STL [R1+0x84c], R8 ;  /* 0x00084c0801007387 */ /* 0x000fe80000100800 */
[----:B------:R1:W-:Y:S02]  /*200e0*/  STL [R1+0x848], R9 ;  /* 0x0008480901007387 */ /* 0x0003e40000100800 */
[----:B-1----:R-:W-:-:S02]  /*200f0*/  IMAD.MOV.U32 R4, RZ, RZ, R8 ;  /* 0x000000ffff047224 */ /* 0x002fc400078e0008 */
[----:B------:R-:W-:Y:S01]  /*20100*/  IMAD.MOV.U32 R5, RZ, RZ, R9 ;  /* 0x000000ffff057224 */ /* 0x000fe200078e0009 */
[----:B------:R-:W-:Y:S04]  /*20110*/  STL [R1+0x854], R6 ;  /* 0x0008540601007387 */ /* 0x000fe80000100800 */
[----:B------:R1:W-:Y:S04]  /*20120*/  STL [R1+0x850], R7 ;  /* 0x0008500701007387 */ /* 0x0003e80000100800 */
[----:B------:R1:W-:Y:S04]  /*20130*/  LDGSTS.E [R0+0x14000], desc[UR48][R4.64], P1 ;  /* 0x1400000004007fae */ /* 0x0003e80008921870 */
[----:B------:R-:W2:Y:S04]  /*20140*/  LDL.LU R9, [R1+0x868] ;  /* 0x0008680001097983 */ /* 0x000ea80000300800 */
[----:B------:R-:W2:Y:S01]  /*20150*/  LDL.LU R8, [R1+0x86c] ;  /* 0x00086c0001087983 */ /* 0x000ea20000300800 */
[----:B-1----:R-:W-:Y:S01]  /*20160*/  IMAD.MOV.U32 R5, RZ, RZ, R7 ;  /* 0x000000ffff057224 */ /* 0x002fe200078e0007 */
[----:B------:R-:W-:-:S02]  /*20170*/  MOV R4, R6 ;  /* 0x0000000600047202 */ /* 0x000fc40000000f00 */
[----:B------:R-:W2:Y:S04]  /*20180*/  LDL.LU R7, [R1+0x870] ;  /* 0x0008700001077983 */ /* 0x000ea80000300800 */
[----:B------:R-:W2:Y:S01]  /*20190*/  LDL.LU R6, [R1+0x874] ;  /* 0x0008740001067983 */ /* 0x000ea20000300800 */
[----:B------:R-:W-:-:S03]  /*201a0*/  ISETP.GT.AND P2, PT, R2, 0x21, PT ;  /* 0x000000210200780c */ /* 0x000fc60003f44270 */
[----:B------:R1:W-:Y:S02]  /*201b0*/  LDGSTS.E [R0+0x18000], desc[UR48][R4.64], P1 ;  /* 0x1800000004007fae */ /* 0x0003e40008921870 */
[----:B-1----:R-:W-:-:S04]  /*201c0*/  SEL R4, RZ, 0x4, !P2 ;  /* 0x00000004ff047807 */ /* 0x002fc80005000000 */
[----:B------:R-:W-:-:S04]  /*201d0*/  SEL R4, R4, RZ, !P0 ;  /* 0x000000ff04047207 */ /* 0x000fc80004000000 */
[----:B------:R-:W-:Y:S02]  /*201e0*/  ISETP.NE.U32.AND P2, PT, R4, RZ, PT ;  /* 0x000000ff0400720c */ /* 0x000fe40003f45070 */
[----:B----4-:R-:W-:-:S04]  /*201f0*/  IADD3 R213, P3, R213, UR4, RZ ;  /* 0x00000004d5d57c10 */ /* 0x010fc8000ff7e0ff */
[----:B---3--:R-:W-:Y:S02]  /*20200*/  IADD3.X R214, R214, UR7, RZ, P3, !PT ;  /* 0x00000007d6d67c10 */ /* 0x008fe40009ffe4ff */
[----:B--2---:R-:W-:Y:S01]  /*20210*/  IADD3 R10, P4, R10, UR4, RZ ;  /* 0x000000040a0a7c10 */ /* 0x004fe2000ff9e0ff */
[----:B------:R-:W-:Y:S03]  /*20220*/  STL [R1+0x85c], R213 ;  /* 0x00085cd501007387 */ /* 0x000fe60000100800 */
[----:B------:R-:W-:Y:S01]  /*20230*/  IADD3.X R12, R12, UR7, RZ, P4, !PT ;  /* 0x000000070c0c7c10 */ /* 0x000fe2000a7fe4ff */
[----:B------:R1:W-:Y:S01]  /*20240*/  STL [R1+0x858], R214 ;  /* 0x000858d601007387 */ /* 0x0003e20000100800 */
[----:B------:R-:W-:Y:S02]  /*20250*/  IMAD.MOV.U32 R4, RZ, RZ, R213 ;  /* 0x000000ffff047224 */ /* 0x000fe400078e00d5 */
[----:B------:R-:W-:Y:S01]  /*20260*/  IMAD.MOV.U32 R5, RZ, RZ, R214 ;  /* 0x000000ffff057224 */ /* 0x000fe200078e00d6 */
[----:B------:R-:W-:Y:S04]  /*20270*/  STL [R1+0x864], R10 ;  /* 0x0008640a01007387 */ /* 0x000fe80000100800 */
[----:B------:R2:W-:Y:S04]  /*20280*/  STL [R1+0x860], R12 ;  /* 0x0008600c01007387 */ /* 0x0005e80000100800 */
[----:B-1----:R-:W3:Y:S04]  /*20290*/  LDL.LU R214, [R1+0x878] ;  /* 0x0008780001d67983 */ /* 0x002ee80000300800 */
[----:B------:R-:W4:Y:S04]  /*202a0*/  LDL.LU R213, [R1+0x87c] ;  /* 0x00087c0001d57983 */ /* 0x000f280000300800 */
[----:B------:R1:W-:Y:S01]  /*202b0*/  LDGSTS.E [R0+0x1c000], desc[UR48][R4.64], P1 ;  /* 0x1c00000004007fae */ /* 0x0003e20008921870 */
[----:B------:R-:W-:-:S02]  /*202c0*/  IADD3 R8, P1, R8, UR4, RZ ;  /* 0x0000000408087c10 */ /* 0x000fc4000ff3e0ff */
[----:B-1----:R-:W-:Y:S01]  /*202d0*/  MOV R4, R10 ;  /* 0x0000000a00047202 */ /* 0x002fe20000000f00 */
[----:B------:R-:W-:Y:S01]  /*202e0*/  IMAD.MOV.U32 R5, RZ, RZ, R12 ;  /* 0x000000ffff057224 */ /* 0x000fe200078e000c */
[----:B------:R-:W-:Y:S01]  /*202f0*/  IADD3.X R9, R9, UR7, RZ, P1, !PT ;  /* 0x0000000709097c10 */ /* 0x000fe20008ffe4ff */
[----:B--2---:R-:W2:Y:S04]  /*20300*/  LDL.LU R12, [R1+0x880] ;  /* 0x00088000010c7983 */ /* 0x004ea80000300800 */
[----:B------:R-:W2:Y:S01]  /*20310*/  LDL.LU R10, [R1+0x884] ;  /* 0x00088400010a7983 */ /* 0x000ea20000300800 */
[----:B------:R-:W-:-:S03]  /*20320*/  IADD3 R6, P3, R6, UR4, RZ ;  /* 0x0000000406067c10 */ /* 0x000fc6000ff7e0ff */
[----:B------:R1:W-:Y:S01]  /*20330*/  LDGSTS.E [R0+0x10004], desc[UR48][R4.64], P2 ;  /* 0x1000400004007fae */ /* 0x0003e20009121870 */
[----:B------:R-:W-:-:S03]  /*20340*/  IADD3.X R7, R7, UR7, RZ, P3, !PT ;  /* 0x0000000707077c10 */ /* 0x000fc60009ffe4ff */
[----:B------:R-:W-:Y:S04]  /*20350*/  STL [R1+0x86c], R8 ;  /* 0x00086c0801007387 */ /* 0x000fe80000100800 */
[----:B------:R1:W-:Y:S02]  /*20360*/  STL [R1+0x868], R9 ;  /* 0x0008680901007387 */ /* 0x0003e40000100800 */
[----:B-1----:R-:W-:Y:S02]  /*20370*/  IMAD.MOV.U32 R4, RZ, RZ, R8 ;  /* 0x000000ffff047224 */ /* 0x002fe400078e0008 */
[----:B------:R-:W-:Y:S01]  /*20380*/  STL [R1+0x874], R6 ;  /* 0x0008740601007387 */ /* 0x000fe20000100800 */
[----:B------:R-:W-:-:S03]  /*20390*/  IMAD.MOV.U32 R5, RZ, RZ, R9 ;  /* 0x000000ffff057224 */ /* 0x000fc600078e0009 */
[----:B------:R1:W-:Y:S04]  /*203a0*/  STL [R1+0x870], R7 ;  /* 0x0008700701007387 */ /* 0x0003e80000100800 */
[----:B------:R-:W2:Y:S04]  /*203b0*/  LDL.LU R9, [R1+0x888] ;  /* 0x0008880001097983 */ /* 0x000ea80000300800 */
[----:B------:R-:W2:Y:S04]  /*203c0*/  LDL.LU R8, [R1+0x88c] ;  /* 0x00088c0001087983 */ /* 0x000ea80000300800 */
[----:B------:R1:W-:Y:S02]  /*203d0*/  LDGSTS.E [R0+0x14004], desc[UR48][R4.64], P2 ;  /* 0x1400400004007fae */ /* 0x0003e40009121870 */
[----:B-1----:R-:W-:Y:S01]  /*203e0*/  IMAD.MOV.U32 R5, RZ, RZ, R7 ;  /* 0x000000ffff057224 */ /* 0x002fe200078e0007 */
[----:B------:R-:W-:Y:S01]  /*203f0*/  MOV R4, R6 ;  /* 0x0000000600047202 */ /* 0x000fe20000000f00 */
        /* <DEDUP_REMOVED lines=8> */
[----:B---3--:R-:W-:Y:S01]  /*20480*/  IADD3.X R214, R214, UR7, RZ, P3, !PT ;  /* 0x00000007d6d67c10 */ /* 0x008fe20009ffe4ff */
[----:B------:R-:W-:-:S04]  /*20490*/  IMAD.MOV.U32 R4, RZ, RZ, R213 ;  /* 0x000000ffff047224 */ /* 0x000fc800078e00d5 */
[----:B------:R-:W-:-:S05]  /*204a0*/  IMAD.MOV.U32 R5, RZ, RZ, R214 ;  /* 0x000000ffff057224 */ /* 0x000fca00078e00d6 */
[----:B------:R1:W-:Y:S01]  /*204b0*/  LDGSTS.E [R0+0x1c004], desc[UR48][R4.64], P2 ;  /* 0x1c00400004007fae */ /* 0x0003e20009121870 */
[----:B--2---:R-:W-:-:S04]  /*204c0*/  IADD3 R10, P4, R10, UR4, RZ ;  /* 0x000000040a0a7c10 */ /* 0x004fc8000ff9e0ff */
[----:B------:R-:W-:Y:S01]  /*204d0*/  IADD3.X R12, R12, UR7, RZ, P4, !PT ;  /* 0x000000070c0c7c10 */ /* 0x000fe2000a7fe4ff */
[----:B------:R2:W-:Y:S01]  /*204e0*/  STL [R1+0x87c], R213 ;  /* 0x00087cd501007387 */ /* 0x0005e20000100800 */
[----:B-1----:R-:W-:-:S03]  /*204f0*/  MOV R4, R10 ;  /* 0x0000000a00047202 */ /* 0x002fc60000000f00 */
[----:B------:R-:W-:Y:S01]  /*20500*/  IMAD.MOV.U32 R5, RZ, RZ, R12 ;  /* 0x000000ffff057224 */ /* 0x000fe200078e000c */
[----:B------:R-:W-:Y:S04]  /*20510*/  STL [R1+0x878], R214 ;  /* 0x000878d601007387 */ /* 0x000fe80000100800 */
[----:B------:R1:W-:Y:S04]  /*20520*/  STL [R1+0x884], R10 ;  /* 0x0008840a01007387 */ /* 0x0003e80000100800 */
[----:B------:R3:W-:Y:S04]  /*20530*/  STL [R1+0x880], R12 ;  /* 0x0008800c01007387 */ /* 0x0007e80000100800 */
[----:B------:R-:W4:Y:S04]  /*20540*/  LDL.LU R215, [R1+0x89c] ;  /* 0x00089c0001d77983 */ /* 0x000f280000300800 */
[----:B------:R1:W-:Y:S01]  /*20550*/  LDGSTS.E [R0+0x10008], desc[UR48][R4.64], P1 ;  /* 0x1000800004007fae */ /* 0x0003e20008921870 */
[----:B------:R-:W-:-:S04]  /*20560*/  IADD3 R8, P2, R8, UR4, RZ ;  /* 0x0000000408087c10 */ /* 0x000fc8000ff5e0ff */
[----:B------:R-:W-:Y:S01]  /*20570*/  IADD3.X R9, R9, UR7, RZ, P2, !PT ;  /* 0x0000000709097c10 */ /* 0x000fe200097fe4ff */
[----:B------:R-:W-:Y:S01]  /*20580*/  STL [R1+0x88c], R8 ;  /* 0x00088c0801007387 */ /* 0x000fe20000100800 */
[----:B-1----:R-:W-:-:S03]  /*20590*/  IMAD.MOV.U32 R4, RZ, RZ, R8 ;  /* 0x000000ffff047224 */ /* 0x002fc600078e0008 */
[----:B------:R1:W-:Y:S01]  /*205a0*/  STL [R1+0x888], R9 ;  /* 0x0008880901007387 */ /* 0x0003e20000100800 */
[----:B------:R-:W-:-:S05]  /*205b0*/  IMAD.MOV.U32 R5, RZ, RZ, R9 ;  /* 0x000000ffff057224 */ /* 0x000fca00078e0009 */
[----:B------:R3:W-:Y:S01]  /*205c0*/  LDGSTS.E [R0+0x14008], desc[UR48][R4.64], P1 ;  /* 0x1400800004007fae */ /* 0x0007e20008921870 */
[----:B------:R-:W-:-:S04]  /*205d0*/  IADD3 R6, P3, R6, UR4, RZ ;  /* 0x0000000406067c10 */ /* 0x000fc8000ff7e0ff */
[----:B------:R-:W-:Y:S01]  /*205e0*/  IADD3.X R7, R7, UR7, RZ, P3, !PT ;  /* 0x0000000707077c10 */ /* 0x000fe20009ffe4ff */
[----:B------:R-:W-:Y:S01]  /*205f0*/  STL [R1+0x894], R6 ;  /* 0x0008940601007387 */ /* 0x000fe20000100800 */
[----:B---3--:R-:W-:-:S03]  /*20600*/  MOV R4, R6 ;  /* 0x0000000600047202 */ /* 0x008fc60000000f00 */
[----:B--2---:R-:W2:Y:S01]  /*20610*/  LDL.LU R213, [R1+0x8a4] ;  /* 0x0008a40001d57983 */ /* 0x004ea20000300800 */
[----:B------:R-:W-:-:S03]  /*20620*/  IMAD.MOV.U32 R5, RZ, RZ, R7 ;  /* 0x000000ffff057224 */ /* 0x000fc600078e0007 */
[----:B------:R3:W-:Y:S04]  /*20630*/  STL [R1+0x890], R7 ;  /* 0x0008900701007387 */ /* 0x0007e80000100800 */
[----:B------:R-:W2:Y:S04]  /*20640*/  LDL.LU R10, [R1+0x8ac] ;  /* 0x0008ac00010a7983 */ /* 0x000ea80000300800 */
[----:B------:R-:W2:Y:S04]  /*20650*/  LDL.LU R214, [R1+0x8a0] ;  /* 0x0008a00001d67983 */ /* 0x000ea80000300800 */
[----:B------:R-:W2:Y:S04]  /*20660*/  LDL.LU R12, [R1+0x8a8] ;  /* 0x0008a800010c7983 */ /* 0x000ea80000300800 */
[----:B-1----:R-:W2:Y:S04]  /*20670*/  LDL.LU R9, [R1+0x8b0] ;  /* 0x0008b00001097983 */ /* 0x002ea80000300800 */
[----:B------:R-:W2:Y:S04]  /*20680*/  LDL.LU R8, [R1+0x8b4] ;  /* 0x0008b40001087983 */ /* 0x000ea80000300800 */
[----:B---3--:R-:W3:Y:S04]  /*20690*/  LDL.LU R7, [R1+0x8b8] ;  /* 0x0008b80001077983 */ /* 0x008ee80000300800 */
[----:B------:R-:W3:Y:S04]  /*206a0*/  LDL.LU R6, [R1+0x8bc] ;  /* 0x0008bc0001067983 */ /* 0x000ee80000300800 */
[----:B------:R1:W-:Y:S04]  /*206b0*/  LDGSTS.E [R0+0x18008], desc[UR48][R4.64], P1 ;  /* 0x1800800004007fae */ /* 0x0003e80008921870 */
[----:B------:R-:W2:Y:S01]  /*206c0*/  LDL.LU R5, [R1+0x898] ;  /* 0x0008980001057983 */ /* 0x000ea20000300800 */
[----:B------:R-:W-:-:S04]  /*206d0*/  ISETP.GT.AND P2, PT, R2, 0x23, PT ;  /* 0x000000230200780c */ /* 0x000fc80003f44270 */
[----:B-1----:R-:W-:-:S04]  /*206e0*/  SEL R4, RZ, 0x4, !P2 ;  /* 0x00000004ff047807 */ /* 0x002fc80005000000 */
[----:B------:R-:W-:-:S04]  /*206f0*/  SEL R4, R4, RZ, !P0 ;  /* 0x000000ff04047207 */ /* 0x000fc80004000000 */
[----:B------:R-:W-:Y:S02]  /*20700*/  ISETP.NE.U32.AND P2, PT, R4, RZ, PT ;  /* 0x000000ff0400720c */ /* 0x000fe40003f45070 */
[----:B----4-:R-:W-:-:S05]  /*20710*/  IADD3 R215, P3, R215, UR4, RZ ;  /* 0x00000004d7d77c10 */ /* 0x010fca000ff7e0ff */
[----:B------:R-:W-:Y:S01]  /*20720*/  IMAD.MOV.U32 R4, RZ, RZ, R215 ;  /* 0x000000ffff047224 */ /* 0x000fe200078e00d7 */
[----:B------:R-:W-:Y:S01]  /*20730*/  STL [R1+0x89c], R215 ;  /* 0x00089cd701007387 */ /* 0x000fe20000100800 */
[----:B--2---:R-:W-:Y:S02]  /*20740*/  IADD3.X R5, R5, UR7, RZ, P3, !PT ;  /* 0x0000000705057c10 */ /* 0x004fe40009ffe4ff */
[----:B------:R-:W-:-:S03]  /*20750*/  IADD3 R10, P3, R10, UR4, RZ ;  /* 0x000000040a0a7c10 */ /* 0x000fc6000ff7e0ff */
[----:B------:R1:W-:Y:S01]  /*20760*/  LDGSTS.E [R0+0x1c008], desc[UR48][R4.64], P1 ;  /* 0x1c00800004007fae */ /* 0x0003e20008921870 */
[----:B------:R-:W-:Y:S02]  /*20770*/  IADD3 R213, P1, R213, UR4, RZ ;  /* 0x00000004d5d57c10 */ /* 0x000fe4000ff3e0ff */
[----:B------:R-:W-:Y:S02]  /*20780*/  IADD3.X R12, R12, UR7, RZ, P3, !PT ;  /* 0x000000070c0c7c10 */ /* 0x000fe40009ffe4ff */
[----:B------:R-:W-:Y:S02]  /*20790*/  IADD3.X R214, R214, UR7, RZ, P1, !PT ;  /* 0x00000007d6d67c10 */ /* 0x000fe40008ffe4ff */
[----:B------:R-:W-:Y:S01]  /*207a0*/  IADD3 R8, P1, R8, UR4, RZ ;  /* 0x0000000408087c10 */ /* 0x000fe2000ff3e0ff */
[----:B------:R2:W-:Y:S01]  /*207b0*/  STL [R1+0x898], R5 ;  /* 0x0008980501007387 */ /* 0x0005e20000100800 */
[----:B---3--:R-:W-:Y:S02]  /*207c0*/  IADD3 R6, P3, R6, UR4, RZ ;  /* 0x0000000406067c10 */ /* 0x008fe4000ff7e0ff */
[----:B------:R-:W-:Y:S01]  /*207d0*/  IADD3.X R9, R9, UR7, RZ, P1, !PT ;  /* 0x0000000709097c10 */ /* 0x000fe20008ffe4ff */
[----:B------:R-:W-:Y:S01]  /*207e0*/  STL [R1+0x8a4], R213 ;  /* 0x0008a4d501007387 */ /* 0x000fe20000100800 */
[----:B-1----:R-:W-:Y:S01]  /*207f0*/  IMAD.MOV.U32 R4, RZ, RZ, R213 ;  /* 0x000000ffff047224 */ /* 0x002fe200078e00d5 */
[----:B------:R-:W-:-:S02]  /*20800*/  IADD3.X R7, R7, UR7, RZ, P3, !PT ;  /* 0x0000000707077c10 */ /* 0x000fc40009ffe4ff */
[----:B------:R-:W-:Y:S01]  /*20810*/  STL [R1+0x8a0], R214 ;  /* 0x0008a0d601007387 */ /* 0x000fe20000100800 */
[----:B--2---:R-:W-:-:S03]  /*20820*/  MOV R5, R214 ;  /* 0x000000d600057202 */ /* 0x004fc60000000f00 */
[----:B------:R-:W-:Y:S04]  /*20830*/  STL [R1+0x8ac], R10 ;  /* 0x0008ac0a01007387 */ /* 0x000fe80000100800 */
[----:B------:R1:W-:Y:S04]  /*20840*/  STL [R1+0x8a8], R12 ;  /* 0x0008a80c01007387 */ /* 0x0003e80000100800 */
[----:B------:R-:W-:Y:S04]  /*20850*/  STL [R1+0x8b4], R8 ;  /* 0x0008b40801007387 */ /* 0x000fe80000100800 */
[----:B------:R2:W-:Y:S04]  /*20860*/  STL [R1+0x8b0], R9 ;  /* 0x0008b00901007387 */ /* 0x0005e80000100800 */
[----:B------:R3:W-:Y:S04]  /*20870*/  LDGSTS.E [R0+0x1000c], desc[UR48][R4.64], P2 ;  /* 0x1000c00004007fae */ /* 0x0007e80009121870 */
[----:B------:R-:W-:Y:S04]  /*20880*/  STL [R1+0x8bc], R6 ;  /* 0x0008bc0601007387 */ /* 0x000fe80000100800 */
[----:B------:R4:W-:Y:S01]  /*20890*/  STL [R1+0x8b8], R7 ;  /* 0x0008b80701007387 */ /* 0x0009e20000100800 */
[----:B---3--:R-:W-:-:S02]  /*208a0*/  IMAD.MOV.U32 R5, RZ, RZ, R12 ;  /* 0x000000ffff057224 */ /* 0x008fc400078e000c */
[----:B------:R-:W-:Y:S01]  /*208b0*/  IMAD.MOV.U32 R4, RZ, RZ, R10 ;  /* 0x000000ffff047224 */ /* 0x000fe200078e000a */
[----:B-1----:R-:W3:Y:S04]  /*208c0*/  LDL.LU R12, [R1+0x500] ;  /* 0x00050000010c7983 */ /* 0x002ee80000300800 */
[----:B------:R-:W3:Y:S04]  /*208d0*/  LDL.LU R10, [R1+0x504] ;  /* 0x00050400010a7983 */ /* 0x000ee80000300800 */
[----:B------:R1:W-:Y:S02]  /*208e0*/  LDGSTS.E [R0+0x1400c], desc[UR48][R4.64], P2 ;  /* 0x1400c00004007fae */ /* 0x0003e40009121870 */
[----:B-1----:R-:W-:Y:S01]  /*208f0*/  IMAD.MOV.U32 R4, RZ, RZ, R8 ;  /* 0x000000ffff047224 */ /* 0x002fe200078e0008 */
[----:B------:R-:W-:-:S02]  /*20900*/  MOV R5, R9 ;  /* 0x0000000900057202 */ /* 0x000fc40000000f00 */
[----:B--2---:R-:W2:Y:S04]  /*20910*/  LDL.LU R9, [R1+0x508] ;  /* 0x0005080001097983 */ /* 0x004ea80000300800 */
[----:B------:R-:W2:Y:S04]  /*20920*/  LDL.LU R8, [R1+0x50c] ;  /* 0x00050c0001087983 */ /* 0x000ea80000300800 */
[----:B------:R1:W-:Y:S02]  /*20930*/  LDGSTS.E [R0+0x1800c], desc[UR48][R4.64], P2 ;  /* 0x1800c00004007fae */ /* 0x0003e40009121870 */
[----:B-1----:R-:W-:-:S02]  /*20940*/  IMAD.MOV.U32 R5, RZ, RZ, R7 ;  /* 0x000000ffff057224 */ /* 0x002fc400078e0007 */
[----:B------:R-:W-:Y:S01]  /*20950*/  IMAD.MOV.U32 R4, RZ, RZ, R6 ;  /* 0x000000ffff047224 */ /* 0x000fe200078e0006 */
[----:B----4-:R-:W4:Y:S04]  /*20960*/  LDL.LU R7, [R1+0x510] ;  /* 0x0005100001077983 */ /* 0x010f280000300800 */
[----:B------:R-:W4:Y:S01]  /*20970*/  LDL.LU R6, [R1+0x514] ;  /* 0x0005140001067983 */ /* 0x000f220000300800 */
[----:B------:R-:W-:-:S03]  /*20980*/  ISETP.GT.AND P1, PT, R2, 0x4, PT ;  /* 0x000000040200780c */ /* 0x000fc60003f24270 */
[----:B------:R1:W-:Y:S01]  /*20990*/  LDGSTS.E [R0+0x1c00c], desc[UR48][R4.64], P2 ;  /* 0x1c00c00004007fae */ /* 0x0003e20009121870 */
[----:B------:R-:W-:Y:S02]  /*209a0*/  IADD3 R238, P2, R238, UR4, RZ ;  /* 0x00000004eeee7c10 */ /* 0x000fe4000ff5e0ff */
[----:B-1----:R-:W-:-:S04]  /*209b0*/  SEL R0, RZ, 0x4, !P1 ;  /* 0x00000004ff007807 */ /* 0x002fc80004800000 */
[----:B------:R-:W-:-:S04]  /*209c0*/  SEL R0, R0, RZ, !P0 ;  /* 0x000000ff00007207 */ /* 0x000fc80004000000 */
[----:B------:R-:W-:Y:S02]  /*209d0*/  ISETP.NE.U32.AND P1, PT, R0, RZ, PT ;  /* 0x000000ff0000720c */ /* 0x000fe40003f25070 */
[----:B------:R-:W-:Y:S02]  /*209e0*/  LOP3.LUT R0, R3, 0x10, RZ, 0x3c, !PT ;  /* 0x0000001003007812 */ /* 0x000fe400078e3cff */
[----:B------:R-:W-:Y:S02]  /*209f0*/  IADD3.X R237, R237, UR7, RZ, P2, !PT ;  /* 0x00000007eded7c10 */ /* 0x000fe400097fe4ff */
[----:B------:R-:W-:Y:S01]  /*20a00*/  IADD3 R240, P2, R240, UR4, RZ ;  /* 0x00000004f0f07c10 */ /* 0x000fe2000ff5e0ff */
[----:B------:R-:W-:Y:S01]  /*20a10*/  VIADD R0, R0, UR11 ;  /* 0x0000000b00007c36 */ /* 0x000fe20008000000 */
[----:B------:R-:W-:Y:S01]  /*20a20*/  MOV R4, R238 ;  /* 0x000000ee00047202 */ /* 0x000fe20000000f00 */
[----:B------:R-:W-:Y:S01]  /*20a30*/  IMAD.MOV.U32 R5, RZ, RZ, R237 ;  /* 0x000000ffff057224 */ /* 0x000fe200078e00ed */
[----:B------:R-:W-:-:S02]  /*20a40*/  IADD3.X R239, R239, UR7, RZ, P2, !PT ;  /* 0x00000007efef7c10 */ /* 0x000fc400097fe4ff */
[----:B------:R-:W-:Y:S02]  /*20a50*/  IADD3 R242, P3, R242, UR4, RZ ;  /* 0x00000004f2f27c10 */ /* 0x000fe4000ff7e0ff */
[----:B------:R1:W-:Y:S02]  /*20a60*/  LDGSTS.E [R0], desc[UR48][R4.64], P1 ;  /* 0x0000000004007fae */ /* 0x0003e40008921870 */
[----:B------:R-:W-:Y:S02]  /*20a70*/  IADD3.X R241, R241, UR7, RZ, P3, !PT ;  /* 0x00000007f1f17c10 */ /* 0x000fe40009ffe4ff */
        /* <DEDUP_REMOVED lines=33> */
[----:B-1----:R-:W-:-:S04]  /*20c90*/  SEL R4, RZ, 0x4, !P1 ;  /* 0x00000004ff047807 */ /* 0x002fc80004800000 */
[----:B------:R-:W-:Y:S01]  /*20ca0*/  SEL R4, R4, RZ, !P0 ;  /* 0x000000ff04047207 */ /* 0x000fe20004000000 */
[----:B------:R-:W-:-:S03]  /*20cb0*/  IMAD.MOV.U32 R5, RZ, RZ, R251 ;  /* 0x000000ffff057224 */ /* 0x000fc600078e00fb */
[----:B------:R-:W-:Y:S01]  /*20cc0*/  ISETP.NE.U32.AND P1, PT, R4, RZ, PT ;  /* 0x000000ff0400720c */ /* 0x000fe20003f25070 */
[----:B------:R-:W-:-:S05]  /*20cd0*/  IMAD.MOV.U32 R4, RZ, RZ, R252 ;  /* 0x000000ffff047224 */ /* 0x000fca00078e00fc */
[----:B------:R1:W-:Y:S01]  /*20ce0*/  LDGSTS.E [R0+0xc004], desc[UR48][R4.64], P2 ;  /* 0x0c00400004007fae */ /* 0x0003e20009121870 */
[----:B---3--:R-:W-:-:S04]  /*20cf0*/  IADD3 R10, P4, R10, UR4, RZ ;  /* 0x000000040a0a7c10 */ /* 0x008fc8000ff9e0ff */
[----:B------:R-:W-:Y:S01]  /*20d00*/  IADD3.X R12, R12, UR7, RZ, P4, !PT ;  /* 0x000000070c0c7c10 */ /* 0x000fe2000a7fe4ff */
[----:B------:R-:W-:Y:S01]  /*20d10*/  STL [R1+0x504], R10 ;  /* 0x0005040a01007387 */ /* 0x000fe20000100800 */
[----:B-1----:R-:W-:-:S03]  /*20d20*/  MOV R4, R10 ;  /* 0x0000000a00047202 */ /* 0x002fc60000000f00 */
[----:B------:R1:W-:Y:S01]  /*20d30*/  STL [R1+0x500], R12 ;  /* 0x0005000c01007387 */ /* 0x0003e20000100800 */
[----:B------:R-:W-:-:S03]  /*20d40*/  IMAD.MOV.U32 R5, RZ, RZ, R12 ;  /* 0x000000ffff057224 */ /* 0x000fc600078e000c */
[----:B------:R-:W3:Y:S04]  /*20d50*/  LDL.LU R214, [R1+0x518] ;  /* 0x0005180001d67983 */ /* 0x000ee80000300800 */
[----:B------:R-:W3:Y:S04]  /*20d60*/  LDL.LU R213, [R1+0x51c] ;  /* 0x00051c0001d57983 */ /* 0x000ee80000300800 */
[----:B-1----:R-:W3:Y:S01]  /*20d70*/  LDL.LU R12, [R1+0x520] ;  /* 0x00052000010c7983 */ /* 0x002ee20000300800 */
[----:B--2---:R-:W-:-:S03]  /*20d80*/  IADD3 R8, P2, R8, UR4, RZ ;  /* 0x0000000408087c10 */ /* 0x004fc6000ff5e0ff */
[----:B------:R-:W2:Y:S01]  /*20d90*/  LDL.LU R10, [R1+0x524] ;  /* 0x00052400010a7983 */ /* 0x000ea20000300800 */
[----:B------:R-:W-:-:S03]  /*20da0*/  IADD3.X R9, R9, UR7, RZ, P2, !PT ;  /* 0x0000000709097c10 */ /* 0x000fc600097fe4ff */
[----:B------:R1:W-:Y:S04]  /*20db0*/  LDGSTS.E [R0+0x8], desc[UR48][R4.64], P1 ;  /* 0x0000800004007fae */ /* 0x0003e80008921870 */
[----:B------:R-:W-:Y:S04]  /*20dc0*/  STL [R1+0x50c], R8 ;  /* 0x00050c0801007387 */ /* 0x000fe80000100800 */
[----:B------:R4:W-:Y:S01]  /*20dd0*/  STL [R1+0x508], R9 ;  /* 0x0005080901007387 */ /* 0x0009e20000100800 */
[----:B-1----:R-:W-:Y:S01]  /*20de0*/  IMAD.MOV.U32 R4, RZ, RZ, R8 ;  /* 0x000000ffff047224 */ /* 0x002fe200078e0008 */
[----:B----4-:R-:W-:Y:S01]  /*20df0*/  IADD3 R6, P3, R6, UR4, RZ ;  /* 0x0000000406067c10 */ /* 0x010fe2000ff7e0ff */
[----:B------:R-:W-:-:S03]  /*20e00*/  IMAD.MOV.U32 R5, RZ, RZ, R9 ;  /* 0x000000ffff057224 */ /* 0x000fc600078e0009 */
[----:B------:R-:W-:Y:S01]  /*20e10*/  IADD3.X R7, R7, UR7, RZ, P3, !PT ;  /* 0x0000000707077c10 */ /* 0x000fe20009ffe4ff */
[----:B------:R-:W-:Y:S04]  /*20e20*/  STL [R1+0x514], R6 ;  /* 0x0005140601007387 */ /* 0x000fe80000100800 */
[----:B------:R1:W-:Y:S04]  /*20e30*/  STL [R1+0x510], R7 ;  /* 0x0005100701007387 */ /* 0x0003e80000100800 */
[----:B------:R4:W-:Y:S04]  /*20e40*/  LDGSTS.E [R0+0x4008], desc[UR48][R4.64], P1 ;  /* 0x0400800004007fae */ /* 0x0009e80008921870 */
[----:B------:R-:W2:Y:S04]  /*20e50*/  LDL.LU R9, [R1+0x528] ;  /* 0x0005280001097983 */ /* 0x000ea80000300800 */
[----:B------:R-:W2:Y:S01]  /*20e60*/  LDL.LU R8, [R1+0x52c] ;  /* 0x00052c0001087983 */ /* 0x000ea20000300800 */
[----:B----4-:R-:W-:Y:S01]  /*20e70*/  IMAD.MOV.U32 R5, RZ, RZ, R7 ;  /* 0x000000ffff057224 */ /* 0x010fe200078e0007 */
[----:B------:R-:W-:-:S02]  /*20e80*/  MOV R4, R6 ;  /* 0x0000000600047202 */ /* 0x000fc40000000f00 */
[----:B-1----:R-:W4:Y:S04]  /*20e90*/  LDL.LU R7, [R1+0x530] ;  /* 0x0005300001077983 */ /* 0x002f280000300800 */
[----:B------:R-:W4:Y:S01]  /*20ea0*/  LDL.LU R6, [R1+0x534] ;  /* 0x0005340001067983 */ /* 0x000f220000300800 */
[----:B------:R-:W-:-:S03]  /*20eb0*/  ISETP.GT.AND P2, PT, R2, 0x7, PT ;  /* 0x000000070200780c */ /* 0x000fc60003f44270 */
[----:B------:R1:W-:Y:S02]  /*20ec0*/  LDGSTS.E [R0+0x8008], desc[UR48][R4.64], P1 ;  /* 0x0800800004007fae */ /* 0x0003e40008921870 */
[----:B-1----:R-:W-:-:S04]  /*20ed0*/  SEL R4, RZ, 0x4, !P2 ;  /* 0x00000004ff047807 */ /* 0x002fc80005000000 */
[----:B------:R-:W-:-:S04]  /*20ee0*/  SEL R4, R4, RZ, !P0 ;  /* 0x000000ff04047207 */ /* 0x000fc80004000000 */
[----:B------:R-:W-:Y:S02]  /*20ef0*/  ISETP.NE.U32.AND P2, PT, R4, RZ, PT ;  /* 0x000000ff0400720c */ /* 0x000fe40003f45070 */
[----:B---3--:R-:W-:-:S04]  /*20f00*/  IADD3 R213, P3, R213, UR4, RZ ;  /* 0x00000004d5d57c10 */ /* 0x008fc8000ff7e0ff */
[----:B------:R-:W-:Y:S02]  /*20f10*/  IADD3.X R214, R214, UR7, RZ, P3, !PT ;  /* 0x00000007d6d67c10 */ /* 0x000fe40009ffe4ff */
        /* <DEDUP_REMOVED lines=9> */
[----:B------:R-:W3:Y:S04]  /*20fb0*/  LDL.LU R213, [R1+0x53c] ;  /* 0x00053c0001d57983 */ /* 0x000ee80000300800 */
[----:B------:R1:W-:Y:S02]  /*20fc0*/  LDGSTS.E [R0+0xc008], desc[UR48][R4.64], P1 ;  /* 0x0c00800004007fae */ /* 0x0003e40008921870 */
[----:B-1----:R-:W-:Y:S01]  /*20fd0*/  IMAD.MOV.U32 R5, RZ, RZ, R12 ;  /* 0x000000ffff057224 */ /* 0x002fe200078e000c */
[----:B------:R-:W-:Y:S01]  /*20fe0*/  MOV R4, R10 ;  /* 0x0000000a00047202 */ /* 0x000fe20000000f00 */
[----:B--2---:R-:W2:Y:S01]  /*20ff0*/  LDL.LU R12, [R1+0x8c0] ;  /* 0x0008c000010c7983 */ /* 0x004ea20000300800 */
[----:B------:R-:W-:-:S03]  /*21000*/  IADD3 R8, P1, R8, UR4, RZ ;  /* 0x0000000408087c10 */ /* 0x000fc6000ff3e0ff */
[----:B------:R-:W2:Y:S01]  /*21010*/  LDL.LU R10, [R1+0x8c4] ;  /* 0x0008c400010a7983 */ /* 0x000ea20000300800 */
[----:B------:R-:W-:-:S03]  /*21020*/  IADD3.X R9, R9, UR7, RZ, P1, !PT ;  /* 0x0000000709097c10 */ /* 0x000fc60008ffe4ff */
[----:B------:R1:W-:Y:S01]  /*21030*/  LDGSTS.E [R0+0xc], desc[UR48][R4.64], P2 ;  /* 0x0000c00004007fae */ /* 0x0003e20009121870 */
[----:B----4-:R-:W-:-:S03]  /*21040*/  IADD3 R6, P3, R6, UR4, RZ ;  /* 0x0000000406067c10 */ /* 0x010fc6000ff7e0ff */
[----:B------:R-:W-:Y:S01]  /*21050*/  STL [R1+0x52c], R8 ;  /* 0x00052c0801007387 */ /* 0x000fe20000100800 */
[----:B------:R-:W-:-:S03]  /*21060*/  IADD3.X R7, R7, UR7, RZ, P3, !PT ;  /* 0x0000000707077c10 */ /* 0x000fc60009ffe4ff */
[----:B------:R4:W-:Y:S01]  /*21070*/  STL [R1+0x528], R9 ;  /* 0x0005280901007387 */ /* 0x0009e20000100800 */
[----:B-1----:R-:W-:Y:S02]  /*21080*/  IMAD.MOV.U32 R4, RZ, RZ, R8 ;  /* 0x000000ffff047224 */ /* 0x002fe400078e0008 */
[----:B------:R-:W-:Y:S01]  /*21090*/  IMAD.MOV.U32 R5, RZ, RZ, R9 ;  /* 0x000000ffff057224 */ /* 0x000fe200078e0009 */
[----:B------:R-:W-:Y:S04]  /*210a0*/  STL [R1+0x534], R6 ;  /* 0x0005340601007387 */ /* 0x000fe80000100800 */
[----:B------:R1:W-:Y:S04]  /*210b0*/  STL [R1+0x530], R7 ;  /* 0x0005300701007387 */ /* 0x0003e80000100800 */
[----:B----4-:R-:W4:Y:S04]  /*210c0*/  LDL.LU R9, [R1+0x8c8] ;  /* 0x0008c80001097983 */ /* 0x010f280000300800 */
[----:B------:R-:W4:Y:S04]  /*210d0*/  LDL.LU R8, [R1+0x8cc] ;  /* 0x0008cc0001087983 */ /* 0x000f280000300800 */
[----:B------:R1:W-:Y:S02]  /*210e0*/  LDGSTS.E [R0+0x400c], desc[UR48][R4.64], P2 ;  /* 0x0400c00004007fae */ /* 0x0003e40009121870 */
[----:B-1----:R-:W-:Y:S01]  /*210f0*/  IMAD.MOV.U32 R5, RZ, RZ, R7 ;  /* 0x000000ffff057224 */ /* 0x002fe200078e0007 */
[----:B------:R-:W-:Y:S01]  /*21100*/  MOV R4, R6 ;  /* 0x0000000600047202 */ /* 0x000fe20000000f00 */
[----:B------:R-:W4:Y:S04]  /*21110*/  LDL.LU R7, [R1+0x8d0] ;  /* 0x0008d00001077983 */ /* 0x000f280000300800 */
[----:B------:R-:W4:Y:S01]  /*21120*/  LDL.LU R6, [R1+0x8d4] ;  /* 0x0008d40001067983 */ /* 0x000f220000300800 */
[----:B------:R-:W-:-:S03]  /*21130*/  ISETP.GT.AND P1, PT, R2, 0x24, PT ;  /* 0x000000240200780c */ /* 0x000fc60003f24270 */
[----:B------:R1:W-:Y:S02]  /*21140*/  LDGSTS.E [R0+0x800c], desc[UR48][R4.64], P2 ;  /* 0x0800c00004007fae */ /* 0x0003e40009121870 */
[----:B-1----:R-:W-:-:S04]  /*21150*/  SEL R4, RZ, 0x4, !P1 ;  /* 0x00000004ff047807 */ /* 0x002fc80004800000 */
[----:B------:R-:W-:-:S04]  /*21160*/  SEL R4, R4, RZ, !P0 ;  /* 0x000000ff04047207 */ /* 0x000fc80004000000 */
[----:B------:R-:W-:Y:S02]  /*21170*/  ISETP.NE.U32.AND P1, PT, R4, RZ, PT ;  /* 0x000000ff0400720c */ /* 0x000fe40003f25070 */
[----:B---3--:R-:W-:-:S04]  /*21180*/  IADD3 R213, P3, R213, UR4, RZ ;  /* 0x00000004d5d57c10 */ /* 0x008fc8000ff7e0ff */
[----:B------:R-:W-:Y:S01]  /*21190*/  IADD3.X R214, R214, UR7, RZ, P3, !PT ;  /* 0x00000007d6d67c10 */ /* 0x000fe20009ffe4ff */
[----:B------:R-:W-:Y:S01]  /*211a0*/  IMAD.MOV.U32 R4, RZ, RZ, R213 ;  /* 0x000000ffff047224 */ /* 0x000fe200078e00d5 */
[----:B------:R-:W-:Y:S03]  /*211b0*/  STL [R1+0x53c], R213 ;  /* 0x00053cd501007387 */ /* 0x000fe60000100800 */
[----:B------:R-:W-:Y:S01]  /*211c0*/  IMAD.MOV.U32 R5, RZ, RZ, R214 ;  /* 0x000000ffff057224 */ /* 0x000fe200078e00d6 */
[----:B------:R1:W-:Y:S04]  /*211d0*/  STL [R1+0x538], R214 ;  /* 0x000538d601007387 */ /* 0x0003e80000100800 */
[----:B------:R3:W-:Y:S01]  /*211e0*/  LDGSTS.E [R0+0xc00c], desc[UR48][R4.64], P2 ;  /* 0x0c00c00004007fae */ /* 0x0007e20009121870 */
[----:B--2---:R-:W-:-:S04]  /*211f0*/  IADD3 R10, P4, R10, UR4, RZ ;  /* 0x000000040a0a7c10 */ /* 0x004fc8000ff9e0ff */
[----:B------:R-:W-:Y:S01]  /*21200*/  IADD3.X R12, R12, UR7, RZ, P4, !PT ;  /* 0x000000070c0c7c10 */ /* 0x000fe2000a7fe4ff */
[----:B------:R-:W-:Y:S01]  /*21210*/  STL [R1+0x8c4], R10 ;  /* 0x0008c40a01007387 */ /* 0x000fe20000100800 */
[----:B---3--:R-:W-:-:S03]  /*21220*/  MOV R4, R10 ;  /* 0x0000000a00047202 */ /* 0x008fc60000000f00 */
[----:B------:R2:W-:Y:S01]  /*21230*/  STL [R1+0x8c0], R12 ;  /* 0x0008c00c01007387 */ /* 0x0005e20000100800 */
[----:B------:R-:W-:-:S03]  /*21240*/  IMAD.MOV.U32 R5, RZ, RZ, R12 ;  /* 0x000000ffff057224 */ /* 0x000fc600078e000c */
[----:B-1----:R-:W3:Y:S04]  /*21250*/  LDL.LU R214, [R1+0x8d8] ;  /* 0x0008d80001d67983 */ /* 0x002ee80000300800 */
[----:B------:R-:W3:Y:S04]  /*21260*/  LDL.LU R213, [R1+0x8dc] ;  /* 0x0008dc0001d57983 */ /* 0x000ee80000300800 */
[----:B--2---:R-:W2:Y:S04]  /*21270*/  LDL.LU R12, [R1+0x8e0] ;  /* 0x0008e000010c7983 */ /* 0x004ea80000300800 */
[----:B------:R-:W2:Y:S04]  /*21280*/  LDL.LU R10, [R1+0x8e4] ;  /* 0x0008e400010a7983 */ /* 0x000ea80000300800 */
[----:B------:R1:W-:Y:S01]  /*21290*/  LDGSTS.E [R0+0x10000], desc[UR48][R4.64], P1 ;  /* 0x1000000004007fae */ /* 0x0003e20008921870 */
[----:B----4-:R-:W-:-:S04]  /*212a0*/  IADD3 R8, P2, R8, UR4, RZ ;  /* 0x0000000408087c10 */ /* 0x010fc8000ff5e0ff */
[----:B------:R-:W-:Y:S01]  /*212b0*/  IADD3.X R9, R9, UR7, RZ, P2, !PT ;  /* 0x0000000709097c10 */ /* 0x000fe200097fe4ff */
[----:B------:R-:W-:Y:S01]  /*212c0*/  STL [R1+0x8cc], R8 ;  /* 0x0008cc0801007387 */ /* 0x000fe20000100800 */
[----:B-1----:R-:W-:-:S03]  /*212d0*/  IMAD.MOV.U32 R4, RZ, RZ, R8 ;  /* 0x000000ffff047224 */ /* 0x002fc600078e0008 */
[----:B------:R-:W-:Y:S01]  /*212e0*/  IMAD.MOV.U32 R5, RZ, RZ, R9 ;  /* 0x000000ffff057224 */ /* 0x000fe200078e0009 */
[----:B------:R1:W-:Y:S04]  /*212f0*/  STL [R1+0x8c8], R9 ;  /* 0x0008c80901007387 */ /* 0x0003e80000100800 */
[----:B------:R4:W-:Y:S01]  /*21300*/  LDGSTS.E [R0+0x14000], desc[UR48][R4.64], P1 ;  /* 0x1400000004007fae */ /* 0x0009e20008921870 */
[----:B------:R-:W-:-:S04]  /*21310*/  IADD3 R6, P3, R6, UR4, RZ ;  /* 0x0000000406067c10 */ /* 0x000fc8000ff7e0ff */
[----:B------:R-:W-:Y:S01]  /*21320*/  IADD3.X R7, R7, UR7, RZ, P3, !PT ;  /* 0x0000000707077c10 */ /* 0x000fe20009ffe4ff */
[----:B------:R-:W-:Y:S04]  /*21330*/  STL [R1+0x8d4], R6 ;  /* 0x0008d40601007387 */ /* 0x000fe80000100800 */
[----:B------:R1:W-:Y:S01]  /*21340*/  STL [R1+0x8d0], R7 ;  /* 0x0008d00701007387 */ /* 0x0003e20000100800 */
[----:B----4-:R-:W-:Y:S01]  /*21350*/  IMAD.MOV.U32 R5, RZ, RZ, R7 ;  /* 0x000000ffff057224 */ /* 0x010fe200078e0007 */
[----:B------:R-:W-:Y:S02]  /*21360*/  MOV R4, R6 ;  /* 0x0000000600047202 */ /* 0x000fe40000000f00 */
[----:B-1----:R-:W4:Y:S04]  /*21370*/  LDL.LU R9, [R1+0x8e8] ;  /* 0x0008e80001097983 */ /* 0x002f280000300800 */
[----:B------:R-:W4:Y:S04]  /*21380*/  LDL.LU R8, [R1+0x8ec] ;  /* 0x0008ec0001087983 */ /* 0x000f280000300800 */
        /* <DEDUP_REMOVED lines=20> */
[----:B-1----:R-:W-:Y:S01]  /*214d0*/  MOV R4, R10 ;  /* 0x0000000a00047202 */ /* 0x002fe20000000f00 */
[----:B------:R-:W-:-:S02]  /*214e0*/  IMAD.MOV.U32 R5, RZ, RZ, R12 ;  /* 0x000000ffff057224 */ /* 0x000fc400078e000c */
[----:B--2---:R-:W2:Y:S04]  /*214f0*/  LDL.LU R12, [R1+0x900] ;  /* 0x00090000010c7983 */ /* 0x004ea80000300800 */
[----:B------:R-:W2:Y:S01]  /*21500*/  LDL.LU R10, [R1+0x904] ;  /* 0x00090400010a7983 */ /* 0x000ea20000300800 */
[----:B----4-:R-:W-:-:S03]  /*21510*/  IADD3 R8, P1, R8, UR4, RZ ;  /* 0x0000000408087c10 */ /* 0x010fc6000ff3e0ff */
[----:B------:R1:W-:Y:S01]  /*21520*/  LDGSTS.E [R0+0x10004], desc[UR48][R4.64], P2 ;  /* 0x1000400004007fae */ /* 0x0003e20009121870 */
[----:B------:R-:W-:Y:S02]  /*21530*/  IADD3.X R9, R9, UR7, RZ, P1, !PT ;  /* 0x0000000709097c10 */ /* 0x000fe40008ffe4ff */
[----:B------:R-:W-:Y:S01]  /*21540*/  IADD3 R6, P3, R6, UR4, RZ ;  /* 0x0000000406067c10 */ /* 0x000fe2000ff7e0ff */
[----:B------:R-:W-:Y:S03]  /*21550*/  STL [R1+0x8ec], R8 ;  /* 0x0008ec0801007387 */ /* 0x000fe60000100800 */
[----:B------:R-:W-:Y:S01]  /*21560*/  IADD3.X R7, R7, UR7, RZ, P3, !PT ;  /* 0x0000000707077c10 */ /* 0x000fe20009ffe4ff */
        /* <DEDUP_REMOVED lines=30> */
[----:B------:R-:W3:Y:S04]  /*21750*/  LDL.LU R215, [R1+0x91c] ;  /* 0x00091c0001d77983 */ /* 0x000ee80000300800 */
[----:B------:R2:W-:Y:S01]  /*21760*/  LDGSTS.E [R0+0x10008], desc[UR48][R4.64], P1 ;  /* 0x1000800004007fae */ /* 0x0005e20008921870 */
[----:B----4-:R-:W-:-:S04]  /*21770*/  IADD3 R8, P2, R8, UR4, RZ ;  /* 0x0000000408087c10 */ /* 0x010fc8000ff5e0ff */
[----:B------:R-:W-:Y:S01]  /*21780*/  IADD3.X R9, R9, UR7, RZ, P2, !PT ;  /* 0x0000000709097c10 */ /* 0x000fe200097fe4ff */
[----:B------:R-:W-:Y:S01]  /*21790*/  STL [R1+0x90c], R8 ;  /* 0x00090c0801007387 */ /* 0x000fe20000100800 */
[----:B--2---:R-:W-:-:S03]  /*217a0*/  IMAD.MOV.U32 R4, RZ, RZ, R8 ;  /* 0x000000ffff047224 */ /* 0x004fc600078e0008 */
[----:B------:R-:W-:Y:S01]  /*217b0*/  IMAD.MOV.U32 R5, RZ, RZ, R9 ;  /* 0x000000ffff057224 */ /* 0x000fe200078e0009 */
[----:B------:R2:W-:Y:S04]  /*217c0*/  STL [R1+0x908], R9 ;  /* 0x0009080901007387 */ /* 0x0005e80000100800 */
[----:B------:R4:W-:Y:S01]  /*217d0*/  LDGSTS.E [R0+0x14008], desc[UR48][R4.64], P1 ;  /* 0x1400800004007fae */ /* 0x0009e20008921870 */
[----:B------:R-:W-:-:S04]  /*217e0*/  IADD3 R6, P3, R6, UR4, RZ ;  /* 0x0000000406067c10 */ /* 0x000fc8000ff7e0ff */
[----:B------:R-:W-:Y:S01]  /*217f0*/  IADD3.X R7, R7, UR7, RZ, P3, !PT ;  /* 0x0000000707077c10 */ /* 0x000fe20009ffe4ff */
[----:B------:R-:W-:Y:S01]  /*21800*/  STL [R1+0x914], R6 ;  /* 0x0009140601007387 */ /* 0x000fe20000100800 */
[----:B----4-:R-:W-:-:S03]  /*21810*/  MOV R4, R6 ;  /* 0x0000000600047202 */ /* 0x010fc60000000f00 */
[----:B------:R-:W4:Y:S01]  /*21820*/  LDL.LU R213, [R1+0x924] ;  /* 0x0009240001d57983 */ /* 0x000f220000300800 */
[----:B------:R-:W-:-:S03]  /*21830*/  IMAD.MOV.U32 R5, RZ, RZ, R7 ;  /* 0x000000ffff057224 */ /* 0x000fc600078e0007 */
[----:B------:R2:W-:Y:S04]  /*21840*/  STL [R1+0x910], R7 ;  /* 0x0009100701007387 */ /* 0x0005e80000100800 */
[----:B-1----:R-:W4:Y:S04]  /*21850*/  LDL.LU R10, [R1+0x92c] ;  /* 0x00092c00010a7983 */ /* 0x002f280000300800 */
[----:B------:R-:W4:Y:S04]  /*21860*/  LDL.LU R214, [R1+0x920] ;  /* 0x0009200001d67983 */ /* 0x000f280000300800 */
[----:B---3--:R-:W3:Y:S04]  /*21870*/  LDL.LU R12, [R1+0x928] ;  /* 0x00092800010c7983 */ /* 0x008ee80000300800 */
[----:B--2---:R-:W2:Y:S04]  /*21880*/  LDL.LU R9, [R1+0x930] ;  /* 0x0009300001097983 */ /* 0x004ea80000300800 */
[----:B------:R-:W2:Y:S04]  /*21890*/  LDL.LU R8, [R1+0x934] ;  /* 0x0009340001087983 */ /* 0x000ea80000300800 */
[----:B------:R-:W2:Y:S04]  /*218a0*/  LDL.LU R7, [R1+0x938] ;  /* 0x0009380001077983 */ /* 0x000ea80000300800 */
[----:B------:R-:W2:Y:S04]  /*218b0*/  LDL.LU R6, [R1+0x93c] ;  /* 0x00093c0001067983 */ /* 0x000ea80000300800 */
[----:B------:R1:W-:Y:S04]  /*218c0*/  LDGSTS.E [R0+0x18008], desc[UR48][R4.64], P1 ;  /* 0x1800800004007fae */ /* 0x0003e80008921870 */
[----:B------:R-:W4:Y:S01]  /*218d0*/  LDL.LU R5, [R1+0x918] ;  /* 0x0009180001057983 */ /* 0x000f220000300800 */
[----:B------:R-:W-:-:S04]  /*218e0*/  ISETP.GT.AND P2, PT, R2, 0x27, PT ;  /* 0x000000270200780c */ /* 0x000fc80003f44270 */
[----:B-1----:R-:W-:-:S04]  /*218f0*/  SEL R4, RZ, 0x4, !P2 ;  /* 0x00000004ff047807 */ /* 0x002fc80005000000 */
[----:B------:R-:W-:-:S04]  /*21900*/  SEL R4, R4, RZ, !P0 ;  /* 0x000000ff04047207 */ /* 0x000fc80004000000 */
[----:B------:R-:W-:Y:S02]  /*21910*/  ISETP.NE.U32.AND P2, PT, R4, RZ, PT ;  /* 0x000000ff0400720c */ /* 0x000fe40003f45070 */
[----:B------:R-:W-:-:S05]  /*21920*/  IADD3 R215, P3, R215, UR4, RZ ;  /* 0x00000004d7d77c10 */ /* 0x000fca000ff7e0ff */
[----:B------:R-:W-:Y:S01]  /*21930*/  IMAD.MOV.U32 R4, RZ, RZ, R215 ;  /* 0x000000ffff047224 */ /* 0x000fe200078e00d7 */
[----:B------:R-:W-:Y:S01]  /*21940*/  STL [R1+0x91c], R215 ;  /* 0x00091cd701007387 */ /* 0x000fe20000100800 */
[----:B----4-:R-:W-:-:S05]  /*21950*/  IADD3.X R5, R5, UR7, RZ, P3, !PT ;  /* 0x0000000705057c10 */ /* 0x010fca0009ffe4ff */
[----:B------:R1:W-:Y:S01]  /*21960*/  LDGSTS.E [R0+0x1c008], desc[UR48][R4.64], P1 ;  /* 0x1c00800004007fae */ /* 0x0003e20008921870 */
[----:B------:R-:W-:Y:S02]  /*21970*/  IADD3 R213, P1, R213, UR4, RZ ;  /* 0x00000004d5d57c10 */ /* 0x000fe4000ff3e0ff */
[----:B------:R-:W-:Y:S02]  /*21980*/  IADD3 R10, P3, R10, UR4, RZ ;  /* 0x000000040a0a7c10 */ /* 0x000fe4000ff7e0ff */
[----:B------:R-:W-:Y:S01]  /*21990*/  IADD3.X R214, R214, UR7, RZ, P1, !PT ;  /* 0x00000007d6d67c10 */ /* 0x000fe20008ffe4ff */
[----:B------:R4:W-:Y:S01]  /*219a0*/  STL [R1+0x918], R5 ;  /* 0x0009180501007387 */ /* 0x0009e20000100800 */
[----:B---3--:R-:W-:Y:S01]  /*219b0*/  IADD3.X R12, R12, UR7, RZ, P3, !PT ;  /* 0x000000070c0c7c10 */ /* 0x008fe20009ffe4ff */
[----:B-1----:R-:W-:Y:S02]  /*219c0*/  IMAD.MOV.U32 R4, RZ, RZ, R213 ;  /* 0x000000ffff047224 */ /* 0x002fe400078e00d5 */
[----:B------:R-:W-:Y:S01]  /*219d0*/  STL [R1+0x924], R213 ;  /* 0x000924d501007387 */ /* 0x000fe20000100800 */
[----:B----4-:R-:W-:-:S03]  /*219e0*/  MOV R5, R214 ;  /* 0x000000d600057202 */ /* 0x010fc60000000f00 */
[----:B------:R-:W-:Y:S01]  /*219f0*/  STL [R1+0x920], R214 ;  /* 0x000920d601007387 */ /* 0x000fe20000100800 */
[----:B--2---:R-:W-:-:S03]  /*21a00*/  IADD3 R8, P1, R8, UR4, RZ ;  /* 0x0000000408087c10 */ /* 0x004fc6000ff3e0ff */
[----:B------:R-:W-:Y:S01]  /*21a10*/  STL [R1+0x92c], R10 ;  /* 0x00092c0a01007387 */ /* 0x000fe20000100800 */
[----:B------:R-:W-:-:S03]  /*21a20*/  IADD3 R6, P3, R6, UR4, RZ ;  /* 0x0000000406067c10 */ /* 0x000fc6000ff7e0ff */
[----:B------:R1:W-:Y:S04]  /*21a30*/  LDGSTS.E [R0+0x1000c], desc[UR48][R4.64], P2 ;  /* 0x1000c00004007fae */ /* 0x0003e80009121870 */
[----:B------:R2:W-:Y:S01]  /*21a40*/  STL [R1+0x928], R12 ;  /* 0x0009280c01007387 */ /* 0x0005e20000100800 */
[----:B------:R-:W-:Y:S01]  /*21a50*/  IADD3.X R9, R9, UR7, RZ, P1, !PT ;  /* 0x0000000709097c10 */ /* 0x000fe20008ffe4ff */
[----:B-1----:R-:W-:Y:S02]  /*21a60*/  IMAD.MOV.U32 R5, RZ, RZ, R12 ;  /* 0x000000ffff057224 */ /* 0x002fe400078e000c */
[----:B------:R-:W-:Y:S01]  /*21a70*/  IMAD.MOV.U32 R4, RZ, RZ, R10 ;  /* 0x000000ffff047224 */ /* 0x000fe200078e000a */
[----:B--2---:R-:W2:Y:S04]  /*21a80*/  LDL.LU R12, [R1+0x540] ;  /* 0x00054000010c7983 */ /* 0x004ea80000300800 */
[----:B------:R-:W3:Y:S01]  /*21a90*/  LDL.LU R10, [R1+0x544] ;  /* 0x00054400010a7983 */ /* 0x000ee20000300800 */
[----:B------:R-:W-:-:S03]  /*21aa0*/  IADD3.X R7, R7, UR7, RZ, P3, !PT ;  /* 0x0000000707077c10 */ /* 0x000fc60009ffe4ff */
[----:B------:R1:W-:Y:S04]  /*21ab0*/  LDGSTS.E [R0+0x1400c], desc[UR48][R4.64], P2 ;  /* 0x1400c00004007fae */ /* 0x0003e80009121870 */
[----:B------:R-:W-:Y:S04]  /*21ac0*/  STL [R1+0x934], R8 ;  /* 0x0009340801007387 */ /* 0x000fe80000100800 */
[----:B------:R4:W-:Y:S01]  /*21ad0*/  STL [R1+0x930], R9 ;  /* 0x0009300901007387 */ /* 0x0009e20000100800 */
[----:B-1----:R-:W-:Y:S01]  /*21ae0*/  IMAD.MOV.U32 R4, RZ, RZ, R8 ;  /* 0x000000ffff047224 */ /* 0x002fe200078e0008 */
[----:B------:R-:W-:-:S02]  /*21af0*/  MOV R5, R9 ;  /* 0x0000000900057202 */ /* 0x000fc40000000f00 */
[----:B------:R-:W-:Y:S04]  /*21b00*/  STL [R1+0x93c], R6 ;  /* 0x00093c0601007387 */ /* 0x000fe80000100800 */
[----:B------:R1:W-:Y:S04]  /*21b10*/  STL [R1+0x938], R7 ;  /* 0x0009380701007387 */ /* 0x0003e80000100800 */
[----:B----4-:R-:W4:Y:S04]  /*21b20*/  LDL.LU R9, [R1+0x548] ;  /* 0x0005480001097983 */ /* 0x010f280000300800 */
[----:B------:R-:W4:Y:S04]  /*21b30*/  LDL.LU R8, [R1+0x54c] ;  /* 0x00054c0001087983 */ /* 0x000f280000300800 */
[----:B------:R1:W-:Y:S02]  /*21b40*/  LDGSTS.E [R0+0x1800c], desc[UR48][R4.64], P2 ;  /* 0x1800c00004007fae */ /* 0x0003e40009121870 */
[----:B-1----:R-:W-:-:S02]  /*21b50*/  IMAD.MOV.U32 R5, RZ, RZ, R7 ;  /* 0x000000ffff057224 */ /* 0x002fc400078e0007 */
[----:B------:R-:W-:Y:S01]  /*21b60*/  IMAD.MOV.U32 R4, RZ, RZ, R6 ;  /* 0x000000ffff047224 */ /* 0x000fe200078e0006 */
[----:B------:R-:W4:Y:S04]  /*21b70*/  LDL.LU R7, [R1+0x550] ;  /* 0x0005500001077983 */ /* 0x000f280000300800 */
[----:B------:R-:W4:Y:S01]  /*21b80*/  LDL.LU R6, [R1+0x554] ;  /* 0x0005540001067983 */ /* 0x000f220000300800 */
[----:B------:R-:W-:-:S03]  /*21b90*/  ISETP.GT.AND P1, PT, R2, 0x8, PT ;  /* 0x000000080200780c */ /* 0x000fc60003f24270 */
[----:B------:R1:W-:Y:S02]  /*21ba0*/  LDGSTS.E [R0+0x1c00c], desc[UR48][R4.64], P2 ;  /* 0x1c00c00004007fae */ /* 0x0003e40009121870 */
[----:B-1----:R-:W-:-:S04]  /*21bb0*/  SEL R0, RZ, 0x4, !P1 ;  /* 0x00000004ff007807 */ /* 0x002fc80004800000 */
[----:B------:R-:W-:-:S04]  /*21bc0*/  SEL R0, R0, RZ, !P0 ;  /* 0x000000ff00007207 */ /* 0x000fc80004000000 */
[----:B------:R-:W-:Y:S02]  /*21bd0*/  ISETP.NE.U32.AND P1, PT, R0, RZ, PT ;  /* 0x000000ff0000720c */ /* 0x000fe40003f25070 */
[----:B------:R-:W-:-:S05]  /*21be0*/  LOP3.LUT R0, R3, 0x20, RZ, 0x3c, !PT ;  /* 0x0000002003007812 */ /* 0x000fca00078e3cff */
[----:B------:R-:W-:Y:S01]  /*21bf0*/  VIADD R0, R0, UR11 ;  /* 0x0000000b00007c36 */ /* 0x000fe20008000000 */
[----:B---3--:R-:W-:-:S04]  /*21c00*/  IADD3 R10, P2, R10, UR4, RZ ;  /* 0x000000040a0a7c10 */ /* 0x008fc8000ff5e0ff */
[----:B--2---:R-:W-:Y:S01]  /*21c10*/  IADD3.X R12, R12, UR7, RZ, P2, !PT ;  /* 0x000000070c0c7c10 */ /* 0x004fe200097fe4ff */
[----:B------:R-:W-:Y:S01]  /*21c20*/  STL [R1+0x544], R10 ;  /* 0x0005440a01007387 */ /* 0x000fe20000100800 */
[----:B------:R-:W-:-:S03]  /*21c30*/  MOV R4, R10 ;  /* 0x0000000a00047202 */ /* 0x000fc60000000f00 */
[----:B------:R1:W-:Y:S01]  /*21c40*/  STL [R1+0x540], R12 ;  /* 0x0005400c01007387 */ /* 0x0003e20000100800 */
[----:B------:R-:W-:-:S03]  /*21c50*/  IMAD.MOV.U32 R5, RZ, RZ, R12 ;  /* 0x000000ffff057224 */ /* 0x000fc600078e000c */
[----:B------:R-:W2:Y:S04]  /*21c60*/  LDL.LU R214, [R1+0x558] ;  /* 0x0005580001d67983 */ /* 0x000ea80000300800 */
[----:B------:R-:W3:Y:S04]  /*21c70*/  LDL.LU R213, [R1+0x55c] ;  /* 0x00055c0001d57983 */ /* 0x000ee80000300800 */
[----:B-1----:R-:W2:Y:S04]  /*21c80*/  LDL.LU R12, [R1+0x560] ;  /* 0x00056000010c7983 */ /* 0x002ea80000300800 */
[----:B------:R-:W2:Y:S04]  /*21c90*/  LDL.LU R10, [R1+0x564] ;  /* 0x00056400010a7983 */ /* 0x000ea80000300800 */
[----:B------:R1:W-:Y:S01]  /*21ca0*/  LDGSTS.E [R0], desc[UR48][R4.64], P1 ;  /* 0x0000000004007fae */ /* 0x0003e20008921870 */
[----:B----4-:R-:W-:-:S04]  /*21cb0*/  IADD3 R8, P2, R8, UR4, RZ ;  /* 0x0000000408087c10 */ /* 0x010fc8000ff5e0ff */
[----:B------:R-:W-:Y:S01]  /*21cc0*/  IADD3.X R9, R9, UR7, RZ, P2, !PT ;  /* 0x0000000709097c10 */ /* 0x000fe200097fe4ff */
[----:B------:R-:W-:Y:S04]  /*21cd0*/  STL [R1+0x54c], R8 ;  /* 0x00054c0801007387 */ /* 0x000fe80000100800 */
[----:B------:R4:W-:Y:S01]  /*21ce0*/  STL [R1+0x548], R9 ;  /* 0x0005480901007387 */ /* 0x0009e20000100800 */
[----:B-1----:R-:W-:Y:S02]  /*21cf0*/  IMAD.MOV.U32 R4, RZ, RZ, R8 ;  /* 0x000000ffff047224 */ /* 0x002fe400078e0008 */
[----:B------:R-:W-:-:S05]  /*21d00*/  IMAD.MOV.U32 R5, RZ, RZ, R9 ;  /* 0x000000ffff057224 */ /* 0x000fca00078e0009 */
[----:B------:R1:W-:Y:S01]  /*21d10*/  LDGSTS.E [R0+0x4000], desc[UR48][R4.64], P1 ;  /* 0x0400000004007fae */ /* 0x0003e20008921870 */
[----:B------:R-:W-:-:S04]  /*21d20*/  IADD3 R6, P3, R6, UR4, RZ ;  /* 0x0000000406067c10 */ /* 0x000fc8000ff7e0ff */
[----:B------:R-:W-:Y:S01]  /*21d30*/  IADD3.X R7, R7, UR7, RZ, P3, !PT ;  /* 0x0000000707077c10 */ /* 0x000fe20009ffe4ff */
[----:B------:R-:W-:Y:S04]  /*21d40*/  STL [R1+0x554], R6 ;  /* 0x0005540601007387 */ /* 0x000fe80000100800 */
[----:B------:R4:W-:Y:S01]  /*21d50*/  STL [R1+0x550], R7 ;  /* 0x0005500701007387 */ /* 0x0009e20000100800 */
[----:B-1----:R-:W-:Y:S01]  /*21d60*/  IMAD.MOV.U32 R5, RZ, RZ, R7 ;  /* 0x000000ffff057224 */ /* 0x002fe200078e0007 */
[----:B------:R-:W-:Y:S02]  /*21d70*/  MOV R4, R6 ;  /* 0x0000000600047202 */ /* 0x000fe40000000f00 */
[----:B----4-:R-:W4:Y:S04]  /*21d80*/  LDL.LU R9, [R1+0x568] ;  /* 0x0005680001097983 */ /* 0x010f280000300800 */
        /* <DEDUP_REMOVED lines=9> */
[----:B--2---:R-:W-:Y:S02]  /*21e20*/  IADD3.X R214, R214, UR7, RZ, P3, !PT ;  /* 0x00000007d6d67c10 */ /* 0x004fe40009ffe4ff */
[----:B------:R-:W-:Y:S01]  /*21e30*/  IADD3 R10, P4, R10, UR4, RZ ;  /* 0x000000040a0a7c10 */ /* 0x000fe2000ff9e0ff */
        /* <DEDUP_REMOVED lines=1100> */
[----:B------:R4:W-:Y:S01]  /*26300*/  STL [R1+0xacc], R8 ;  /* 0x000acc0801007387 */ /* 0x0009e20000100800 */
[----:B-1----:R-:W-:Y:S02]  /*26310*/  IMAD.MOV.U32 R4, RZ, RZ, R8 ;  /* 0x000000ffff047224 */ /* 0x002fe400078e0008 */
[----:B------:R-:W-:Y:S01]  /*26320*/  MOV R5, R9 ;  /* 0x0000000900057202 */ /* 0x000fe20000000f00 */
[----:B------:R-:W-:Y:S04]  /*26330*/  STL [R1+0xac8], R9 ;  /* 0x000ac80901007387 */ /* 0x000fe80000100800 */
[----:B------:R1:W-:Y:S01]  /*26340*/  LDGSTS.E [R0+0x14000], desc[UR48][R4.64], P1 ;  /* 0x1400000004007fae */ /* 0x0003e20008921870 */
[----:B------:R-:W-:-:S04]  /*26350*/  IADD3 R6, P3, R6, UR4, RZ ;  /* 0x0000000406067c10 */ /* 0x000fc8000ff7e0ff */
[----:B------:R-:W-:Y:S01]  /*26360*/  IADD3.X R7, R7, UR7, RZ, P3, !PT ;  /* 0x0000000707077c10 */ /* 0x000fe20009ffe4ff */
[----:B------:R4:W-:Y:S01]  /*26370*/  STL [R1+0xad4], R6 ;  /* 0x000ad40601007387 */ /* 0x0009e20000100800 */
[----:B-1----:R-:W-:-:S03]  /*26380*/  IMAD.MOV.U32 R4, RZ, RZ, R6 ;  /* 0x000000ffff047224 */ /* 0x002fc600078e0006 */
[----:B------:R1:W-:Y:S04]  /*26390*/  STL [R1+0xad0], R7 ;  /* 0x000ad00701007387 */ /* 0x0003e80000100800 */
[----:B----4-:R-:W4:Y:S04]  /*263a0*/  LDL.LU R8, [R1+0xae8] ;  /* 0x000ae80001087983 */ /* 0x010f280000300800 */
[----:B------:R-:W4:Y:S01]  /*263b0*/  LDL.LU R6, [R1+0xaec] ;  /* 0x000aec0001067983 */ /* 0x000f220000300800 */
[----:B------:R-:W-:-:S03]  /*263c0*/  IMAD.MOV.U32 R5, RZ, RZ, R7 ;  /* 0x000000ffff057224 */ /* 0x000fc600078e0007 */
[----:B------:R-:W4:Y:S04]  /*263d0*/  LDL.LU R9, [R1+0xaf0] ;  /* 0x000af00001097983 */ /* 0x000f280000300800 */
[----:B-1----:R-:W4:Y:S01]  /*263e0*/  LDL.LU R7, [R1+0xaf4] ;  /* 0x000af40001077983 */ /* 0x002f220000300800 */
        /* <DEDUP_REMOVED lines=11> */
[----:B------:R-:W-:Y:S01]  /*264a0*/  MOV R4, R213 ;  /* 0x000000d500047202 */ /* 0x000fe20000000f00 */
[----:B------:R-:W-:Y:S02]  /*264b0*/  IMAD.MOV.U32 R5, RZ, RZ, R214 ;  /* 0x000000ffff057224 */ /* 0x000fe400078e00d6 */
[----:B------:R-:W-:Y:S04]  /*264c0*/  STL [R1+0xae4], R10 ;  /* 0x000ae40a01007387 */ /* 0x000fe80000100800 */
[----:B------:R2:W-:Y:S04]  /*264d0*/  STL [R1+0xae0], R12 ;  /* 0x000ae00c01007387 */ /* 0x0005e80000100800 */
[----:B-1----:R-:W3:Y:S04]  /*264e0*/  LDL.LU R214, [R1+0xaf8] ;  /* 0x000af80001d67983 */ /* 0x002ee80000300800 */
[----:B------:R-:W3:Y:S04]  /*264f0*/  LDL.LU R213, [R1+0xafc] ;  /* 0x000afc0001d57983 */ /* 0x000ee80000300800 */
[----:B------:R1:W-:Y:S02]  /*26500*/  LDGSTS.E [R0+0x1c000], desc[UR48][R4.64], P1 ;  /* 0x1c00000004007fae */ /* 0x0003e40008921870 */
[----:B-1----:R-:W-:Y:S01]  /*26510*/  IMAD.MOV.U32 R4, RZ, RZ, R10 ;  /* 0x000000ffff047224 */ /* 0x002fe200078e000a */
[----:B------:R-:W-:-:S02]  /*26520*/  MOV R5, R12 ;  /* 0x0000000c00057202 */ /* 0x000fc40000000f00 */
        /* <DEDUP_REMOVED lines=12> */
[----:B------:R1:W-:Y:S04]  /*265f0*/  LDGSTS.E [R0+0x14004], desc[UR48][R4.64], P2 ;  /* 0x1400400004007fae */ /* 0x0003e80009121870 */
[----:B----4-:R-:W4:Y:S04]  /*26600*/  LDL.LU R8, [R1+0xb0c] ;  /* 0x000b0c0001087983 */ /* 0x010f280000300800 */
[----:B------:R1:W-:Y:S04]  /*26610*/  STL [R1+0xaf0], R9 ;  /* 0x000af00901007387 */ /* 0x0003e80000100800 */
[----:B------:R-:W4:Y:S01]  /*26620*/  LDL.LU R6, [R1+0xb14] ;  /* 0x000b140001067983 */ /* 0x000f220000300800 */
[----:B-1----:R-:W-:Y:S01]  /*26630*/  IMAD.MOV.U32 R5, RZ, RZ, R9 ;  /* 0x000000ffff057224 */ /* 0x002fe200078e0009 */
[----:B------:R-:W-:-:S02]  /*26640*/  MOV R4, R7 ;  /* 0x0000000700047202 */ /* 0x000fc40000000f00 */
        /* <DEDUP_REMOVED lines=9> */
[----:B------:R-:W-:-:S03]  /*266e0*/  IMAD.MOV.U32 R4, RZ, RZ, R213 ;  /* 0x000000ffff047224 */ /* 0x000fc600078e00d5 */
[----:B------:R-:W-:-:S05]  /*266f0*/  MOV R5, R214 ;  /* 0x000000d600057202 */ /* 0x000fca0000000f00 */
[----:B------:R1:W-:Y:S01]  /*26700*/  LDGSTS.E [R0+0x1c004], desc[UR48][R4.64], P2 ;  /* 0x1c00400004007fae */ /* 0x0003e20009121870 */
[----:B--2---:R-:W-:-:S04]  /*26710*/  IADD3 R10, P4, R10, UR4, RZ ;  /* 0x000000040a0a7c10 */ /* 0x004fc8000ff9e0ff */
[----:B------:R-:W-:Y:S01]  /*26720*/  IADD3.X R12, R12, UR7, RZ, P4, !PT ;  /* 0x000000070c0c7c10 */ /* 0x000fe2000a7fe4ff */
[----:B-1----:R-:W-:Y:S01]  /*26730*/  IMAD.MOV.U32 R4, RZ, RZ, R10 ;  /* 0x000000ffff047224 */ /* 0x002fe200078e000a */
[----:B------:R1:W-:Y:S03]  /*26740*/  STL [R1+0xafc], R213 ;  /* 0x000afcd501007387 */ /* 0x0003e60000100800 */
[----:B------:R-:W-:Y:S01]  /*26750*/  IMAD.MOV.U32 R5, RZ, RZ, R12 ;  /* 0x000000ffff057224 */ /* 0x000fe200078e000c */
[----:B------:R2:W-:Y:S04]  /*26760*/  STL [R1+0xaf8], R214 ;  /* 0x000af8d601007387 */ /* 0x0005e80000100800 */
[----:B------:R3:W-:Y:S04]  /*26770*/  STL [R1+0xb04], R10 ;  /* 0x000b040a01007387 */ /* 0x0007e80000100800 */
[----:B------:R3:W-:Y:S04]  /*26780*/  STL [R1+0xb00], R12 ;  /* 0x000b000c01007387 */ /* 0x0007e80000100800 */
[----:B------:R1:W-:Y:S01]  /*26790*/  LDGSTS.E [R0+0x10008], desc[UR48][R4.64], P1 ;  /* 0x1000800004007fae */ /* 0x0003e20008921870 */
[----:B----4-:R-:W-:-:S02]  /*267a0*/  IADD3 R8, P2, R8, UR4, RZ ;  /* 0x0000000408087c10 */ /* 0x010fc4000ff5e0ff */
[----:B------:R-:W-:-:S03]  /*267b0*/  IADD3 R6, P3, R6, UR4, RZ ;  /* 0x0000000406067c10 */ /* 0x000fc6000ff7e0ff */
[----:B------:R-:W-:Y:S01]  /*267c0*/  STL [R1+0xb0c], R8 ;  /* 0x000b0c0801007387 */ /* 0x000fe20000100800 */
[----:B------:R-:W-:Y:S02]  /*267d0*/  IADD3.X R9, R9, UR7, RZ, P2, !PT ;  /* 0x0000000709097c10 */ /* 0x000fe400097fe4ff */
[----:B-1----:R-:W-:Y:S02]  /*267e0*/  MOV R4, R8 ;  /* 0x0000000800047202 */ /* 0x002fe40000000f00 */
[----:B------:R-:W-:Y:S01]  /*267f0*/  IADD3.X R7, R7, UR7, RZ, P3, !PT ;  /* 0x0000000707077c10 */ /* 0x000fe20009ffe4ff */
[----:B------:R1:W-:Y:S01]  /*26800*/  STL [R1+0xb08], R9 ;  /* 0x000b080901007387 */ /* 0x0003e20000100800 */
[----:B------:R-:W-:-:S03]  /*26810*/  IMAD.MOV.U32 R5, RZ, RZ, R9 ;  /* 0x000000ffff057224 */ /* 0x000fc600078e0009 */
[----:B------:R-:W-:Y:S04]  /*26820*/  STL [R1+0xb14], R6 ;  /* 0x000b140601007387 */ /* 0x000fe80000100800 */
[----:B------:R-:W4:Y:S04]  /*26830*/  LDL.LU R213, [R1+0xb18] ;  /* 0x000b180001d57983 */ /* 0x000f280000300800 */
[----:B------:R1:W-:Y:S04]  /*26840*/  STL [R1+0xb10], R7 ;  /* 0x000b100701007387 */ /* 0x0003e80000100800 */
[----:B--2---:R-:W2:Y:S04]  /*26850*/  LDL.LU R214, [R1+0xb24] ;  /* 0x000b240001d67983 */ /* 0x004ea80000300800 */
[----:B---3--:R-:W3:Y:S04]  /*26860*/  LDL.LU R10, [R1+0xb2c] ;  /* 0x000b2c00010a7983 */ /* 0x008ee80000300800 */
[----:B------:R1:W-:Y:S04]  /*26870*/  LDGSTS.E [R0+0x14008], desc[UR48][R4.64], P1 ;  /* 0x1400800004007fae */ /* 0x0003e80008921870 */
[----:B------:R-:W3:Y:S04]  /*26880*/  LDL.LU R215, [R1+0xb20] ;  /* 0x000b200001d77983 */ /* 0x000ee80000300800 */
[----:B------:R-:W3:Y:S01]  /*26890*/  LDL.LU R12, [R1+0xb28] ;  /* 0x000b2800010c7983 */ /* 0x000ee20000300800 */
[----:B-1----:R-:W-:Y:S01]  /*268a0*/  IMAD.MOV.U32 R4, RZ, RZ, R6 ;  /* 0x000000ffff047224 */ /* 0x002fe200078e0006 */
[----:B------:R-:W-:-:S02]  /*268b0*/  MOV R5, R7 ;  /* 0x0000000700057202 */ /* 0x000fc40000000f00 */
[----:B------:R-:W3:Y:S04]  /*268c0*/  LDL.LU R9, [R1+0xb30] ;  /* 0x000b300001097983 */ /* 0x000ee80000300800 */
[----:B------:R-:W3:Y:S04]  /*268d0*/  LDL.LU R8, [R1+0xb34] ;  /* 0x000b340001087983 */ /* 0x000ee80000300800 */
[----:B------:R-:W3:Y:S04]  /*268e0*/  LDL.LU R7, [R1+0xb38] ;  /* 0x000b380001077983 */ /* 0x000ee80000300800 */
[----:B------:R-:W3:Y:S04]  /*268f0*/  LDL.LU R6, [R1+0xb3c] ;  /* 0x000b3c0001067983 */ /* 0x000ee80000300800 */
[----:B------:R1:W-:Y:S04]  /*26900*/  LDGSTS.E [R0+0x18008], desc[UR48][R4.64], P1 ;  /* 0x1800800004007fae */ /* 0x0003e80008921870 */
[----:B------:R-:W4:Y:S01]  /*26910*/  LDL.LU R5, [R1+0xb1c] ;  /* 0x000b1c0001057983 */ /* 0x000f220000300800 */
[----:B------:R-:W-:-:S04]  /*26920*/  ISETP.GT.AND P2, PT, R2, 0x37, PT ;  /* 0x000000370200780c */ /* 0x000fc80003f44270 */
[----:B-1----:R-:W-:-:S04]  /*26930*/  SEL R4, RZ, 0x4, !P2 ;  /* 0x00000004ff047807 */ /* 0x002fc80005000000 */
[----:B------:R-:W-:-:S04]  /*26940*/  SEL R4, R4, RZ, !P0 ;  /* 0x000000ff04047207 */ /* 0x000fc80004000000 */
[----:B------:R-:W-:Y:S02]  /*26950*/  ISETP.NE.U32.AND P2, PT, R4, RZ, PT ;  /* 0x000000ff0400720c */ /* 0x000fe40003f45070 */
[----:B----4-:R-:W-:-:S04]  /*26960*/  IADD3 R5, P3, R5, UR4, RZ ;  /* 0x0000000405057c10 */ /* 0x010fc8000ff7e0ff */
[----:B------:R-:W-:Y:S01]  /*26970*/  IADD3.X R213, R213, UR7, RZ, P3, !PT ;  /* 0x00000007d5d57c10 */ /* 0x000fe20009ffe4ff */
[----:B------:R1:W-:Y:S01]  /*26980*/  STL [R1+0xb1c], R5 ;  /* 0x000b1c0501007387 */ /* 0x0003e20000100800 */
[----:B------:R-:W-:-:S03]  /*26990*/  IMAD.MOV.U32 R4, RZ, RZ, R5 ;  /* 0x000000ffff047224 */ /* 0x000fc600078e0005 */
[----:B-1----:R-:W-:-:S05]  /*269a0*/  IMAD.MOV.U32 R5, RZ, RZ, R213 ;  /* 0x000000ffff057224 */ /* 0x002fca00078e00d5 */
[----:B------:R1:W-:Y:S01]  /*269b0*/  LDGSTS.E [R0+0x1c008], desc[UR48][R4.64], P1 ;  /* 0x1c00800004007fae */ /* 0x0003e20008921870 */
[----:B--2---:R-:W-:Y:S02]  /*269c0*/  IADD3 R214, P1, R214, UR4, RZ ;  /* 0x00000004d6d67c10 */ /* 0x004fe4000ff3e0ff */
[----:B---3--:R-:W-:Y:S02]  /*269d0*/  IADD3 R10, P3, R10, UR4, RZ ;  /* 0x000000040a0a7c10 */ /* 0x008fe4000ff7e0ff */
[----:B------:R-:W-:Y:S01]  /*269e0*/  IADD3.X R215, R215, UR7, RZ, P1, !PT ;  /* 0x00000007d7d77c10 */ /* 0x000fe20008ffe4ff */
[----:B------:R2:W-:Y:S01]  /*269f0*/  STL [R1+0xb18], R213 ;  /* 0x000b18d501007387 */ /* 0x0005e20000100800 */
[----:B------:R-:W-:Y:S02]  /*26a00*/  IADD3.X R12, R12, UR7, RZ, P3, !PT ;  /* 0x000000070c0c7c10 */ /* 0x000fe40009ffe4ff */
[----:B-1----:R-:W-:Y:S01]  /*26a10*/  MOV R4, R214 ;  /* 0x000000d600047202 */ /* 0x002fe20000000f00 */
[----:B------:R-:W-:Y:S01]  /*26a20*/  IMAD.MOV.U32 R5, RZ, RZ, R215 ;  /* 0x000000ffff057224 */ /* 0x000fe200078e00d7 */
[----:B--2---:R-:W5:Y:S01]  /*26a30*/  LDL.LU R213, [R1+0xf50] ;  /* 0x000f500001d57983 */ /* 0x004f620000300800 */
[----:B------:R-:W-:-:S03]  /*26a40*/  IADD3 R8, P1, R8, UR4, RZ ;  /* 0x0000000408087c10 */ /* 0x000fc6000ff3e0ff */
[----:B------:R-:W-:Y:S04]  /*26a50*/  STL [R1+0xb24], R214 ;  /* 0x000b24d601007387 */ /* 0x000fe80000100800 */
[----:B------:R-:W-:Y:S04]  /*26a60*/  STL [R1+0xb20], R215 ;  /* 0x000b20d701007387 */ /* 0x000fe80000100800 */
[----:B------:R-:W-:Y:S04]  /*26a70*/  STL [R1+0xb2c], R10 ;  /* 0x000b2c0a01007387 */ /* 0x000fe80000100800 */
[----:B------:R1:W-:Y:S04]  /*26a80*/  LDGSTS.E [R0+0x1000c], desc[UR48][R4.64], P2 ;  /* 0x1000c00004007fae */ /* 0x0003e80009121870 */
[----:B------:R2:W-:Y:S01]  /*26a90*/  STL [R1+0xb28], R12 ;  /* 0x000b280c01007387 */ /* 0x0005e20000100800 */
[----:B------:R-:W-:-:S02]  /*26aa0*/  IADD3 R6, P3, R6, UR4, RZ ;  /* 0x0000000406067c10 */ /* 0x000fc4000ff7e0ff */
[----:B------:R-:W-:Y:S02]  /*26ab0*/  IADD3.X R9, R9, UR7, RZ, P1, !PT ;  /* 0x0000000709097c10 */ /* 0x000fe40008ffe4ff */
[----:B-1----:R-:W-:Y:S01]  /*26ac0*/  MOV R5, R12 ;  /* 0x0000000c00057202 */ /* 0x002fe20000000f00 */
[----:B------:R-:W-:Y:S01]  /*26ad0*/  IMAD.MOV.U32 R4, RZ, RZ, R10 ;  /* 0x000000ffff047224 */ /* 0x000fe200078e000a */
[----:B--2---:R-:W2:Y:S04]  /*26ae0*/  LDL.LU R12, [R1+0x740] ;  /* 0x00074000010c7983 */ /* 0x004ea80000300800 */
[----:B------:R-:W3:Y:S01]  /*26af0*/  LDL.LU R10, [R1+0x744] ;  /* 0x00074400010a7983 */ /* 0x000ee20000300800 */
[----:B------:R-:W-:-:S03]  /*26b00*/  IADD3.X R7, R7, UR7, RZ, P3, !PT ;  /* 0x0000000707077c10 */ /* 0x000fc60009ffe4ff */
[----:B------:R1:W-:Y:S04]  /*26b10*/  LDGSTS.E [R0+0x1400c], desc[UR48][R4.64], P2 ;  /* 0x1400c00004007fae */ /* 0x0003e80009121870 */
[----:B------:R-:W-:Y:S04]  /*26b20*/  STL [R1+0xb34], R8 ;  /* 0x000b340801007387 */ /* 0x000fe80000100800 */
[----:B------:R4:W-:Y:S01]  /*26b30*/  STL [R1+0xb30], R9 ;  /* 0x000b300901007387 */ /* 0x0009e20000100800 */
[----:B-1----:R-:W-:Y:S02]  /*26b40*/  IMAD.MOV.U32 R4, RZ, RZ, R8 ;  /* 0x000000ffff047224 */ /* 0x002fe400078e0008 */
[----:B------:R-:W-:Y:S01]  /*26b50*/  IMAD.MOV.U32 R5, RZ, RZ, R9 ;  /* 0x000000ffff057224 */ /* 0x000fe200078e0009 */
[----:B------:R-:W-:Y:S04]  /*26b60*/  STL [R1+0xb3c], R6 ;  /* 0x000b3c0601007387 */ /* 0x000fe80000100800 */
[----:B------:R1:W-:Y:S04]  /*26b70*/  STL [R1+0xb38], R7 ;  /* 0x000b380701007387 */ /* 0x0003e80000100800 */
[----:B------:R1:W-:Y:S04]  /*26b80*/  LDGSTS.E [R0+0x1800c], desc[UR48][R4.64], P2 ;  /* 0x1800c00004007fae */ /* 0x0003e80009121870 */
[----:B----4-:R-:W4:Y:S04]  /*26b90*/  LDL.LU R9, [R1+0x748] ;  /* 0x0007480001097983 */ /* 0x010f280000300800 */
        /* <DEDUP_REMOVED lines=14> */
[----:B------:R-:W-:Y:S04]  /*26c80*/  STL [R1+0x744], R10 ;  /* 0x0007440a01007387 */ /* 0x000fe80000100800 */
[----:B------:R1:W-:Y:S01]  /*26c90*/  STL [R1+0x740], R12 ;  /* 0x0007400c01007387 */ /* 0x0003e20000100800 */
[----:B------:R-:W-:-:S03]  /*26ca0*/  IMAD.MOV.U32 R5, RZ, RZ, R12 ;  /* 0x000000ffff057224 */ /* 0x000fc600078e000c */
[----:B------:R-:W2:Y:S01]  /*26cb0*/  LDL.LU R215, [R1+0x758] ;  /* 0x0007580001d77983 */ /* 0x000ea20000300800 */
[----:B------:R-:W-:-:S03]  /*26cc0*/  MOV R4, R10 ;  /* 0x0000000a00047202 */ /* 0x000fc60000000f00 */
[----:B------:R-:W3:Y:S04]  /*26cd0*/  LDL.LU R214, [R1+0x75c] ;  /* 0x00075c0001d67983 */ /* 0x000ee80000300800 */
[----:B-1----:R-:W2:Y:S04]  /*26ce0*/  LDL.LU R12, [R1+0x760] ;  /* 0x00076000010c7983 */ /* 0x002ea80000300800 */
[----:B------:R-:W2:Y:S04]  /*26cf0*/  LDL.LU R10, [R1+0x764] ;  /* 0x00076400010a7983 */ /* 0x000ea80000300800 */
[----:B------:R1:W-:Y:S01]  /*26d00*/  LDGSTS.E [R0], desc[UR48][R4.64], P1 ;  /* 0x0000000004007fae */ /* 0x0003e20008921870 */
[----:B----4-:R-:W-:-:S04]  /*26d10*/  IADD3 R8, P2, R8, UR4, RZ ;  /* 0x0000000408087c10 */ /* 0x010fc8000ff5e0ff */
[----:B------:R-:W-:Y:S02]  /*26d20*/  IADD3.X R9, R9, UR7, RZ, P2, !PT ;  /* 0x0000000709097c10 */ /* 0x000fe400097fe4ff */
[----:B------:R-:W-:Y:S01]  /*26d30*/  IADD3 R6, P3, R6, UR4, RZ ;  /* 0x0000000406067c10 */ /* 0x000fe2000ff7e0ff */
[----:B------:R-:W-:Y:S01]  /*26d40*/  STL [R1+0x74c], R8 ;  /* 0x00074c0801007387 */ /* 0x000fe20000100800 */
[----:B-1----:R-:W-:Y:S02]  /*26d50*/  IMAD.MOV.U32 R4, RZ, RZ, R8 ;  /* 0x000000ffff047224 */ /* 0x002fe400078e0008 */
[----:B------:R-:W-:Y:S01]  /*26d60*/  IADD3.X R7, R7, UR7, RZ, P3, !PT ;  /* 0x0000000707077c10 */ /* 0x000fe20009ffe4ff */
[----:B------:R1:W-:Y:S01]  /*26d70*/  STL [R1+0x748], R9 ;  /* 0x0007480901007387 */ /* 0x0003e20000100800 */
[----:B------:R-:W-:-:S03]  /*26d80*/  MOV R5, R9 ;  /* 0x0000000900057202 */ /* 0x000fc60000000f00 */
[----:B------:R-:W-:Y:S04]  /*26d90*/  STL [R1+0x754], R6 ;  /* 0x0007540601007387 */ /* 0x000fe80000100800 */
[----:B------:R4:W-:Y:S04]  /*26da0*/  STL [R1+0x750], R7 ;  /* 0x0007500701007387 */ /* 0x0009e80000100800 */
[----:B-1----:R-:W2:Y:S04]  /*26db0*/  LDL.LU R9, [R1+0x768] ;  /* 0x0007680001097983 */ /* 0x002ea80000300800 */
[----:B------:R1:W-:Y:S04]  /*26dc0*/  LDGSTS.E [R0+0x4000], desc[UR48][R4.64], P1 ;  /* 0x0400000004007fae */ /* 0x0003e80008921870 */
[----:B------:R-:W2:Y:S01]  /*26dd0*/  LDL.LU R8, [R1+0x76c] ;  /* 0x00076c0001087983 */ /* 0x000ea20000300800 */
[----:B-1----:R-:W-:-:S02]  /*26de0*/  IMAD.MOV.U32 R5, RZ, RZ, R7 ;  /* 0x000000ffff057224 */ /* 0x002fc400078e0007 */
[----:B------:R-:W-:Y:S01]  /*26df0*/  IMAD.MOV.U32 R4, RZ, RZ, R6 ;  /* 0x000000ffff047224 */ /* 0x000fe200078e0006 */
[----:B----4-:R-:W4:Y:S04]  /*26e00*/  LDL.LU R7, [R1+0x770] ;  /* 0x0007700001077983 */ /* 0x010f280000300800 */
        /* <DEDUP_REMOVED lines=8> */
[----:B------:R-:W-:-:S03]  /*26e90*/  IADD3 R10, P4, R10, UR4, RZ ;  /* 0x000000040a0a7c10 */ /* 0x000fc6000ff9e0ff */
[----:B------:R-:W-:Y:S01]  /*26ea0*/  IMAD.MOV.U32 R5, RZ, RZ, R215 ;  /* 0x000000ffff057224 */ /* 0x000fe200078e00d7 */
[----:B------:R-:W-:Y:S02]  /*26eb0*/  MOV R4, R214 ;  /* 0x000000d600047202 */ /* 0x000fe40000000f00 */
[----:B------:R-:W-:Y:S01]  /*26ec0*/  IADD3.X R12, R12, UR7, RZ, P4, !PT ;  /* 0x000000070c0c7c10 */ /* 0x000fe2000a7fe4ff */
[----:B------:R-:W-:Y:S04]  /*26ed0*/  STL [R1+0x75c], R214 ;  /* 0x00075cd601007387 */ /* 0x000fe80000100800 */
[----:B------:R1:W-:Y:S04]  /*26ee0*/  STL [R1+0x758], R215 ;  /* 0x000758d701007387 */ /* 0x0003e80000100800 */
[----:B------:R-:W-:Y:S04]  /*26ef0*/  STL [R1+0x764], R10 ;  /* 0x0007640a01007387 */ /* 0x000fe80000100800 */
[----:B------:R2:W-:Y:S04]  /*26f00*/  STL [R1+0x760], R12 ;  /* 0x0007600c01007387 */ /* 0x0005e80000100800 */
[----:B------:R3:W-:Y:S04]  /*26f10*/  LDGSTS.E [R0+0xc000], desc[UR48][R4.64], P1 ;  /* 0x0c00000004007fae */ /* 0x0007e80008921870 */
[----:B-1----:R-:W4:Y:S04]  /*26f20*/  LDL.LU R215, [R1+0x778] ;  /* 0x0007780001d77983 */ /* 0x002f280000300800 */
[----:B------:R-:W4:Y:S01]  /*26f30*/  LDL.LU R214, [R1+0x77c] ;  /* 0x00077c0001d67983 */ /* 0x000f220000300800 */
[----:B---3--:R-:W-:Y:S01]  /*26f40*/  MOV R5, R12 ;  /* 0x0000000c00057202 */ /* 0x008fe20000000f00 */
[----:B------:R-:W-:-:S02]  /*26f50*/  IMAD.MOV.U32 R4, RZ, RZ, R10 ;  /* 0x000000ffff047224 */ /* 0x000fc400078e000a */
[----:B--2---:R-:W2:Y:S04]  /*26f60*/  LDL.LU R12, [R1+0x780] ;  /* 0x00078000010c7983 */ /* 0x004ea80000300800 */
[----:B------:R-:W3:Y:S04]  /*26f70*/  LDL.LU R10, [R1+0x784] ;  /* 0x00078400010a7983 */ /* 0x000ee80000300800 */
[----:B------:R1:W-:Y:S01]  /*26f80*/  LDGSTS.E [R0+0x4], desc[UR48][R4.64], P2 ;  /* 0x0000400004007fae */ /* 0x0003e20009121870 */
[----:B------:R-:W-:-:S04]  /*26f90*/  IADD3 R8, P1, R8, UR4, RZ ;  /* 0x0000000408087c10 */ /* 0x000fc8000ff3e0ff */
[----:B------:R-:W-:Y:S01]  /*26fa0*/  IADD3.X R9, R9, UR7, RZ, P1, !PT ;  /* 0x0000000709097c10 */ /* 0x000fe20008ffe4ff */
[----:B------:R-:W-:Y:S01]  /*26fb0*/  STL [R1+0x76c], R8 ;  /* 0x00076c0801007387 */ /* 0x000fe20000100800 */
[----:B----4-:R-:W-:Y:S01]  /*26fc0*/  IADD3 R6, P3, R6, UR4, RZ ;  /* 0x0000000406067c10 */ /* 0x010fe2000ff7e0ff */
[----:B-1----:R-:W-:-:S03]  /*26fd0*/  IMAD.MOV.U32 R4, RZ, RZ, R8 ;  /* 0x000000ffff047224 */ /* 0x002fc600078e0008 */
[----:B------:R-:W-:Y:S01]  /*26fe0*/  IADD3.X R7, R7, UR7, RZ, P3, !PT ;  /* 0x0000000707077c10 */ /* 0x000fe20009ffe4ff */
[----:B------:R-:W-:Y:S01]  /*26ff0*/  IMAD.MOV.U32 R5, RZ, RZ, R9 ;  /* 0x000000ffff057224 */ /* 0x000fe200078e0009 */
[----:B------:R1:W-:Y:S04]  /*27000*/  STL [R1+0x768], R9 ;  /* 0x0007680901007387 */ /* 0x0003e80000100800 */
[----:B------:R-:W-:Y:S04]  /*27010*/  STL [R1+0x774], R6 ;  /* 0x0007740601007387 */ /* 0x000fe80000100800 */
[----:B------:R4:W-:Y:S04]  /*27020*/  STL [R1+0x770], R7 ;  /* 0x0007700701007387 */ /* 0x0009e80000100800 */
[----:B-1----:R-:W2:Y:S04]  /*27030*/  LDL.LU R9, [R1+0x788] ;  /* 0x0007880001097983 */ /* 0x002ea80000300800 */
[----:B------:R1:W-:Y:S04]  /*27040*/  LDGSTS.E [R0+0x4004], desc[UR48][R4.64], P2 ;  /* 0x0400400004007fae */ /* 0x0003e80009121870 */
[----:B------:R-:W2:Y:S01]  /*27050*/  LDL.LU R8, [R1+0x78c] ;  /* 0x00078c0001087983 */ /* 0x000ea20000300800 */
[----:B-1----:R-:W-:Y:S01]  /*27060*/  IMAD.MOV.U32 R5, RZ, RZ, R7 ;  /* 0x000000ffff057224 */ /* 0x002fe200078e0007 */
[----:B------:R-:W-:-:S02]  /*27070*/  MOV R4, R6 ;  /* 0x0000000600047202 */ /* 0x000fc40000000f00 */
[----:B----4-:R-:W4:Y:S04]  /*27080*/  LDL.LU R7, [R1+0x790] ;  /* 0x0007900001077983 */ /* 0x010f280000300800 */
[----:B------:R-:W4:Y:S01]  /*27090*/  LDL.LU R6, [R1+0x794] ;  /* 0x0007940001067983 */ /* 0x000f220000300800 */
[----:B------:R-:W-:-:S03]  /*270a0*/  ISETP.GT.AND P1, PT, R2, 0x1a, PT ;  /* 0x0000001a0200780c */ /* 0x000fc60003f24270 */
[----:B------:R1:W-:Y:S02]  /*270b0*/  LDGSTS.E [R0+0x8004], desc[UR48][R4.64], P2 ;  /* 0x0800400004007fae */ /* 0x0003e40009121870 */
[----:B-1----:R-:W-:-:S04]  /*270c0*/  SEL R4, RZ, 0x4, !P1 ;  /* 0x00000004ff047807 */ /* 0x002fc80004800000 */
[----:B------:R-:W-:-:S04]  /*270d0*/  SEL R4, R4, RZ, !P0 ;  /* 0x000000ff04047207 */ /* 0x000fc80004000000 */
[----:B------:R-:W-:Y:S02]  /*270e0*/  ISETP.NE.U32.AND P1, PT, R4, RZ, PT ;  /* 0x000000ff0400720c */ /* 0x000fe40003f25070 */
[----:B------:R-:W-:-:S04]  /*270f0*/  IADD3 R214, P3, R214, UR4, RZ ;  /* 0x00000004d6d67c10 */ /* 0x000fc8000ff7e0ff */
[----:B------:R-:W-:Y:S02]  /*27100*/  IADD3.X R215, R215, UR7, RZ, P3, !PT ;  /* 0x00000007d7d77c10 */ /* 0x000fe40009ffe4ff */
[----:B---3--:R-:W-:Y:S01]  /*27110*/  IADD3 R10, P4, R10, UR4, RZ ;  /* 0x000000040a0a7c10 */ /* 0x008fe2000ff9e0ff */
[----:B------:R-:W-:Y:S01]  /*27120*/  STL [R1+0x77c], R214 ;  /* 0x00077cd601007387 */ /* 0x000fe20000100800 */
[----:B------:R-:W-:Y:S02]  /*27130*/  IMAD.MOV.U32 R4, RZ, RZ, R214 ;  /* 0x000000ffff047224 */ /* 0x000fe400078e00d6 */
[----:B--2---:R-:W-:Y:S01]  /*27140*/  IADD3.X R12, R12, UR7, RZ, P4, !PT ;  /* 0x000000070c0c7c10 */ /* 0x004fe2000a7fe4ff */
[----:B------:R1:W-:Y:S01]  /*27150*/  STL [R1+0x778], R215 ;  /* 0x000778d701007387 */ /* 0x0003e20000100800 */
[----:B------:R-:W-:-:S03]  /*27160*/  MOV R5, R215 ;  /* 0x000000d700057202 */ /* 0x000fc60000000f00 */
[----:B------:R-:W-:Y:S04]  /*27170*/  STL [R1+0x784], R10 ;  /* 0x0007840a01007387 */ /* 0x000fe80000100800 */
[----:B------:R2:W-:Y:S04]  /*27180*/  STL [R1+0x780], R12 ;  /* 0x0007800c01007387 */ /* 0x0005e80000100800 */
[----:B-1----:R-:W3:Y:S04]  /*27190*/  LDL.LU R215, [R1+0x798] ;  /* 0x0007980001d77983 */ /* 0x002ee80000300800 */
[----:B------:R1:W-:Y:S04]  /*271a0*/  LDGSTS.E [R0+0xc004], desc[UR48][R4.64], P2 ;  /* 0x0c00400004007fae */ /* 0x0003e80009121870 */
[----:B------:R-:W3:Y:S01]  /*271b0*/  LDL.LU R214, [R1+0x79c] ;  /* 0x00079c0001d67983 */ /* 0x000ee20000300800 */
[----:B-1----:R-:W-:-:S02]  /*271c0*/  IMAD.MOV.U32 R5, RZ, RZ, R12 ;  /* 0x000000ffff057224 */ /* 0x002fc400078e000c */
[----:B------:R-:W-:Y:S01]  /*271d0*/  IMAD.MOV.U32 R4, RZ, RZ, R10 ;  /* 0x000000ffff047224 */ /* 0x000fe200078e000a */
[----:B--2---:R-:W2:Y:S04]  /*271e0*/  LDL.LU R12, [R1+0x7a0] ;  /* 0x0007a000010c7983 */ /* 0x004ea80000300800 */
[----:B------:R-:W2:Y:S04]  /*271f0*/  LDL.LU R10, [R1+0x7a4] ;  /* 0x0007a400010a7983 */ /* 0x000ea80000300800 */
[----:B------:R1:W-:Y:S01]  /*27200*/  LDGSTS.E [R0+0x8], desc[UR48][R4.64], P1 ;  /* 0x0000800004007fae */ /* 0x0003e20008921870 */
[----:B------:R-:W-:-:S04]  /*27210*/  IADD3 R8, P2, R8, UR4, RZ ;  /* 0x0000000408087c10 */ /* 0x000fc8000ff5e0ff */
[----:B------:R-:W-:Y:S01]  /*27220*/  IADD3.X R9, R9, UR7, RZ, P2, !PT ;  /* 0x0000000709097c10 */ /* 0x000fe200097fe4ff */
[----:B------:R-:W-:Y:S01]  /*27230*/  STL [R1+0x78c], R8 ;  /* 0x00078c0801007387 */ /* 0x000fe20000100800 */
[----:B----4-:R-:W-:-:S03]  /*27240*/  IADD3 R6, P3, R6, UR4, RZ ;  /* 0x0000000406067c10 */ /* 0x010fc6000ff7e0ff */
[----:B-1----:R-:W-:Y:S01]  /*27250*/  IMAD.MOV.U32 R5, RZ, RZ, R9 ;  /* 0x000000ffff057224 */ /* 0x002fe200078e0009 */
[----:B------:R-:W-:Y:S02]  /*27260*/  MOV R4, R8 ;  /* 0x0000000800047202 */ /* 0x000fe40000000f00 */
[----:B------:R-:W-:Y:S01]  /*27270*/  IADD3.X R7, R7, UR7, RZ, P3, !PT ;  /* 0x0000000707077c10 */ /* 0x000fe20009ffe4ff */
[----:B------:R1:W-:Y:S04]  /*27280*/  STL [R1+0x788], R9 ;  /* 0x0007880901007387 */ /* 0x0003e80000100800 */
[----:B------:R-:W-:Y:S04]  /*27290*/  STL [R1+0x794], R6 ;  /* 0x0007940601007387 */ /* 0x000fe80000100800 */
[----:B------:R4:W-:Y:S04]  /*272a0*/  STL [R1+0x790], R7 ;  /* 0x0007900701007387 */ /* 0x0009e80000100800 */
[----:B-1----:R-:W2:Y:S04]  /*272b0*/  LDL.LU R9, [R1+0x7a8] ;  /* 0x0007a80001097983 */ /* 0x002ea80000300800 */
[----:B------:R1:W-:Y:S04]  /*272c0*/  LDGSTS.E [R0+0x4008], desc[UR48][R4.64], P1 ;  /* 0x0400800004007fae */ /* 0x0003e80008921870 */
[----:B------:R-:W2:Y:S01]  /*272d0*/  LDL.LU R8, [R1+0x7ac] ;  /* 0x0007ac0001087983 */ /* 0x000ea20000300800 */
[----:B-1----:R-:W-:Y:S01]  /*272e0*/  MOV R5, R7 ;  /* 0x0000000700057202 */ /* 0x002fe20000000f00 */
[----:B------:R-:W-:-:S02]  /*272f0*/  IMAD.MOV.U32 R4, RZ, RZ, R6 ;  /* 0x000000ffff047224 */ /* 0x000fc400078e0006 */
        /* <DEDUP_REMOVED lines=9> */
[----:B------:R-:W-:Y:S01]  /*27390*/  STL [R1+0x79c], R214 ;  /* 0x00079cd601007387 */ /* 0x000fe20000100800 */
[----:B------:R-:W-:-:S03]  /*273a0*/  IMAD.MOV.U32 R4, RZ, RZ, R214 ;  /* 0x000000ffff047224 */ /* 0x000fc600078e00d6 */
[----:B------:R-:W-:Y:S01]  /*273b0*/  IMAD.MOV.U32 R5, RZ, RZ, R215 ;  /* 0x000000ffff057224 */ /* 0x000fe200078e00d7 */
[----:B--2---:R-:W-:Y:S01]  /*273c0*/  IADD3 R10, P4, R10, UR4, RZ ;  /* 0x000000040a0a7c10 */ /* 0x004fe2000ff9e0ff */
[----:B------:R1:W-:Y:S03]  /*273d0*/  STL [R1+0x798], R215 ;  /* 0x000798d701007387 */ /* 0x0003e60000100800 */
[----:B------:R-:W-:Y:S01]  /*273e0*/  IADD3.X R12, R12, UR7, RZ, P4, !PT ;  /* 0x000000070c0c7c10 */ /* 0x000fe2000a7fe4ff */
[----:B------:R-:W-:Y:S04]  /*273f0*/  STL [R1+0x7a4], R10 ;  /* 0x0007a40a01007387 */ /* 0x000fe80000100800 */
[----:B------:R2:W-:Y:S04]  /*27400*/  STL [R1+0x7a0], R12 ;  /* 0x0007a00c01007387 */ /* 0x0005e80000100800 */
[----:B-1----:R-:W3:Y:S04]  /*27410*/  LDL.LU R215, [R1+0x7b8] ;  /* 0x0007b80001d77983 */ /* 0x002ee80000300800 */
[----:B------:R1:W-:Y:S04]  /*27420*/  LDGSTS.E [R0+0xc008], desc[UR48][R4.64], P1 ;  /* 0x0c00800004007fae */ /* 0x0003e80008921870 */
[----:B------:R-:W3:Y:S01]  /*27430*/  LDL.LU R214, [R1+0x7bc] ;  /* 0x0007bc0001d67983 */ /* 0x000ee20000300800 */
[----:B-1----:R-:W-:Y:S01]  /*27440*/  IMAD.MOV.U32 R5, RZ, RZ, R12 ;  /* 0x000000ffff057224 */ /* 0x002fe200078e000c */
[----:B------:R-:W-:-:S02]  /*27450*/  MOV R4, R10 ;  /* 0x0000000a00047202 */ /* 0x000fc40000000f00 */
[----:B--2---:R-:W2:Y:S04]  /*27460*/  LDL.LU R12, [R1+0xb40] ;  /* 0x000b4000010c7983 */ /* 0x004ea80000300800 */
[----:B------:R-:W2:Y:S04]  /*27470*/  LDL.LU R10, [R1+0xb44] ;  /* 0x000b4400010a7983 */ /* 0x000ea80000300800 */
[----:B------:R1:W-:Y:S01]  /*27480*/  LDGSTS.E [R0+0xc], desc[UR48][R4.64], P2 ;  /* 0x0000c00004007fae */ /* 0x0003e20009121870 */
[----:B------:R-:W-:-:S04]  /*27490*/  IADD3 R8, P1, R8, UR4, RZ ;  /* 0x0000000408087c10 */ /* 0x000fc8000ff3e0ff */
[----:B------:R-:W-:Y:S01]  /*274a0*/  IADD3.X R9, R9, UR7, RZ, P1, !PT ;  /* 0x0000000709097c10 */ /* 0x000fe20008ffe4ff */
[----:B-1----:R-:W-:Y:S01]  /*274b0*/  IMAD.MOV.U32 R4, RZ, RZ, R8 ;  /* 0x000000ffff047224 */ /* 0x002fe200078e0008 */
[----:B------:R-:W-:Y:S02]  /*274c0*/  STL [R1+0x7ac], R8 ;  /* 0x0007ac0801007387 */ /* 0x000fe40000100800 */
[----:B------:R-:W-:Y:S02]  /*274d0*/  MOV R5, R9 ;  /* 0x0000000900057202 */ /* 0x000fe40000000f00 */
[----:B----4-:R-:W-:Y:S01]  /*274e0*/  IADD3 R6, P3, R6, UR4, RZ ;  /* 0x0000000406067c10 */ /* 0x010fe2000ff7e0ff */
[----:B------:R1:W-:Y:S03]  /*274f0*/  STL [R1+0x7a8], R9 ;  /* 0x0007a80901007387 */ /* 0x0003e60000100800 */
[----:B------:R-:W-:Y:S01]  /*27500*/  IADD3.X R7, R7, UR7, RZ, P3, !PT ;  /* 0x0000000707077c10 */ /* 0x000fe20009ffe4ff */
[----:B------:R-:W-:Y:S04]  /*27510*/  STL [R1+0x7b4], R6 ;  /* 0x0007b40601007387 */ /* 0x000fe80000100800 */
[----:B------:R4:W-:Y:S04]  /*27520*/  STL [R1+0x7b0], R7 ;  /* 0x0007b00701007387 */ /* 0x0009e80000100800 */
[----:B------:R4:W-:Y:S04]  /*27530*/  LDGSTS.E [R0+0x400c], desc[UR48][R4.64], P2 ;  /* 0x0400c00004007fae */ /* 0x0009e80009121870 */
[----:B-1----:R-:W2:Y:S04]  /*27540*/  LDL.LU R9, [R1+0xb48] ;  /* 0x000b480001097983 */ /* 0x002ea80000300800 */
[----:B------:R-:W2:Y:S01]  /*27550*/  LDL.LU R8, [R1+0xb4c] ;  /* 0x000b4c0001087983 */ /* 0x000ea20000300800 */
[----:B----4-:R-:W-:-:S02]  /*27560*/  IMAD.MOV.U32 R5, RZ, RZ, R7 ;  /* 0x000000ffff057224 */ /* 0x010fc400078e0007 */
        /* <DEDUP_REMOVED lines=11> */
[----:B------:R-:W-:Y:S02]  /*27620*/  MOV R4, R214 ;  /* 0x000000d600047202 */ /* 0x000fe40000000f00 */
[----:B--2---:R-:W-:Y:S01]  /*27630*/  IADD3 R10, P4, R10, UR4, RZ ;  /* 0x000000040a0a7c10 */ /* 0x004fe2000ff9e0ff */
[----:B------:R-:W-:-:S03]  /*27640*/  IMAD.MOV.U32 R5, RZ, RZ, R215 ;  /* 0x000000ffff057224 */ /* 0x000fc600078e00d7 */
[----:B------:R-:W-:Y:S01]  /*27650*/  IADD3.X R12, R12, UR7, RZ, P4, !PT ;  /* 0x000000070c0c7c10 */ /* 0x000fe2000a7fe4ff */
[----:B------:R1:W-:Y:S04]  /*27660*/  STL [R1+0x7b8], R215 ;  /* 0x0007b8d701007387 */ /* 0x0003e80000100800 */
[----:B------:R-:W-:Y:S04]  /*27670*/  STL [R1+0xb44], R10 ;  /* 0x000b440a01007387 */ /* 0x000fe80000100800 */
[----:B------:R2:W-:Y:S04]  /*27680*/  STL [R1+0xb40], R12 ;  /* 0x000b400c01007387 */ /* 0x0005e80000100800 */
[----:B-1----:R-:W3:Y:S04]  /*27690*/  LDL.LU R215, [R1+0xb58] ;  /* 0x000b580001d77983 */ /* 0x002ee80000300800 */
[----:B------:R1:W-:Y:S04]  /*276a0*/  LDGSTS.E [R0+0xc00c], desc[UR48][R4.64], P2 ;  /* 0x0c00c00004007fae */ /* 0x0003e80009121870 */
[----:B------:R-:W3:Y:S01]  /*276b0*/  LDL.LU R214, [R1+0xb5c] ;  /* 0x000b5c0001d67983 */ /* 0x000ee20000300800 */
[----:B-1----:R-:W-:Y:S01]  /*276c0*/  MOV R5, R12 ;  /* 0x0000000c00057202 */ /* 0x002fe20000000f00 */
[----:B------:R-:W-:-:S02]  /*276d0*/  IMAD.MOV.U32 R4, RZ, RZ, R10 ;  /* 0x000000ffff047224 */ /* 0x000fc400078e000a */
[----:B--2---:R-:W2:Y:S04]  /*276e0*/  LDL.LU R12, [R1+0xb60] ;  /* 0x000b6000010c7983 */ /* 0x004ea80000300800 */
[----:B------:R-:W2:Y:S04]  /*276f0*/  LDL.LU R10, [R1+0xb64] ;  /* 0x000b6400010a7983 */ /* 0x000ea80000300800 */
[----:B------:R1:W-:Y:S01]  /*27700*/  LDGSTS.E [R0+0x10000], desc[UR48][R4.64], P1 ;  /* 0x1000000004007fae */ /* 0x0003e20008921870 */
[----:B------:R-:W-:-:S04]  /*27710*/  IADD3 R8, P2, R8, UR4, RZ ;  /* 0x0000000408087c10 */ /* 0x000fc8000ff5e0ff */
[----:B------:R-:W-:Y:S01]  /*27720*/  IADD3.X R9, R9, UR7, RZ, P2, !PT ;  /* 0x0000000709097c10 */ /* 0x000fe200097fe4ff */
[----:B------:R-:W-:Y:S01]  /*27730*/  STL [R1+0xb4c], R8 ;  /* 0x000b4c0801007387 */ /* 0x000fe20000100800 */
[----:B----4-:R-:W-:-:S03]  /*27740*/  IADD3 R6, P3, R6, UR4, RZ ;  /* 0x0000000406067c10 */ /* 0x010fc6000ff7e0ff */
[----:B------:R4:W-:Y:S01]  /*27750*/  STL [R1+0xb48], R9 ;  /* 0x000b480901007387 */ /* 0x0009e20000100800 */
[----:B------:R-:W-:Y:S01]  /*27760*/  IADD3.X R7, R7, UR7, RZ, P3, !PT ;  /* 0x0000000707077c10 */ /* 0x000fe20009ffe4ff */
[----:B-1----:R-:W-:Y:S02]  /*27770*/  IMAD.MOV.U32 R4, RZ, RZ, R8 ;  /* 0x000000ffff047224 */ /* 0x002fe400078e0008 */
[----:B------:R-:W-:Y:S01]  /*27780*/  STL [R1+0xb54], R6 ;  /* 0x000b540601007387 */ /* 0x000fe20000100800 */
[----:B------:R-:W-:-:S03]  /*27790*/  IMAD.MOV.U32 R5, RZ, RZ, R9 ;  /* 0x000000ffff057224 */ /* 0x000fc600078e0009 */
        /* <DEDUP_REMOVED lines=16> */
[----:B------:R-:W-:Y:S02]  /*278a0*/  STL [R1+0xb5c], R214 ;  /* 0x000b5cd601007387 */ /* 0x000fe40000100800 */
[----:B------:R-:W-:Y:S02]  /*278b0*/  MOV R5, R215 ;  /* 0x000000d700057202 */ /* 0x000fe40000000f00 */
[----:B--2---:R-:W-:Y:S01]  /*278c0*/  IADD3 R10, P4, R10, UR4, RZ ;  /* 0x000000040a0a7c10 */ /* 0x004fe2000ff9e0ff */
[----:B------:R1:W-:Y:S03]  /*278d0*/  STL [R1+0xb58], R215 ;  /* 0x000b58d701007387 */ /* 0x0003e60000100800 */
[----:B------:R-:W-:Y:S01]  /*278e0*/  IADD3.X R12, R12, UR7, RZ, P4, !PT ;  /* 0x000000070c0c7c10 */ /* 0x000fe2000a7fe4ff */
[----:B------:R-:W-:Y:S04]  /*278f0*/  STL [R1+0xb64], R10 ;  /* 0x000b640a01007387 */ /* 0x000fe80000100800 */
[----:B------:R2:W-:Y:S04]  /*27900*/  LDGSTS.E [R0+0x1c000], desc[UR48][R4.64], P1 ;  /* 0x1c00000004007fae */ /* 0x0005e80008921870 */
[----:B------:R3:W-:Y:S04]  /*27910*/  STL [R1+0xb60], R12 ;  /* 0x000b600c01007387 */ /* 0x0007e80000100800 */
[----:B-1----:R-:W4:Y:S04]  /*27920*/  LDL.LU R215, [R1+0xb78] ;  /* 0x000b780001d77983 */ /* 0x002f280000300800 */
[----:B------:R-:W4:Y:S01]  /*27930*/  LDL.LU R214, [R1+0xb7c] ;  /* 0x000b7c0001d67983 */ /* 0x000f220000300800 */
[----:B--2---:R-:W-:-:S02]  /*27940*/  IMAD.MOV.U32 R4, RZ, RZ, R10 ;  /* 0x000000ffff047224 */ /* 0x004fc400078e000a */
[----:B------:R-:W-:Y:S02]  /*27950*/  IMAD.MOV.U32 R5, RZ, RZ, R12 ;  /* 0x000000ffff057224 */ /* 0x000fe400078e000c */
[----:B---3--:R-:W2:Y:S04]  /*27960*/  LDL.LU R12, [R1+0xb80] ;  /* 0x000b8000010c7983 */ /* 0x008ea80000300800 */
[----:B------:R1:W-:Y:S04]  /*27970*/  LDGSTS.E [R0+0x10004], desc[UR48][R4.64], P2 ;  /* 0x1000400004007fae */ /* 0x0003e80009121870 */
[----:B------:R-:W3:Y:S01]  /*27980*/  LDL.LU R10, [R1+0xb84] ;  /* 0x000b8400010a7983 */ /* 0x000ee20000300800 */
[----:B----4-:R-:W-:-:S04]  /*27990*/  IADD3 R8, P1, R8, UR4, RZ ;  /* 0x0000000408087c10 */ /* 0x010fc8000ff3e0ff */
[----:B------:R-:W-:Y:S02]  /*279a0*/  IADD3.X R9, R9, UR7, RZ, P1, !PT ;  /* 0x0000000709097c10 */ /* 0x000fe40008ffe4ff */
[----:B-1----:R-:W-:Y:S01]  /*279b0*/  MOV R4, R8 ;  /* 0x0000000800047202 */ /* 0x002fe20000000f00 */
[----:B------:R-:W-:Y:S02]  /*279c0*/  STL [R1+0xb6c], R8 ;  /* 0x000b6c0801007387 */ /* 0x000fe40000100800 */
[----:B------:R-:W-:Y:S02]  /*279d0*/  IMAD.MOV.U32 R5, RZ, RZ, R9 ;  /* 0x000000ffff057224 */ /* 0x000fe400078e0009 */
[----:B------:R1:W-:Y:S04]  /*279e0*/  STL [R1+0xb68], R9 ;  /* 0x000b680901007387 */ /* 0x0003e80000100800 */
[----:B------:R4:W-:Y:S01]  /*279f0*/  LDGSTS.E [R0+0x14004], desc[UR48][R4.64], P2 ;  /* 0x1400400004007fae */ /* 0x0009e20009121870 */
[----:B------:R-:W-:-:S04]  /*27a00*/  IADD3 R6, P3, R6, UR4, RZ ;  /* 0x0000000406067c10 */ /* 0x000fc8000ff7e0ff */
[----:B------:R-:W-:Y:S01]  /*27a10*/  IADD3.X R7, R7, UR7, RZ, P3, !PT ;  /* 0x0000000707077c10 */ /* 0x000fe20009ffe4ff */
[----:B------:R-:W-:Y:S03]  /*27a20*/  STL [R1+0xb74], R6 ;  /* 0x000b740601007387 */ /* 0x000fe60000100800 */
[----:B----4-:R-:W-:Y:S01]  /*27a30*/  MOV R5, R7 ;  /* 0x0000000700057202 */ /* 0x010fe20000000f00 */
[----:B------:R4:W-:Y:S04]  /*27a40*/  STL [R1+0xb70], R7 ;  /* 0x000b700701007387 */ /* 0x0009e80000100800 */
[----:B-1----:R-:W2:Y:S01]  /*27a50*/  LDL.LU R9, [R1+0xb88] ;  /* 0x000b880001097983 */ /* 0x002ea20000300800 */
[----:B------:R-:W-:-:S03]  /*27a60*/  IMAD.MOV.U32 R4, RZ, RZ, R6 ;  /* 0x000000ffff047224 */ /* 0x000fc600078e0006 */
[----:B----4-:R-:W4:Y:S04]  /*27a70*/  LDL.LU R7, [R1+0xb8c] ;  /* 0x000b8c0001077983 */ /* 0x010f280000300800 */
[----:B------:R-:W4:Y:S04]  /*27a80*/  LDL.LU R8, [R1+0xb90] ;  /* 0x000b900001087983 */ /* 0x000f280000300800 */
[----:B------:R-:W4:Y:S01]  /*27a90*/  LDL.LU R6, [R1+0xb94] ;  /* 0x000b940001067983 */ /* 0x000f220000300800 */
[----:B------:R-:W-:-:S03]  /*27aa0*/  ISETP.GT.AND P1, PT, R2, 0x3a, PT ;  /* 0x0000003a0200780c */ /* 0x000fc60003f24270 */
[----:B------:R1:W-:Y:S02]  /*27ab0*/  LDGSTS.E [R0+0x18004], desc[UR48][R4.64], P2 ;  /* 0x1800400004007fae */ /* 0x0003e40009121870 */
[----:B-1----:R-:W-:-:S04]  /*27ac0*/  SEL R4, RZ, 0x4, !P1 ;  /* 0x00000004ff047807 */ /* 0x002fc80004800000 */
[----:B------:R-:W-:-:S04]  /*27ad0*/  SEL R4, R4, RZ, !P0 ;  /* 0x000000ff04047207 */ /* 0x000fc80004000000 */
[----:B------:R-:W-:Y:S02]  /*27ae0*/  ISETP.NE.U32.AND P1, PT, R4, RZ, PT ;  /* 0x000000ff0400720c */ /* 0x000fe40003f25070 */
[----:B------:R-:W-:-:S04]  /*27af0*/  IADD3 R214, P3, R214, UR4, RZ ;  /* 0x00000004d6d67c10 */ /* 0x000fc8000ff7e0ff */
[----:B------:R-:W-:Y:S01]  /*27b00*/  IADD3.X R215, R215, UR7, RZ, P3, !PT ;  /* 0x00000007d7d77c10 */ /* 0x000fe20009ffe4ff */
[----:B------:R-:W-:-:S04]  /*27b10*/  IMAD.MOV.U32 R4, RZ, RZ, R214 ;  /* 0x000000ffff047224 */ /* 0x000fc800078e00d6 */
[----:B------:R-:W-:Y:S01]  /*27b20*/  IMAD.MOV.U32 R5, RZ, RZ, R215 ;  /* 0x000000ffff057224 */ /* 0x000fe200078e00d7 */
[----:B---3--:R-:W-:-:S04]  /*27b30*/  IADD3 R10, P4, R10, UR4, RZ ;  /* 0x000000040a0a7c10 */ /* 0x008fc8000ff9e0ff */
[----:B------:R1:W-:Y:S01]  /*27b40*/  LDGSTS.E [R0+0x1c004], desc[UR48][R4.64], P2 ;  /* 0x1c00400004007fae */ /* 0x0003e20009121870 */
[----:B--2---:R-:W-:-:S03]  /*27b50*/  IADD3.X R12, R12, UR7, RZ, P4, !PT ;  /* 0x000000070c0c7c10 */ /* 0x004fc6000a7fe4ff */
[----:B------:R-:W-:Y:S04]  /*27b60*/  STL [R1+0xb7c], R214 ;  /* 0x000b7cd601007387 */ /* 0x000fe80000100800 */
[----:B------:R-:W-:Y:S01]  /*27b70*/  STL [R1+0xb78], R215 ;  /* 0x000b78d701007387 */ /* 0x000fe20000100800 */
[----:B-1----:R-:W-:Y:S01]  /*27b80*/  MOV R4, R10 ;  /* 0x0000000a00047202 */ /* 0x002fe20000000f00 */
[----:B------:R-:W-:Y:S02]  /*27b90*/  IMAD.MOV.U32 R5, RZ, RZ, R12 ;  /* 0x000000ffff057224 */ /* 0x000fe400078e000c */
[----:B------:R-:W-:Y:S04]  /*27ba0*/  STL [R1+0xb84], R10 ;  /* 0x000b840a01007387 */ /* 0x000fe80000100800 */
[----:B------:R1:W-:Y:S04]  /*27bb0*/  STL [R1+0xb80], R12 ;  /* 0x000b800c01007387 */ /* 0x0003e80000100800 */
[----:B------:R2:W-:Y:S04]  /*27bc0*/  LDGSTS.E [R0+0x10008], desc[UR48][R4.64], P1 ;  /* 0x1000800004007fae */ /* 0x0005e80008921870 */
[----:B-1----:R-:W3:Y:S01]  /*27bd0*/  LDL.LU R12, [R1+0xb98] ;  /* 0x000b9800010c7983 */ /* 0x002ee20000300800 */
[----:B----4-:R-:W-:-:S04]  /*27be0*/  IADD3 R7, P2, R7, UR4, RZ ;  /* 0x0000000407077c10 */ /* 0x010fc8000ff5e0ff */
[----:B------:R-:W-:Y:S02]  /*27bf0*/  IADD3.X R9, R9, UR7, RZ, P2, !PT ;  /* 0x0000000709097c10 */ /* 0x000fe400097fe4ff */
[----:B------:R-:W-:Y:S01]  /*27c00*/  IADD3 R6, P3, R6, UR4, RZ ;  /* 0x0000000406067c10 */ /* 0x000fe2000ff7e0ff */
[----:B--2---:R-:W-:Y:S01]  /*27c10*/  IMAD.MOV.U32 R4, RZ, RZ, R7 ;  /* 0x000000ffff047224 */ /* 0x004fe200078e0007 */
[----:B------:R-:W-:Y:S01]  /*27c20*/  MOV R5, R9 ;  /* 0x0000000900057202 */ /* 0x000fe20000000f00 */
[----:B------:R1:W-:Y:S01]  /*27c30*/  STL [R1+0xb8c], R7 ;  /* 0x000b8c0701007387 */ /* 0x0003e20000100800 */
[----:B------:R-:W-:-:S03]  /*27c40*/  IADD3.X R8, R8, UR7, RZ, P3, !PT ;  /* 0x0000000708087c10 */ /* 0x000fc60009ffe4ff */
[----:B------:R2:W-:Y:S04]  /*27c50*/  STL [R1+0xb88], R9 ;  /* 0x000b880901007387 */ /* 0x0005e80000100800 */
[----:B------:R-:W-:Y:S04]  /*27c60*/  STL [R1+0xb94], R6 ;  /* 0x000b940601007387 */ /* 0x000fe80000100800 */
[----:B------:R-:W4:Y:S04]  /*27c70*/  LDL.LU R215, [R1+0xba4] ;  /* 0x000ba40001d77983 */ /* 0x000f280000300800 */
[----:B------:R2:W-:Y:S04]  /*27c80*/  STL [R1+0xb90], R8 ;  /* 0x000b900801007387 */ /* 0x0005e80000100800 */
[----:B------:R2:W-:Y:S04]  /*27c90*/  LDGSTS.E [R0+0x14008], desc[UR48][R4.64], P1 ;  /* 0x1400800004007fae */ /* 0x0005e80008921870 */
[----:B-1----:R-:W4:Y:S04]  /*27ca0*/  LDL.LU R7, [R1+0xbac] ;  /* 0x000bac0001077983 */ /* 0x002f280000300800 */
[----:B------:R-:W4:Y:S01]  /*27cb0*/  LDL.LU R214, [R1+0xba8] ;  /* 0x000ba80001d67983 */ /* 0x000f220000300800 */
[----:B--2---:R-:W-:-:S03]  /*27cc0*/  IMAD.MOV.U32 R4, RZ, RZ, R6 ;  /* 0x000000ffff047224 */ /* 0x004fc600078e0006 */
[----:B------:R-:W2:Y:S01]  /*27cd0*/  LDL.LU R10, [R1+0xbb0] ;  /* 0x000bb000010a7983 */ /* 0x000ea20000300800 */
[----:B------:R-:W-:-:S03]  /*27ce0*/  IMAD.MOV.U32 R5, RZ, RZ, R8 ;  /* 0x000000ffff057224 */ /* 0x000fc600078e0008 */
[----:B------:R-:W2:Y:S04]  /*27cf0*/  LDL.LU R9, [R1+0xbb4] ;  /* 0x000bb40001097983 */ /* 0x000ea80000300800 */
[----:B------:R-:W2:Y:S04]  /*27d00*/  LDL.LU R8, [R1+0xbb8] ;  /* 0x000bb80001087983 */ /* 0x000ea80000300800 */
[----:B------:R-:W2:Y:S04]  /*27d10*/  LDL.LU R6, [R1+0xbbc] ;  /* 0x000bbc0001067983 */ /* 0x000ea80000300800 */
[----:B------:R1:W-:Y:S04]  /*27d20*/  LDGSTS.E [R0+0x18008], desc[UR48][R4.64], P1 ;  /* 0x1800800004007fae */ /* 0x0003e80008921870 */
[----:B------:R-:W3:Y:S01]  /*27d30*/  LDL.LU R5, [R1+0xb9c] ;  /* 0x000b9c0001057983 */ /* 0x000ee20000300800 */
[----:B------:R-:W-:-:S04]  /*27d40*/  ISETP.GT.AND P2, PT, R2, 0x3b, PT ;  /* 0x0000003b0200780c */ /* 0x000fc80003f44270 */
[----:B-1----:R-:W-:-:S04]  /*27d50*/  SEL R4, RZ, 0x4, !P2 ;  /* 0x00000004ff047807 */ /* 0x002fc80005000000 */
[----:B------:R-:W-:-:S04]  /*27d60*/  SEL R4, R4, RZ, !P0 ;  /* 0x000000ff04047207 */ /* 0x000fc80004000000 */
[----:B------:R-:W-:Y:S02]  /*27d70*/  ISETP.NE.U32.AND P2, PT, R4, RZ, PT ;  /* 0x000000ff0400720c */ /* 0x000fe40003f45070 */
[----:B---3--:R-:W-:-:S04]  /*27d80*/  IADD3 R5, P3, R5, UR4, RZ ;  /* 0x0000000405057c10 */ /* 0x008fc8000ff7e0ff */
[----:B------:R-:W-:Y:S01]  /*27d90*/  IADD3.X R12, R12, UR7, RZ, P3, !PT ;  /* 0x000000070c0c7c10 */ /* 0x000fe20009ffe4ff */
[----:B------:R1:W-:Y:S01]  /*27da0*/  STL [R1+0xb9c], R5 ;  /* 0x000b9c0501007387 */ /* 0x0003e20000100800 */
[----:B------:R-:W-:-:S03]  /*27db0*/  MOV R4, R5 ;  /* 0x0000000500047202 */ /* 0x000fc60000000f00 */
[----:B------:R3:W-:Y:S01]  /*27dc0*/  STL [R1+0xb98], R12 ;  /* 0x000b980c01007387 */ /* 0x0007e20000100800 */
[----:B-1----:R-:W-:-:S03]  /*27dd0*/  IMAD.MOV.U32 R5, RZ, RZ, R12 ;  /* 0x000000ffff057224 */ /* 0x002fc600078e000c */
[----:B---3--:R-:W3:Y:S04]  /*27de0*/  LDL.LU R12, [R1+0xf4c] ;  /* 0x000f4c00010c7983 */ /* 0x008ee80000300800 */
[----:B------:R1:W-:Y:S04]  /*27df0*/  LDGSTS.E [R0+0x1c008], desc[UR48][R4.64], P1 ;  /* 0x1c00800004007fae */ /* 0x0003e80008921870 */
[----:B------:R-:W3:Y:S01]  /*27e00*/  LDL.LU R5, [R1+0xba0] ;  /* 0x000ba00001057983 */ /* 0x000ee20000300800 */
[----:B----4-:R-:W-:Y:S02]  /*27e10*/  IADD3 R215, P1, R215, UR4, RZ ;  /* 0x00000004d7d77c10 */ /* 0x010fe4000ff3e0ff */
[----:B------:R-:W-:-:S03]  /*27e20*/  IADD3 R7, P3, R7, UR4, RZ ;  /* 0x0000000407077c10 */ /* 0x000fc6000ff7e0ff */
[----:B-1----:R-:W-:Y:S01]  /*27e30*/  IMAD.MOV.U32 R4, RZ, RZ, R215 ;  /* 0x000000ffff047224 */ /* 0x002fe200078e00d7 */
[----:B------:R-:W-:Y:S01]  /*27e40*/  IADD3.X R214, R214, UR7, RZ, P3, !PT ;  /* 0x00000007d6d67c10 */ /* 0x000fe20009ffe4ff */
[----:B------:R1:W-:Y:S01]  /*27e50*/  STL [R1+0xba4], R215 ;  /* 0x000ba4d701007387 */ /* 0x0003e20000100800 */
[----:B--2---:R-:W-:-:S04]  /*27e60*/  IADD3 R6, P3, R6, UR4, RZ ;  /* 0x0000000406067c10 */ /* 0x004fc8000ff7e0ff */
[----:B------:R-:W-:Y:S01]  /*27e70*/  IADD3.X R8, R8, UR7, RZ, P3, !PT ;  /* 0x0000000708087c10 */ /* 0x000fe20009ffe4ff */
[----:B-1----:R-:W1:Y:S01]  /*27e80*/  S2R R215, SR_TID.X ;  /* 0x0000000000d77919 */ /* 0x002e620000002100 */
[----:B---3--:R-:W-:Y:S02]  /*27e90*/  IADD3.X R5, R5, UR7, RZ, P1, !PT ;  /* 0x0000000705057c10 */ /* 0x008fe40008ffe4ff */
[----:B------:R-:W-:-:S03]  /*27ea0*/  IADD3 R9, P1, R9, UR4, RZ ;  /* 0x0000000409097c10 */ /* 0x000fc6000ff3e0ff */
[----:B------:R2:W-:Y:S01]  /*27eb0*/  STL [R1+0xba0], R5 ;  /* 0x000ba00501007387 */ /* 0x0005e20000100800 */
[----:B------:R-:W-:-:S03]  /*27ec0*/  IADD3.X R10, R10, UR7, RZ, P1, !PT ;  /* 0x000000070a0a7c10 */ /* 0x000fc60008ffe4ff */
[----:B------:R3:W-:Y:S04]  /*27ed0*/  LDGSTS.E [R0+0x1000c], desc[UR48][R4.64], P2 ;  /* 0x1000c00004007fae */ /* 0x0007e80009121870 */
[----:B------:R4:W-:Y:S04]  /*27ee0*/  STL [R1+0xbac], R7 ;  /* 0x000bac0701007387 */ /* 0x0009e80000100800 */
[----:B------:R-:W-:Y:S01]  /*27ef0*/  STL [R1+0xba8], R214 ;  /* 0x000ba8d601007387 */ /* 0x000fe20000100800 */
[----:B---3--:R-:W-:Y:S01]  /*27f00*/  MOV R4, R7 ;  /* 0x0000000700047202 */ /* 0x008fe20000000f00 */
[----:B--2---:R-:W-:-:S02]  /*27f10*/  IMAD.MOV.U32 R5, RZ, RZ, R214 ;  /* 0x000000ffff057224 */ /* 0x004fc400078e00d6 */
[----:B----4-:R-:W2:Y:S04]  /*27f20*/  LDL.LU R7, [R1+0x7c4] ;  /* 0x0007c40001077983 */ /* 0x010ea80000300800 */
[----:B------:R-:W-:Y:S04]  /*27f30*/  STL [R1+0xbb4], R9 ;  /* 0x000bb40901007387 */ /* 0x000fe80000100800 */
[----:B------:R3:W-:Y:S04]  /*27f40*/  LDGSTS.E [R0+0x1400c], desc[UR48][R4.64], P2 ;  /* 0x1400c00004007fae */ /* 0x0007e80009121870 */
[----:B------:R4:W-:Y:S04]  /*27f50*/  STL [R1+0xbb0], R10 ;  /* 0x000bb00a01007387 */ /* 0x0009e80000100800 */
[----:B------:R-:W-:Y:S01]  /*27f60*/  STL [R1+0xbbc], R6 ;  /* 0x000bbc0601007387 */ /* 0x000fe20000100800 */
[----:B---3--:R-:W-:Y:S01]  /*27f70*/  MOV R5, R10 ;  /* 0x0000000a00057202 */ /* 0x008fe20000000f00 */
[----:B------:R-:W-:-:S02]  /*27f80*/  IMAD.MOV.U32 R4, RZ, RZ, R9 ;  /* 0x000000ffff047224 */ /* 0x000fc400078e0009 */
[----:B----4-:R-:W3:Y:S04]  /*27f90*/  LDL.LU R10, [R1+0x7c0] ;  /* 0x0007c000010a7983 */ /* 0x010ee80000300800 */
[----:B------:R4:W-:Y:S04]  /*27fa0*/  STL [R1+0xbb8], R8 ;  /* 0x000bb80801007387 */ /* 0x0009e80000100800 */
[----:B------:R-:W3:Y:S04]  /*27fb0*/  LDL.LU R214, [R1+0x7c8] ;  /* 0x0007c80001d67983 */ /* 0x000ee80000300800 */
[----:B------:R-:W3:Y:S04]  /*27fc0*/  LDL.LU R9, [R1+0x7cc] ;  /* 0x0007cc0001097983 */ /* 0x000ee80000300800 */
[----:B------:R1:W-:Y:S02]  /*27fd0*/  LDGSTS.E [R0+0x1800c], desc[UR48][R4.64], P2 ;  /* 0x1800c00004007fae */ /* 0x0003e40009121870 */
[----:B-1----:R-:W-:-:S02]  /*27fe0*/  IMAD.MOV.U32 R5, RZ, RZ, R8 ;  /* 0x000000ffff057224 */ /* 0x002fc400078e0008 */
[----:B------:R-:W-:Y:S01]  /*27ff0*/  IMAD.MOV.U32 R4, RZ, RZ, R6 ;  /* 0x000000ffff047224 */ /* 0x000fe200078e0006 */
[----:B----4-:R-:W4:Y:S04]  /*28000*/  LDL.LU R8, [R1+0x7d0] ;  /* 0x0007d00001087983 */ /* 0x010f280000300800 */
[----:B------:R-:W4:Y:S04]  /*28010*/  LDL.LU R6, [R1+0x7d4] ;  /* 0x0007d40001067983 */ /* 0x000f280000300800 */
[----:B------:R1:W-:Y:S02]  /*28020*/  LDGSTS.E [R0+0x1c00c], desc[UR48][R4.64], P2 ;  /* 0x1c00c00004007fae */ /* 0x0003e40009121870 */
[----:B-1----:R-:W1:Y:S01]  /*28030*/  LDC R5, c[0x0][0x230] ;  /* 0x00008c00ff057b82 */ /* 0x002e620000000800 */
[----:B------:R-:W-:-:S04]  /*28040*/  ISETP.GT.AND P1, PT, R2, 0x1c, PT ;  /* 0x0000001c0200780c */ /* 0x000fc80003f24270 */
[----:B------:R-:W-:-:S04]  /*28050*/  SEL R0, RZ, 0x4, !P1 ;  /* 0x00000004ff007807 */ /* 0x000fc80004800000 */
[----:B------:R-:W-:Y:S02]  /*28060*/  SEL R0, R0, RZ, !P0 ;  /* 0x000000ff00007207 */ /* 0x000fe40004000000 */
[----:B------:R-:W-:Y:S02]  /*28070*/  LOP3.LUT R4, R215, 0x3f, RZ, 0xc0, !PT ;  /* 0x0000003fd7047812 */ /* 0x000fe400078ec0ff */
[----:B------:R-:W-:Y:S02]  /*28080*/  ISETP.NE.U32.AND P2, PT, R0, RZ, PT ;  /* 0x000000ff0000720c */ /* 0x000fe40003f45070 */
[----:B-1----:R-:W-:-:S05]  /*28090*/  IADD3 R5, R5, -0xc0, RZ ;  /* 0xffffff4005057810 */ /* 0x002fca0007ffe0ff */
[----:B------:R-:W-:-:S05]  /*280a0*/  IMAD R0, R11, -0x40, R5 ;  /* 0xffffffc00b007824 */ /* 0x000fca00078e0205 */
[----:B------:R-:W-:Y:S02]  /*280b0*/  ISETP.GE.AND P1, PT, R4, R0, PT ;  /* 0x000000000400720c */ /* 0x000fe40003f26270 */
[----:B------:R-:W-:-:S05]  /*280c0*/  LOP3.LUT R0, R3, 0x70, RZ, 0x3c, !PT ;  /* 0x0000007003007812 */ /* 0x000fca00078e3cff */
[----:B------:R-:W-:Y:S01]  /*280d0*/  VIADD R0, R0, UR11 ;  /* 0x0000000b00007c36 */ /* 0x000fe20008000000 */
[----:B--2---:R-:W-:-:S05]  /*280e0*/  IADD3 R7, P3, R7, UR4, RZ ;  /* 0x0000000407077c10 */ /* 0x004fca000ff7e0ff */
[----:B------:R-:W-:Y:S01]  /*280f0*/  IMAD.MOV.U32 R4, RZ, RZ, R7 ;  /* 0x000000ffff047224 */ /* 0x000fe200078e0007 */
[----:B------:R-:W-:Y:S01]  /*28100*/  STL [R1+0x7c4], R7 ;  /* 0x0007c40701007387 */ /* 0x000fe20000100800 */
[----:B---3--:R-:W-:-:S04]  /*28110*/  IADD3.X R10, R10, UR7, RZ, P3, !PT ;  /* 0x000000070a0a7c10 */ /* 0x008fc80009ffe4ff */
[----:B------:R-:W-:Y:S02]  /*28120*/  MOV R5, R10 ;  /* 0x0000000a00057202 */ /* 0x000fe40000000f00 */
[----:B------:R-:W-:-:S03]  /*28130*/  IADD3 R9, P3, R9, UR4, RZ ;  /* 0x0000000409097c10 */ /* 0x000fc6000ff7e0ff */
[----:B------:R1:W-:Y:S01]  /*28140*/  LDGSTS.E [R0], desc[UR48][R4.64], P2 ;  /* 0x0000000004007fae */ /* 0x0003e20009121870 */
[----:B------:R-:W-:-:S03]  /*28150*/  IADD3.X R214, R214, UR7, RZ, P3, !PT ;  /* 0x00000007d6d67c10 */ /* 0x000fc60009ffe4ff */
[----:B------:R2:W-:Y:S04]  /*28160*/  STL [R1+0x7c0], R10 ;  /* 0x0007c00a01007387 */ /* 0x0005e80000100800 */
[----:B------:R-:W3:Y:S01]  /*28170*/  LDL.LU R215, [R1+0x7dc] ;  /* 0x0007dc0001d77983 */ /* 0x000ee20000300800 */
[----:B-1----:R-:W-:Y:S02]  /*28180*/  IMAD.MOV.U32 R4, RZ, RZ, R9 ;  /* 0x000000ffff047224 */ /* 0x002fe400078e0009 */
[----:B------:R-:W-:Y:S01]  /*28190*/  IMAD.MOV.U32 R5, RZ, RZ, R214 ;  /* 0x000000ffff057224 */ /* 0x000fe200078e00d6 */
[----:B--2---:R-:W2:Y:S04]  /*281a0*/  LDL.LU R10, [R1+0x7e0] ;  /* 0x0007e000010a7983 */ /* 0x004ea80000300800 */
[----:B------:R-:W2:Y:S01]  /*281b0*/  LDL.LU R7, [R1+0x7e4] ;  /* 0x0007e40001077983 */ /* 0x000ea20000300800 */
[----:B----4-:R-:W-:-:S03]  /*281c0*/  IADD3 R6, P4, R6, UR4, RZ ;  /* 0x0000000406067c10 */ /* 0x010fc6000ff9e0ff */
[----:B------:R-:W-:Y:S01]  /*281d0*/  STL [R1+0x7cc], R9 ;  /* 0x0007cc0901007387 */ /* 0x000fe20000100800 */
[----:B------:R-:W-:-:S03]  /*281e0*/  IADD3.X R8, R8, UR7, RZ, P4, !PT ;  /* 0x0000000708087c10 */ /* 0x000fc6000a7fe4ff */
[----:B------:R1:W-:Y:S04]  /*281f0*/  STL [R1+0x7c8], R214 ;  /* 0x0007c8d601007387 */ /* 0x0003e80000100800 */
[----:B------:R4:W-:Y:S04]  /*28200*/  LDGSTS.E [R0+0x4000], desc[UR48][R4.64], P2 ;  /* 0x0400000004007fae */ /* 0x0009e80009121870 */
[----:B------:R-:W-:Y:S04]  /*28210*/  STL [R1+0x7d4], R6 ;  /* 0x0007d40601007387 */ /* 0x000fe80000100800 */
[----:B------:R1:W-:Y:S01]  /*28220*/  STL [R1+0x7d0], R8 ;  /* 0x0007d00801007387 */ /* 0x0003e20000100800 */
[----:B----4-:R-:W-:Y:S01]  /*28230*/  MOV R4, R6 ;  /* 0x0000000600047202 */ /* 0x010fe20000000f00 */
[----:B------:R-:W-:-:S02]  /*28240*/  IMAD.MOV.U32 R5, RZ, RZ, R8 ;  /* 0x000000ffff057224 */ /* 0x000fc400078e0008 */
[----:B-1----:R-:W4:Y:S04]  /*28250*/  LDL.LU R214, [R1+0x7e8] ;  /* 0x0007e80001d67983 */ /* 0x002f280000300800 */
[----:B------:R-:W4:Y:S04]  /*28260*/  LDL.LU R9, [R1+0x7ec] ;  /* 0x0007ec0001097983 */ /* 0x000f280000300800 */
[----:B------:R-:W4:Y:S04]  /*28270*/  LDL.LU R8, [R1+0x7f0] ;  /* 0x0007f00001087983 */ /* 0x000f280000300800 */
[----:B------:R-:W4:Y:S04]  /*28280*/  LDL.LU R6, [R1+0x7f4] ;  /* 0x0007f40001067983 */ /* 0x000f280000300800 */
[----:B------:R1:W-:Y:S04]  /*28290*/  LDGSTS.E [R0+0x8000], desc[UR48][R4.64], P2 ;  /* 0x0800000004007fae */ /* 0x0003e80009121870 */
[----:B------:R-:W4:Y:S01]  /*282a0*/  LDL.LU R5, [R1+0x7d8] ;  /* 0x0007d80001057983 */ /* 0x000f220000300800 */
[----:B------:R-:W-:-:S04]  /*282b0*/  ISETP.GT.AND P3, PT, R2, 0x1d, PT ;  /* 0x0000001d0200780c */ /* 0x000fc80003f64270 */
[----:B-1----:R-:W-:-:S04]  /*282c0*/  SEL R4, RZ, 0x4, !P3 ;  /* 0x00000004ff047807 */ /* 0x002fc80005800000 */
[----:B------:R-:W-:-:S04]  /*282d0*/  SEL R4, R4, RZ, !P0 ;  /* 0x000000ff04047207 */ /* 0x000fc80004000000 */
[----:B------:R-:W-:Y:S02]  /*282e0*/  ISETP.NE.U32.AND P3, PT, R4, RZ, PT ;  /* 0x000000ff0400720c */ /* 0x000fe40003f65070 */
[----:B---3--:R-:W-:-:S05]  /*282f0*/  IADD3 R215, P4, R215, UR4, RZ ;  /* 0x00000004d7d77c10 */ /* 0x008fca000ff9e0ff */
[----:B------:R-:W-:Y:S01]  /*28300*/  IMAD.MOV.U32 R4, RZ, RZ, R215 ;  /* 0x000000ffff047224 */ /* 0x000fe200078e00d7 */
[----:B--2---:R-:W-:Y:S01]  /*28310*/  IADD3 R7, P5, R7, UR4, RZ ;  /* 0x0000000407077c10 */ /* 0x004fe2000ffbe0ff */
[----:B------:R-:W-:Y:S03]  /*28320*/  STL [R1+0x7dc], R215 ;  /* 0x0007dcd701007387 */ /* 0x000fe60000100800 */
[----:B------:R-:W-:Y:S02]  /*28330*/  IADD3.X R10, R10, UR7, RZ, P5, !PT ;  /* 0x000000070a0a7c10 */ /* 0x000fe4000affe4ff */
[----:B----4-:R-:W-:-:S05]  /*28340*/  IADD3.X R5, R5, UR7, RZ, P4, !PT ;  /* 0x0000000705057c10 */ /* 0x010fca000a7fe4ff */
[----:B------:R1:W-:Y:S01]  /*28350*/  LDGSTS.E [R0+0xc000], desc[UR48][R4.64], P2 ;  /* 0x0c00000004007fae */ /* 0x0003e20009121870 */
[----:B------:R-:W-:-:S03]  /*28360*/  IADD3 R9, P2, R9, UR4, RZ ;  /* 0x0000000409097c10 */ /* 0x000fc6000ff5e0ff */
[----:B------:R2:W-:Y:S01]  /*28370*/  STL [R1+0x7d8], R5 ;  /* 0x0007d80501007387 */ /* 0x0005e20000100800 */
[----:B------:R-:W-:Y:S02]  /*28380*/  IADD3.X R214, R214, UR7, RZ, P2, !PT ;  /* 0x00000007d6d67c10 */ /* 0x000fe400097fe4ff */
[----:B------:R-:W-:Y:S02]  /*28390*/  IADD3 R6, P4, R6, UR4, RZ ;  /* 0x0000000406067c10 */ /* 0x000fe4000ff9e0ff */
[----:B-1----:R-:W-:Y:S01]  /*283a0*/  MOV R4, R7 ;  /* 0x0000000700047202 */ /* 0x002fe20000000f00 */
[----:B--2---:R-:W-:Y:S01]  /*283b0*/  IMAD.MOV.U32 R5, RZ, RZ, R10 ;  /* 0x000000ffff057224 */ /* 0x004fe200078e000a */
[----:B------:R-:W-:Y:S01]  /*283c0*/  STL [R1+0x7e4], R7 ;  /* 0x0007e40701007387 */ /* 0x000fe20000100800 */
[----:B------:R-:W-:-:S03]  /*283d0*/  IADD3.X R8, R8, UR7, RZ, P4, !PT ;  /* 0x0000000708087c10 */ /* 0x000fc6000a7fe4ff */
[----:B------:R1:W-:Y:S04]  /*283e0*/  LDGSTS.E [R0+0x4], desc[UR48][R4.64], P3 ;  /* 0x0000400004007fae */ /* 0x0003e80009921870 */
[----:B------:R2:W-:Y:S04]  /*283f0*/  STL [R1+0x7e0], R10 ;  /* 0x0007e00a01007387 */ /* 0x0005e80000100800 */
[----:B------:R-:W3:Y:S01]  /*28400*/  LDL.LU R215, [R1+0x7fc] ;  /* 0x0007fc0001d77983 */ /* 0x000ee20000300800 */
[----:B-1----:R-:W-:Y:S01]  /*28410*/  IMAD.MOV.U32 R4, RZ, RZ, R9 ;  /* 0x000000ffff047224 */ /* 0x002fe200078e0009 */
[----:B------:R-:W-:-:S02]  /*28420*/  MOV R5, R214 ;  /* 0x000000d600057202 */ /* 0x000fc40000000f00 */
[----:B--2---:R-:W2:Y:S04]  /*28430*/  LDL.LU R10, [R1+0x800] ;  /* 0x00080000010a7983 */ /* 0x004ea80000300800 */
[----:B------:R-:W4:Y:S04]  /*28440*/  LDL.LU R7, [R1+0x804] ;  /* 0x0008040001077983 */ /* 0x000f280000300800 */
[----:B------:R-:W-:Y:S04]  /*28450*/  STL [R1+0x7ec], R9 ;  /* 0x0007ec0901007387 */ /* 0x000fe80000100800 */
[----:B------:R1:W-:Y:S04]  /*28460*/  STL [R1+0x7e8], R214 ;  /* 0x0007e8d601007387 */ /* 0x0003e80000100800 */
[----:B------:R1:W-:Y:S04]  /*28470*/  LDGSTS.E [R0+0x4004], desc[UR48][R4.64], P3 ;  /* 0x0400400004007fae */ /* 0x0003e80009921870 */
[----:B------:R-:W-:Y:S04]  /*28480*/  STL [R1+0x7f4], R6 ;  /* 0x0007f40601007387 */ /* 0x000fe80000100800 */
[----:B------:R1:W-:Y:S02]  /*28490*/  STL [R1+0x7f0], R8 ;  /* 0x0007f00801007387 */ /* 0x0003e40000100800 */
[----:B-1----:R-:W-:-:S02]  /*284a0*/  IMAD.MOV.U32 R4, RZ, RZ, R6 ;  /* 0x000000ffff047224 */ /* 0x002fc400078e0006 */
[----:B------:R-:W2:Y:S01]  /*284b0*/  LDL.LU R214, [R1+0x808] ;  /* 0x0008080001d67983 */ /* 0x000ea20000300800 */
[----:B------:R-:W-:-:S03]  /*284c0*/  IMAD.MOV.U32 R5, RZ, RZ, R8 ;  /* 0x000000ffff057224 */ /* 0x000fc600078e0008 */
[----:B------:R-:W2:Y:S04]  /*284d0*/  LDL.LU R9, [R1+0x80c] ;  /* 0x00080c0001097983 */ /* 0x000ea80000300800 */
[----:B------:R-:W2:Y:S04]  /*284e0*/  LDL.LU R8, [R1+0x810] ;  /* 0x0008100001087983 */ /* 0x000ea80000300800 */
[----:B------:R-:W2:Y:S04]  /*284f0*/  LDL.LU R6, [R1+0x814] ;  /* 0x0008140001067983 */ /* 0x000ea80000300800 */
[----:B------:R1:W-:Y:S04]  /*28500*/  LDGSTS.E [R0+0x8004], desc[UR48][R4.64], P3 ;  /* 0x0800400004007fae */ /* 0x0003e80009921870 */
[----:B------:R-:W2:Y:S01]  /*28510*/  LDL.LU R5, [R1+0x7f8] ;  /* 0x0007f80001057983 */ /* 0x000ea20000300800 */
[----:B------:R-:W-:-:S04]  /*28520*/  ISETP.GT.AND P2, PT, R2, 0x1e, PT ;  /* 0x0000001e0200780c */ /* 0x000fc80003f44270 */
[----:B-1----:R-:W-:-:S04]  /*28530*/  SEL R4, RZ, 0x4, !P2 ;  /* 0x00000004ff047807 */ /* 0x002fc80005000000 */
[----:B------:R-:W-:-:S04]  /*28540*/  SEL R4, R4, RZ, !P0 ;  /* 0x000000ff04047207 */ /* 0x000fc80004000000 */
[----:B------:R-:W-:Y:S02]  /*28550*/  ISETP.NE.U32.AND P2, PT, R4, RZ, PT ;  /* 0x000000ff0400720c */ /* 0x000fe40003f45070 */
[----:B---3--:R-:W-:-:S04]  /*28560*/  IADD3 R215, P4, R215, UR4, RZ ;  /* 0x00000004d7d77c10 */ /* 0x008fc8000ff9e0ff */
[----:B------:R-:W-:Y:S02]  /*28570*/  MOV R4, R215 ;  /* 0x000000d700047202 */ /* 0x000fe40000000f00 */
[----:B----4-:R-:W-:Y:S01]  /*28580*/  IADD3 R7, P5, R7, UR4, RZ ;  /* 0x0000000407077c10 */ /* 0x010fe2000ffbe0ff */
[----:B------:R-:W-:Y:S03]  /*28590*/  STL [R1+0x7fc], R215 ;  /* 0x0007fcd701007387 */ /* 0x000fe60000100800 */
[----:B--2---:R-:W-:Y:S02]  /*285a0*/  IADD3.X R10, R10, UR7, RZ, P5, !PT ;  /* 0x000000070a0a7c10 */ /* 0x004fe4000affe4ff */
[----:B------:R-:W-:-:S05]  /*285b0*/  IADD3.X R5, R5, UR7, RZ, P4, !PT ;  /* 0x0000000705057c10 */ /* 0x000fca000a7fe4ff */
[----:B------:R1:W-:Y:S01]  /*285c0*/  LDGSTS.E [R0+0xc004], desc[UR48][R4.64], P3 ;  /* 0x0c00400004007fae */ /* 0x0003e20009921870 */
[----:B------:R-:W-:-:S03]  /*285d0*/  IADD3 R9, P3, R9, UR4, RZ ;  /* 0x0000000409097c10 */ /* 0x000fc6000ff7e0ff */
[----:B------:R2:W-:Y:S01]  /*285e0*/  STL [R1+0x7f8], R5 ;  /* 0x0007f80501007387 */ /* 0x0005e20000100800 */
[----:B------:R-:W-:Y:S02]  /*285f0*/  IADD3.X R214, R214, UR7, RZ, P3, !PT ;  /* 0x00000007d6d67c10 */ /* 0x000fe40009ffe4ff */
[----:B------:R-:W-:Y:S01]  /*28600*/  IADD3 R6, P4, R6, UR4, RZ ;  /* 0x0000000406067c10 */ /* 0x000fe2000ff9e0ff */
[----:B-1----:R-:W-:Y:S02]  /*28610*/  IMAD.MOV.U32 R4, RZ, RZ, R7 ;  /* 0x000000ffff047224 */ /* 0x002fe400078e0007 */
[----:B--2---:R-:W-:Y:S01]  /*28620*/  IMAD.MOV.U32 R5, RZ, RZ, R10 ;  /* 0x000000ffff057224 */ /* 0x004fe200078e000a */
[----:B------:R-:W-:Y:S01]  /*28630*/  STL [R1+0x804], R7 ;  /* 0x0008040701007387 */ /* 0x000fe20000100800 */
[----:B------:R-:W-:-:S03]  /*28640*/  IADD3.X R8, R8, UR7, RZ, P4, !PT ;  /* 0x0000000708087c10 */ /* 0x000fc6000a7fe4ff */
[----:B------:R1:W-:Y:S04]  /*28650*/  LDGSTS.E [R0+0x8], desc[UR48][R4.64], P2 ;  /* 0x0000800004007fae */ /* 0x0003e80009121870 */
[----:B------:R2:W-:Y:S04]  /*28660*/  STL [R1+0x800], R10 ;  /* 0x0008000a01007387 */ /* 0x0005e80000100800 */
[----:B------:R-:W3:Y:S01]  /*28670*/  LDL.LU R215, [R1+0x81c] ;  /* 0x00081c0001d77983 */ /* 0x000ee20000300800 */
[----:B-1----:R-:W-:Y:S01]  /*28680*/  MOV R4, R9 ;  /* 0x0000000900047202 */ /* 0x002fe20000000f00 */
[----:B------:R-:W-:-:S02]  /*28690*/  IMAD.MOV.U32 R5, RZ, RZ, R214 ;  /* 0x000000ffff057224 */ /* 0x000fc400078e00d6 */
[----:B--2---:R-:W2:Y:S04]  /*286a0*/  LDL.LU R10, [R1+0x820] ;  /* 0x00082000010a7983 */ /* 0x004ea80000300800 */
[----:B------:R-:W4:Y:S04]  /*286b0*/  LDL.LU R7, [R1+0x824] ;  /* 0x0008240001077983 */ /* 0x000f280000300800 */
[----:B------:R-:W-:Y:S04]  /*286c0*/  STL [R1+0x80c], R9 ;  /* 0x00080c0901007387 */ /* 0x000fe80000100800 */
[----:B------:R1:W-:Y:S04]  /*286d0*/  STL [R1+0x808], R214 ;  /* 0x000808d601007387 */ /* 0x0003e80000100800 */
[----:B------:R1:W-:Y:S04]  /*286e0*/  LDGSTS.E [R0+0x4008], desc[UR48][R4.64], P2 ;  /* 0x0400800004007fae */ /* 0x0003e80009121870 */
[----:B------:R-:W-:Y:S04]  /*286f0*/  STL [R1+0x814], R6 ;  /* 0x0008140601007387 */ /* 0x000fe80000100800 */
[----:B------:R1:W-:Y:S02]  /*28700*/  STL [R1+0x810], R8 ;  /* 0x0008100801007387 */ /* 0x0003e40000100800 */
[----:B-1----:R-:W-:Y:S01]  /*28710*/  IMAD.MOV.U32 R4, RZ, RZ, R6 ;  /* 0x000000ffff047224 */ /* 0x002fe200078e0006 */
[----:B------:R-:W-:Y:S01]  /*28720*/  MOV R5, R8 ;  /* 0x0000000800057202 */ /* 0x000fe20000000f00 */
[----:B------:R-:W2:Y:S04]  /*28730*/  LDL.LU R214, [R1+0x828] ;  /* 0x0008280001d67983 */ /* 0x000ea80000300800 */
        /* <DEDUP_REMOVED lines=9> */
[----:B---3--:R-:W-:-:S05]  /*287d0*/  IADD3 R215, P4, R215, UR4, RZ ;  /* 0x00000004d7d77c10 */ /* 0x008fca000ff9e0ff */
[----:B------:R-:W-:Y:S01]  /*287e0*/  IMAD.MOV.U32 R4, RZ, RZ, R215 ;  /* 0x000000ffff047224 */ /* 0x000fe200078e00d7 */
        /* <DEDUP_REMOVED lines=9> */
[----:B-1----:R-:W-:Y:S01]  /*28880*/  IMAD.MOV.U32 R4, RZ, RZ, R7 ;  /* 0x000000ffff047224 */ /* 0x002fe200078e0007 */
[----:B--2---:R-:W-:Y:S01]  /*28890*/  MOV R5, R10 ;  /* 0x0000000a00057202 */ /* 0x004fe20000000f00 */
[----:B------:R-:W-:Y:S01]  /*288a0*/  STL [R1+0x824], R7 ;  /* 0x0008240701007387 */ /* 0x000fe20000100800 */
[----:B------:R-:W-:-:S03]  /*288b0*/  IADD3.X R8, R8, UR7, RZ, P4, !PT ;  /* 0x0000000708087c10 */ /* 0x000fc6000a7fe4ff */
[----:B------:R1:W-:Y:S04]  /*288c0*/  LDGSTS.E [R0+0xc], desc[UR48][R4.64], P3 ;  /* 0x0000c00004007fae */ /* 0x0003e80009921870 */
[----:B------:R2:W-:Y:S04]  /*288d0*/  STL [R1+0x820], R10 ;  /* 0x0008200a01007387 */ /* 0x0005e80000100800 */
[----:B------:R-:W3:Y:S01]  /*288e0*/  LDL.LU R215, [R1+0x83c] ;  /* 0x00083c0001d77983 */ /* 0x000ee20000300800 */
[----:B-1----:R-:W-:Y:S02]  /*288f0*/  IMAD.MOV.U32 R4, RZ, RZ, R9 ;  /* 0x000000ffff047224 */ /* 0x002fe400078e0009 */
[----:B------:R-:W-:Y:S01]  /*28900*/  IMAD.MOV.U32 R5, RZ, RZ, R214 ;  /* 0x000000ffff057224 */ /* 0x000fe200078e00d6 */
[----:B--2---:R-:W2:Y:S04]  /*28910*/  LDL.LU R10, [R1+0xbc0] ;  /* 0x000bc000010a7983 */ /* 0x004ea80000300800 */
[----:B------:R-:W4:Y:S04]  /*28920*/  LDL.LU R7, [R1+0xbc4] ;  /* 0x000bc40001077983 */ /* 0x000f280000300800 */
[----:B------:R-:W-:Y:S04]  /*28930*/  STL [R1+0x82c], R9 ;  /* 0x00082c0901007387 */ /* 0x000fe80000100800 */
[----:B------:R1:W-:Y:S04]  /*28940*/  STL [R1+0x828], R214 ;  /* 0x000828d601007387 */ /* 0x0003e80000100800 */
[----:B------:R1:W-:Y:S04]  /*28950*/  LDGSTS.E [R0+0x400c], desc[UR48][R4.64], P3 ;  /* 0x0400c00004007fae */ /* 0x0003e80009921870 */
[----:B------:R-:W-:Y:S04]  /*28960*/  STL [R1+0x834], R6 ;  /* 0x0008340601007387 */ /* 0x000fe80000100800 */
[----:B------:R1:W-:Y:S02]  /*28970*/  STL [R1+0x830], R8 ;  /* 0x0008300801007387 */ /* 0x0003e40000100800 */
[----:B-1----:R-:W-:Y:S01]  /*28980*/  MOV R4, R6 ;  /* 0x0000000600047202 */ /* 0x002fe20000000f00 */
[----:B------:R-:W-:Y:S01]  /*28990*/  IMAD.MOV.U32 R5, RZ, RZ, R8 ;  /* 0x000000ffff057224 */ /* 0x000fe200078e0008 */
        /* <DEDUP_REMOVED lines=75> */
[----:B-1----:R-:W4:Y:S01]  /*28e50*/  LDL.LU R214, [R1+0xc00] ;  /* 0x000c000001d67983 */ /* 0x002f220000300800 */
[----:B------:R-:W-:Y:S01]  /*28e60*/  IMAD.MOV.U32 R4, RZ, RZ, R6 ;  /* 0x000000ffff047224 */ /* 0x000fe200078e0006 */
[----:B------:R-:W-:-:S02]  /*28e70*/  MOV R5, R8 ;  /* 0x0000000800057202 */ /* 0x000fc40000000f00 */
[----:B------:R1:W-:Y:S04]  /*28e80*/  STL [R1+0xbf0], R8 ;  /* 0x000bf00801007387 */ /* 0x0003e80000100800 */
[----:B------:R-:W4:Y:S04]  /*28e90*/  LDL.LU R9, [R1+0xc08] ;  /* 0x000c080001097983 */ /* 0x000f280000300800 */
[----:B------:R1:W-:Y:S04]  /*28ea0*/  LDGSTS.E [R0+0x18004], desc[UR48][R4.64], P3 ;  /* 0x1800400004007fae */ /* 0x0003e80009921870 */
[----:B-1----:R-:W4:Y:S04]  /*28eb0*/  LDL.LU R8, [R1+0xc10] ;  /* 0x000c100001087983 */ /* 0x002f280000300800 */
[----:B------:R-:W4:Y:S04]  /*28ec0*/  LDL.LU R6, [R1+0xc14] ;  /* 0x000c140001067983 */ /* 0x000f280000300800 */
[----:B------:R-:W2:Y:S01]  /*28ed0*/  LDL.LU R5, [R1+0xbf8] ;  /* 0x000bf80001057983 */ /* 0x000ea20000300800 */
[----:B------:R-:W-:-:S04]  /*28ee0*/  ISETP.GT.AND P2, PT, R2, 0x3e, PT ;  /* 0x0000003e0200780c */ /* 0x000fc80003f44270 */
[----:B------:R-:W-:-:S04]  /*28ef0*/  SEL R4, RZ, 0x4, !P2 ;  /* 0x00000004ff047807 */ /* 0x000fc80005000000 */
[----:B------:R-:W-:-:S04]  /*28f00*/  SEL R4, R4, RZ, !P0 ;  /* 0x000000ff04047207 */ /* 0x000fc80004000000 */
[----:B------:R-:W-:Y:S02]  /*28f10*/  ISETP.NE.U32.AND P2, PT, R4, RZ, PT ;  /* 0x000000ff0400720c */ /* 0x000fe40003f45070 */
[----:B---3--:R-:W-:-:S05]  /*28f20*/  IADD3 R215, P4, R215, UR4, RZ ;  /* 0x00000004d7d77c10 */ /* 0x008fca000ff9e0ff */
[----:B------:R-:W-:Y:S01]  /*28f30*/  IMAD.MOV.U32 R4, RZ, RZ, R215 ;  /* 0x000000ffff047224 */ /* 0x000fe200078e00d7 */
[----:B------:R-:W-:Y:S01]  /*28f40*/  STL [R1+0xbfc], R215 ;  /* 0x000bfcd701007387 */ /* 0x000fe20000100800 */
[----:B--2---:R-:W-:-:S05]  /*28f50*/  IADD3.X R5, R5, UR7, RZ, P4, !PT ;  /* 0x0000000705057c10 */ /* 0x004fca000a7fe4ff */
[----:B------:R1:W-:Y:S01]  /*28f60*/  LDGSTS.E [R0+0x1c004], desc[UR48][R4.64], P3 ;  /* 0x1c00400004007fae */ /* 0x0003e20009921870 */
[----:B------:R-:W-:Y:S02]  /*28f70*/  IADD3 R10, P3, R10, UR4, RZ ;  /* 0x000000040a0a7c10 */ /* 0x000fe4000ff7e0ff */
[----:B----4-:R-:W-:Y:S02]  /*28f80*/  IADD3 R7, P4, R7, UR4, RZ ;  /* 0x0000000407077c10 */ /* 0x010fe4000ff9e0ff */
[----:B------:R-:W-:Y:S01]  /*28f90*/  IADD3.X R214, R214, UR7, RZ, P3, !PT ;  /* 0x00000007d6d67c10 */ /* 0x000fe20009ffe4ff */
        /* <DEDUP_REMOVED lines=8> */
[----:B------:R-:W-:Y:S04]  /*29020*/  STL [R1+0xc00], R214 ;  /* 0x000c00d601007387 */ /* 0x000fe80000100800 */
[----:B------:R2:W-:Y:S01]  /*29030*/  STL [R1+0xc0c], R7 ;  /* 0x000c0c0701007387 */ /* 0x0005e20000100800 */
[----:B-1----:R-:W-:Y:S02]  /*29040*/  IMAD.MOV.U32 R4, RZ, RZ, R7 ;  /* 0x000000ffff047224 */ /* 0x002fe400078e0007 */
[----:B------:R-:W-:Y:S01]  /*29050*/  IMAD.MOV.U32 R5, RZ, RZ, R9 ;  /* 0x000000ffff057224 */ /* 0x000fe200078e0009 */
[----:B------:R-:W-:Y:S04]  /*29060*/  STL [R1+0xc08], R9 ;  /* 0x000c080901007387 */ /* 0x000fe80000100800 */
[----:B------:R-:W3:Y:S04]  /*29070*/  LDL.LU R215, [R1+0xc24] ;  /* 0x000c240001d77983 */ /* 0x000ee80000300800 */
[----:B--2---:R-:W2:Y:S04]  /*29080*/  LDL.LU R7, [R1+0xc2c] ;  /* 0x000c2c0001077983 */ /* 0x004ea80000300800 */
[----:B------:R1:W-:Y:S04]  /*29090*/  LDGSTS.E [R0+0x14008], desc[UR48][R4.64], P2 ;  /* 0x1400800004007fae */ /* 0x0003e80009121870 */
[----:B------:R-:W-:Y:S04]  /*290a0*/  STL [R1+0xc14], R6 ;  /* 0x000c140601007387 */ /* 0x000fe80000100800 */
[----:B------:R4:W-:Y:S01]  /*290b0*/  STL [R1+0xc10], R8 ;  /* 0x000c100801007387 */ /* 0x0009e20000100800 */
[----:B-1----:R-:W-:Y:S01]  /*290c0*/  MOV R4, R6 ;  /* 0x0000000600047202 */ /* 0x002fe20000000f00 */
[----:B------:R-:W-:-:S02]  /*290d0*/  IMAD.MOV.U32 R5, RZ, RZ, R8 ;  /* 0x000000ffff057224 */ /* 0x000fc400078e0008 */
[----:B----4-:R-:W4:Y:S04]  /*290e0*/  LDL.LU R8, [R1+0xc28] ;  /* 0x000c280001087983 */ /* 0x010f280000300800 */
[----:B------:R-:W4:Y:S04]  /*290f0*/  LDL.LU R214, [R1+0xc30] ;  /* 0x000c300001d67983 */ /* 0x000f280000300800 */
[----:B------:R-:W4:Y:S04]  /*29100*/  LDL.LU R10, [R1+0xc34] ;  /* 0x000c3400010a7983 */ /* 0x000f280000300800 */
[----:B------:R-:W4:Y:S04]  /*29110*/  LDL.LU R9, [R1+0xc38] ;  /* 0x000c380001097983 */ /* 0x000f280000300800 */
[----:B------:R-:W4:Y:S04]  /*29120*/  LDL.LU R6, [R1+0xc3c] ;  /* 0x000c3c0001067983 */ /* 0x000f280000300800 */
[----:B------:R1:W-:Y:S04]  /*29130*/  LDGSTS.E [R0+0x18008], desc[UR48][R4.64], P2 ;  /* 0x1800800004007fae */ /* 0x0003e80009121870 */
[----:B------:R-:W3:Y:S04]  /*29140*/  LDL.LU R4, [R1+0xc18] ;  /* 0x000c180001047983 */ /* 0x000ee80000300800 */
[----:B------:R-:W1:Y:S01]  /*29150*/  LDL.LU R5, [R1+0xc1c] ;  /* 0x000c1c0001057983 */ /* 0x000e620000300800 */
[----:B------:R-:W-:-:S04]  /*29160*/  ISETP.GT.AND P3, PT, R2, 0x3f, PT ;  /* 0x0000003f0200780c */ /* 0x000fc80003f64270 */
[----:B------:R-:W-:-:S04]  /*29170*/  SEL R2, RZ, 0x4, !P3 ;  /* 0x00000004ff027807 */ /* 0x000fc80005800000 */
[----:B------:R-:W-:-:S04]  /*29180*/  SEL R2, R2, RZ, !P0 ;  /* 0x000000ff02027207 */ /* 0x000fc80004000000 */
[----:B------:R-:W-:Y:S02]  /*29190*/  ISETP.NE.U32.AND P3, PT, R2, RZ, PT ;  /* 0x000000ff0200720c */ /* 0x000fe40003f65070 */
[----:B-1----:R-:W-:-:S04]  /*291a0*/  IADD3 R5, P4, R5, UR4, RZ ;  /* 0x0000000405057c10 */ /* 0x002fc8000ff9e0ff */
[----:B---3--:R-:W-:Y:S01]  /*291b0*/  IADD3.X R4, R4, UR7, RZ, P4, !PT ;  /* 0x0000000704047c10 */ /* 0x008fe2000a7fe4ff */
[----:B------:R1:W-:Y:S04]  /*291c0*/  STL [R1+0xc1c], R5 ;  /* 0x000c1c0501007387 */ /* 0x0003e80000100800 */
[----:B------:R3:W-:Y:S04]  /*291d0*/  STL [R1+0xc18], R4 ;  /* 0x000c180401007387 */ /* 0x0007e80000100800 */
[----:B------:R-:W4:Y:S01]  /*291e0*/  LDL.LU R2, [R1+0xc20] ;  /* 0x000c200001027983 */ /* 0x000f220000300800 */
[----:B-1----:R-:W-:-:S04]  /*291f0*/  LOP3.LUT R5, R5, R4, RZ, 0x3c, !PT ;  /* 0x0000000405057212 */ /* 0x002fc800078e3cff */
[----:B---3--:R-:W-:-:S04]  /*29200*/  LOP3.LUT R4, R5, R4, RZ, 0x3c, !PT ;  /* 0x0000000405047212 */ /* 0x008fc800078e3cff */
[----:B------:R-:W-:-:S05]  /*29210*/  LOP3.LUT R5, R5, R4, RZ, 0x3c, !PT ;  /* 0x0000000405057212 */ /* 0x000fca00078e3cff */
[----:B------:R1:W-:Y:S01]  /*29220*/  LDGSTS.E [R0+0x1c008], desc[UR48][R4.64], P2 ;  /* 0x1c00800004007fae */ /* 0x0003e20009121870 */
[----:B------:R-:W-:Y:S02]  /*29230*/  IADD3 R215, P2, R215, UR4, RZ ;  /* 0x00000004d7d77c10 */ /* 0x000fe4000ff5e0ff */
[----:B--2---:R-:W-:-:S04]  /*29240*/  IADD3 R7, P4, R7, UR4, RZ ;  /* 0x0000000407077c10 */ /* 0x004fc8000ff9e0ff */
[----:B----4-:R-:W-:Y:S01]  /*29250*/  IADD3.X R8, R8, UR7, RZ, P4, !PT ;  /* 0x0000000708087c10 */ /* 0x010fe2000a7fe4ff */
[----:B------:R-:W-:Y:S01]  /*29260*/  STL [R1+0xc24], R215 ;  /* 0x000c24d701007387 */ /* 0x000fe20000100800 */
[----:B-1----:R-:W-:Y:S01]  /*29270*/  IMAD.MOV.U32 R4, RZ, RZ, R215 ;  /* 0x000000ffff047224 */ /* 0x002fe200078e00d7 */
[----:B------:R-:W-:-:S04]  /*29280*/  IADD3 R6, P4, R6, UR4, RZ ;  /* 0x0000000406067c10 */ /* 0x000fc8000ff9e0ff */
[----:B------:R-:W-:Y:S02]  /*29290*/  IADD3.X R9, R9, UR7, RZ, P4, !PT ;  /* 0x0000000709097c10 */ /* 0x000fe4000a7fe4ff */
[----:B------:R-:W-:Y:S02]  /*292a0*/  IADD3.X R2, R2, UR7, RZ, P2, !PT ;  /* 0x0000000702027c10 */ /* 0x000fe400097fe4ff */
[----:B------:R-:W-:Y:S02]  /*292b0*/  IADD3 R10, P2, R10, UR4, RZ ;  /* 0x000000040a0a7c10 */ /* 0x000fe4000ff5e0ff */
[----:B------:R-:W-:Y:S01]  /*292c0*/  MOV R5, R2 ;  /* 0x0000000200057202 */ /* 0x000fe20000000f00 */
[----:B------:R-:W-:Y:S01]  /*292d0*/  STL [R1+0xc20], R2 ;  /* 0x000c200201007387 */ /* 0x000fe20000100800 */
[----:B------:R-:W-:-:S03]  /*292e0*/  IADD3.X R214, R214, UR7, RZ, P2, !PT ;  /* 0x00000007d6d67c10 */ /* 0x000fc600097fe4ff */
[----:B------:R1:W-:Y:S04]  /*292f0*/  LDGSTS.E [R0+0x1000c], desc[UR48][R4.64], P3 ;  /* 0x1000c00004007fae */ /* 0x0003e80009921870 */
[----:B------:R2:W-:Y:S04]  /*29300*/  STL [R1+0xc2c], R7 ;  /* 0x000c2c0701007387 */ /* 0x0005e80000100800 */
[----:B------:R3:W-:Y:S01]  /*29310*/  STL [R1+0xc28], R8 ;  /* 0x000c280801007387 */ /* 0x0007e20000100800 */
[----:B-1----:R-:W-:Y:S02]  /*29320*/  IMAD.MOV.U32 R4, RZ, RZ, R7 ;  /* 0x000000ffff047224 */ /* 0x002fe400078e0007 */
[----:B------:R-:W-:Y:S01]  /*29330*/  IMAD.MOV.U32 R5, RZ, RZ, R8 ;  /* 0x000000ffff057224 */ /* 0x000fe200078e0008 */
[----:B--2---:R-:W2:Y:S04]  /*29340*/  LDL.LU R7, [R1+0xc44] ;  /* 0x000c440001077983 */ /* 0x004ea80000300800 */
[----:B---3--:R-:W3:Y:S04]  /*29350*/  LDL.LU R8, [R1+0xc64] ;  /* 0x000c640001087983 */ /* 0x008ee80000300800 */
[----:B------:R-:W-:Y:S04]  /*29360*/  STL [R1+0xc34], R10 ;  /* 0x000c340a01007387 */ /* 0x000fe80000100800 */
[----:B------:R1:W-:Y:S04]  /*29370*/  LDGSTS.E [R0+0x1400c], desc[UR48][R4.64], P3 ;  /* 0x1400c00004007fae */ /* 0x0003e80009921870 */
[----:B------:R4:W-:Y:S04]  /*29380*/  STL [R1+0xc30], R214 ;  /* 0x000c30d601007387 */ /* 0x0009e80000100800 */
[----:B------:R-:W-:Y:S01]  /*29390*/  STL [R1+0xc3c], R6 ;  /* 0x000c3c0601007387 */ /* 0x000fe20000100800 */
[----:B-1----:R-:W-:Y:S01]  /*293a0*/  IMAD.MOV.U32 R5, RZ, RZ, R214 ;  /* 0x000000ffff057224 */ /* 0x002fe200078e00d6 */
[----:B------:R-:W-:-:S02]  /*293b0*/  MOV R4, R10 ;  /* 0x0000000a00047202 */ /* 0x000fc40000000f00 */
[----:B----4-:R-:W4:Y:S04]  /*293c0*/  LDL.LU R214, [R1+0xc40] ;  /* 0x000c400001d67983 */ /* 0x010f280000300800 */
[----:B------:R1:W-:Y:S04]  /*293d0*/  STL [R1+0xc38], R9 ;  /* 0x000c380901007387 */ /* 0x0003e80000100800 */
[----:B------:R-:W4:Y:S04]  /*293e0*/  LDL.LU R215, [R1+0xc60] ;  /* 0x000c600001d77983 */ /* 0x000f280000300800 */
[----:B------:R1:W-:Y:S02]  /*293f0*/  LDGSTS.E [R0+0x1800c], desc[UR48][R4.64], P3 ;  /* 0x1800c00004007fae */ /* 0x0003e40009921870 */
[----:B-1----:R-:W-:-:S02]  /*29400*/  MOV R5, R9 ;  /* 0x0000000900057202 */ /* 0x002fc40000000f00 */
[----:B------:R-:W4:Y:S04]  /*29410*/  LDL.LU R9, [R1+0xc80] ;  /* 0x000c800001097983 */ /* 0x000f280000300800 */
[----:B------:R-:W4:Y:S01]  /*29420*/  LDL.LU R2, [R1+0xc84] ;  /* 0x000c840001027983 */ /* 0x000f220000300800 */
[----:B------:R-:W-:-:S03]  /*29430*/  IMAD.MOV.U32 R4, RZ, RZ, R6 ;  /* 0x000000ffff047224 */ /* 0x000fc600078e0006 */
[----:B------:R-:W4:Y:S04]  /*29440*/  LDL.LU R10, [R1+0xca0] ;  /* 0x000ca000010a7983 */ /* 0x000f280000300800 */
[----:B------:R-:W4:Y:S04]  /*29450*/  LDL.LU R6, [R1+0xca4] ;  /* 0x000ca40001067983 */ /* 0x000f280000300800 */
[----:B------:R1:W-:Y:S01]  /*29460*/  LDGSTS.E [R0+0x1c00c], desc[UR48][R4.64], P3 ;  /* 0x1c00c00004007fae */ /* 0x0003e20009921870 */
[----:B------:R-:W-:-:S03]  /*29470*/  ULEA UR11, UR9, UR10, 0xf ;  /* 0x0000000a090b7291 */ /* 0x000fc6000f8e783f */
[----:B------:R-:W0:Y:S01]  /*29480*/  LDGDEPBAR ;  /* 0x00000000000079af */ /* 0x000e220000000000 */
[----:B-1----:R-:W-:-:S04]  /*29490*/  SEL R0, RZ, 0x4, P1 ;  /* 0x00000004ff007807 */ /* 0x002fc80000800000 */
[----:B------:R-:W-:-:S04]  /*294a0*/  SEL R0, R0, RZ, !P0 ;  /* 0x000000ff00007207 */ /* 0x000fc80004000000 */
[----:B------:R-:W-:Y:S01]  /*294b0*/  ISETP.NE.U32.AND P0, PT, R0, RZ, PT ;  /* 0x000000ff0000720c */ /* 0x000fe20003f05070 */
[----:B------:R-:W-:-:S05]  /*294c0*/  IMAD.U32 R0, RZ, RZ, UR11 ;  /* 0x0000000bff007e24 */ /* 0x000fca000f8e00ff */
[----:B------:R-:W-:Y:S02]  /*294d0*/  IADD3 R0, R12, 0x100000, R0 ;  /* 0x001000000c007810 */ /* 0x000fe40007ffe000 */
[----:B--2---:R-:W-:Y:S02]  /*294e0*/  IADD3 R7, P1, R7, UR5, RZ ;  /* 0x0000000507077c10 */ /* 0x004fe4000ff3e0ff */
[----:B---3--:R-:W-:-:S03]  /*294f0*/  IADD3 R8, P2, R8, UR5, RZ ;  /* 0x0000000508087c10 */ /* 0x008fc6000ff5e0ff */
[----:B------:R1:W-:Y:S01]  /*29500*/  STL [R1+0xc44], R7 ;  /* 0x000c440701007387 */ /* 0x0003e20000100800 */
[----:B------:R-:W-:-:S03]  /*29510*/  IMAD.MOV.U32 R4, RZ, RZ, R7 ;  /* 0x000000ffff047224 */ /* 0x000fc600078e0007 */
[----:B------:R-:W-:Y:S01]  /*29520*/  STL [R1+0xc64], R8 ;  /* 0x000c640801007387 */ /* 0x000fe20000100800 */
[----:B----4-:R-:W-:-:S04]  /*29530*/  IADD3.X R214, R214, UR8, RZ, P1, !PT ;  /* 0x00000008d6d67c10 */ /* 0x010fc80008ffe4ff */
[----:B------:R-:W-:Y:S01]  /*29540*/  MOV R5, R214 ;  /* 0x000000d600057202 */ /* 0x000fe20000000f00 */
[----:B------:R2:W-:Y:S01]  /*29550*/  STL [R1+0xc40], R214 ;  /* 0x000c40d601007387 */ /* 0x0005e20000100800 */
[----:B------:R-:W-:-:S03]  /*29560*/  IADD3.X R215, R215, UR8, RZ, P2, !PT ;  /* 0x00000008d7d77c10 */ /* 0x000fc600097fe4ff */
[----:B-1----:R-:W3:Y:S04]  /*29570*/  LDL.LU R7, [R1+0xcc4] ;  /* 0x000cc40001077983 */ /* 0x002ee80000300800 */
[----:B------:R1:W-:Y:S04]  /*29580*/  STL [R1+0xc60], R215 ;  /* 0x000c60d701007387 */ /* 0x0003e80000100800 */
[----:B------:R4:W-:Y:S04]  /*29590*/  LDGSTS.E [R0+-0x80000], desc[UR48][R4.64], P0 ;  /* 0x8000000004007fae */ /* 0x0009e80008121870 */
[----:B--2---:R-:W2:Y:S01]  /*295a0*/  LDL.LU R214, [R1+0xce4] ;  /* 0x000ce40001d67983 */ /* 0x004ea20000300800 */
[----:B------:R-:W-:Y:S01]  /*295b0*/  IADD3 R2, P1, R2, UR5, RZ ;  /* 0x0000000502027c10 */ /* 0x000fe2000ff3e0ff */
[----:B----4-:R-:W-:-:S02]  /*295c0*/  IMAD.MOV.U32 R4, RZ, RZ, R8 ;  /* 0x000000ffff047224 */ /* 0x010fc400078e0008 */
[----:B------:R-:W-:Y:S01]  /*295d0*/  IMAD.MOV.U32 R5, RZ, RZ, R215 ;  /* 0x000000ffff057224 */ /* 0x000fe200078e00d7 */
[----:B------:R-:W4:Y:S01]  /*295e0*/  LDL.LU R8, [R1+0xcc0] ;  /* 0x000cc00001087983 */ /* 0x000f220000300800 */
[----:B------:R-:W-:Y:S02]  /*295f0*/  IADD3.X R9, R9, UR8, RZ, P1, !PT ;  /* 0x0000000809097c10 */ /* 0x000fe40008ffe4ff */
[----:B------:R-:W-:Y:S01]  /*29600*/  IADD3 R6, P2, R6, UR5, RZ ;  /* 0x0000000506067c10 */ /* 0x000fe2000ff5e0ff */
[----:B-1----:R-:W4:Y:S03]  /*29610*/  LDL.LU R215, [R1+0xce0] ;  /* 0x000ce00001d77983 */ /* 0x002f260000300800 */
[----:B------:R-:W-:Y:S01]  /*29620*/  IADD3.X R10, R10, UR8, RZ, P2, !PT ;  /* 0x000000080a0a7c10 */ /* 0x000fe200097fe4ff */
[----:B------:R1:W-:Y:S04]  /*29630*/  LDGSTS.E [R0+-0x7fc00], desc[UR48][R4.64], P0 ;  /* 0x8040000004007fae */ /* 0x0003e80008121870 */
[----:B------:R1:W-:Y:S04]  /*29640*/  STL [R1+0xc84], R2 ;  /* 0x000c840201007387 */ /* 0x0003e80000100800 */
[----:B------:R1:W-:Y:S02]  /*29650*/  STL [R1+0xc80], R9 ;  /* 0x000c800901007387 */ /* 0x0003e40000100800 */
[----:B-1----:R-:W-:Y:S01]  /*29660*/  MOV R4, R2 ;  /* 0x0000000200047202 */ /* 0x002fe20000000f00 */
[----:B------:R-:W-:Y:S01]  /*29670*/  IMAD.MOV.U32 R5, RZ, RZ, R9 ;  /* 0x000000ffff057224 */ /* 0x000fe200078e0009 */
[----:B------:R1:W-:Y:S04]  /*29680*/  STL [R1+0xca4], R6 ;  /* 0x000ca40601007387 */ /* 0x0003e80000100800 */
[----:B------:R-:W4:Y:S04]  /*29690*/  LDL.LU R2, [R1+0xd04] ;  /* 0x000d040001027983 */ /* 0x000f280000300800 */
[----:B------:R1:W-:Y:S04]  /*296a0*/  STL [R1+0xca0], R10 ;  /* 0x000ca00a01007387 */ /* 0x0003e80000100800 */
[----:B------:R1:W-:Y:S04]  /*296b0*/  LDGSTS.E [R0+-0x7f800], desc[UR48][R4.64], P0 ;  /* 0x8080000004007fae */ /* 0x0003e80008121870 */
[----:B------:R-:W4:Y:S01]  /*296c0*/  LDL.LU R9, [R1+0xd24] ;  /* 0x000d240001097983 */ /* 0x000f220000300800 */
[----:B-1----:R-:W-:-:S03]  /*296d0*/  IMAD.MOV.U32 R4, RZ, RZ, R6 ;  /* 0x000000ffff047224 */ /* 0x002fc600078e0006 */
[----:B------:R-:W4:Y:S01]  /*296e0*/  LDL.LU R6, [R1+0xd00] ;  /* 0x000d000001067983 */ /* 0x000f220000300800 */
[----:B------:R-:W-:-:S03]  /*296f0*/  MOV R5, R10 ;  /* 0x0000000a00057202 */ /* 0x000fc60000000f00 */
[----:B------:R-:W4:Y:S04]  /*29700*/  LDL.LU R10, [R1+0xd20] ;  /* 0x000d2000010a7983 */ /* 0x000f280000300800 */
[----:B------:R1:W-:Y:S01]  /*29710*/  LDGSTS.E [R0+-0x7f400], desc[UR48][R4.64], P0 ;  /* 0x80c0000004007fae */ /* 0x0003e20008121870 */
[----:B---3--:R-:W-:-:S05]  /*29720*/  IADD3 R7, P1, R7, UR5, RZ ;  /* 0x0000000507077c10 */ /* 0x008fca000ff3e0ff */
[----:B------:R3:W-:Y:S01]  /*29730*/  STL [R1+0xcc4], R7 ;  /* 0x000cc40701007387 */ /* 0x0007e20000100800 */
[----:B-1----:R-:W-:Y:S01]  /*29740*/  IMAD.MOV.U32 R4, RZ, RZ, R7 ;  /* 0x000000ffff047224 */ /* 0x002fe200078e0007 */
[----:B--2---:R-:W-:Y:S02]  /*29750*/  IADD3 R214, P2, R214, UR5, RZ ;  /* 0x00000005d6d67c10 */ /* 0x004fe4000ff5e0ff */
[----:B----4-:R-:W-:Y:S02]  /*29760*/  IADD3.X R8, R8, UR8, RZ, P1, !PT ;  /* 0x0000000808087c10 */ /* 0x010fe40008ffe4ff */
[----:B------:R-:W-:-:S03]  /*29770*/  IADD3.X R215, R215, UR8, RZ, P2, !PT ;  /* 0x00000008d7d77c10 */ /* 0x000fc600097fe4ff */
[----:B------:R-:W-:Y:S01]  /*29780*/  IMAD.MOV.U32 R5, RZ, RZ, R8 ;  /* 0x000000ffff057224 */ /* 0x000fe200078e0008 */
[----:B------:R1:W-:Y:S04]  /*29790*/  STL [R1+0xcc0], R8 ;  /* 0x000cc00801007387 */ /* 0x0003e80000100800 */
[----:B------:R2:W-:Y:S04]  /*297a0*/  STL [R1+0xce4], R214 ;  /* 0x000ce4d601007387 */ /* 0x0005e80000100800 */
[----:B---3--:R-:W3:Y:S04]  /*297b0*/  LDL.LU R7, [R1+0xd44] ;  /* 0x000d440001077983 */ /* 0x008ee80000300800 */
[----:B------:R4:W-:Y:S04]  /*297c0*/  STL [R1+0xce0], R215 ;  /* 0x000ce0d701007387 */ /* 0x0009e80000100800 */
[----:B------:R2:W-:Y:S01]  /*297d0*/  LDGSTS.E [R0+-0x7f000], desc[UR48][R4.64], P0 ;  /* 0x8100000004007fae */ /* 0x0005e20008121870 */
[----:B------:R-:W-:-:S03]  /*297e0*/  IADD3 R2, P1, R2, UR5, RZ ;  /* 0x0000000502027c10 */ /* 0x000fc6000ff3e0ff */
[----:B-1----:R-:W3:Y:S01]  /*297f0*/  LDL.LU R8, [R1+0xd64] ;  /* 0x000d640001087983 */ /* 0x002ee20000300800 */
[----:B--2---:R-:W-:Y:S01]  /*29800*/  MOV R4, R214 ;  /* 0x000000d600047202 */ /* 0x004fe20000000f00 */
[----:B------:R-:W-:Y:S02]  /*29810*/  IMAD.MOV.U32 R5, RZ, RZ, R215 ;  /* 0x000000ffff057224 */ /* 0x000fe400078e00d7 */
[----:B------:R-:W2:Y:S01]  /*29820*/  LDL.LU R214, [R1+0xd40] ;  /* 0x000d400001d67983 */ /* 0x000ea20000300800 */
[----:B------:R-:W-:-:S03]  /*29830*/  IADD3 R9, P2, R9, UR5, RZ ;  /* 0x0000000509097c10 */ /* 0x000fc6000ff5e0ff */
[----:B----4-:R-:W4:Y:S04]  /*29840*/  LDL.LU R215, [R1+0xd60] ;  /* 0x000d600001d77983 */ /* 0x010f280000300800 */
[----:B------:R1:W-:Y:S01]  /*29850*/  LDGSTS.E [R0+-0x7ec00], desc[UR48][R4.64], P0 ;  /* 0x8140000004007fae */ /* 0x0003e20008121870 */
[----:B------:R-:W-:-:S03]  /*29860*/  IADD3.X R6, R6, UR8, RZ, P1, !PT ;  /* 0x0000000806067c10 */ /* 0x000fc60008ffe4ff */
[----:B------:R1:W-:Y:S01]  /*29870*/  STL [R1+0xd04], R2 ;  /* 0x000d040201007387 */ /* 0x0003e20000100800 */
[----:B------:R-:W-:-:S03]  /*29880*/  IADD3.X R10, R10, UR8, RZ, P2, !PT ;  /* 0x000000080a0a7c10 */ /* 0x000fc600097fe4ff */
[----:B------:R1:W-:Y:S02]  /*29890*/  STL [R1+0xd00], R6 ;  /* 0x000d000601007387 */ /* 0x0003e40000100800 */
[----:B-1----:R-:W-:Y:S01]  /*298a0*/  IMAD.MOV.U32 R4, RZ, RZ, R2 ;  /* 0x000000ffff047224 */ /* 0x002fe200078e0002 */
[----:B------:R-:W-:Y:S01]  /*298b0*/  MOV R5, R6 ;  /* 0x0000000600057202 */ /* 0x000fe20000000f00 */
[----:B------:R1:W-:Y:S04]  /*298c0*/  STL [R1+0xd24], R9 ;  /* 0x000d240901007387 */ /* 0x0003e80000100800 */
[----:B------:R-:W4:Y:S04]  /*298d0*/  LDL.LU R2, [R1+0xd84] ;  /* 0x000d840001027983 */ /* 0x000f280000300800 */
[----:B------:R1:W-:Y:S04]  /*298e0*/  STL [R1+0xd20], R10 ;  /* 0x000d200a01007387 */ /* 0x0003e80000100800 */
[----:B------:R1:W-:Y:S04]  /*298f0*/  LDGSTS.E [R0+-0x7e800], desc[UR48][R4.64], P0 ;  /* 0x8180000004007fae */ /* 0x0003e80008121870 */
[----:B------:R-:W4:Y:S01]  /*29900*/  LDL.LU R6, [R1+0xda4] ;  /* 0x000da40001067983 */ /* 0x000f220000300800 */
[----:B-1----:R-:W-:-:S03]  /*29910*/  IMAD.MOV.U32 R4, RZ, RZ, R9 ;  /* 0x000000ffff047224 */ /* 0x002fc600078e0009 */
[----:B------:R-:W4:Y:S01]  /*29920*/  LDL.LU R9, [R1+0xd80] ;  /* 0x000d800001097983 */ /* 0x000f220000300800 */
[----:B------:R-:W-:-:S03]  /*29930*/  IMAD.MOV.U32 R5, RZ, RZ, R10 ;  /* 0x000000ffff057224 */ /* 0x000fc600078e000a */
[----:B------:R-:W4:Y:S04]  /*29940*/  LDL.LU R10, [R1+0xda0] ;  /* 0x000da000010a7983 */ /* 0x000f280000300800 */
[----:B------:R1:W-:Y:S01]  /*29950*/  LDGSTS.E [R0+-0x7e400], desc[UR48][R4.64], P0 ;  /* 0x81c0000004007fae */ /* 0x0003e20008121870 */
[----:B---3--:R-:W-:-:S04]  /*29960*/  IADD3 R7, P1, R7, UR5, RZ ;  /* 0x0000000507077c10 */ /* 0x008fc8000ff3e0ff */
[----:B-1----:R-:W-:Y:S01]  /*29970*/  MOV R4, R7 ;  /* 0x0000000700047202 */ /* 0x002fe20000000f00 */
[----:B------:R-:W-:Y:S01]  /*29980*/  STL [R1+0xd44], R7 ;  /* 0x000d440701007387 */ /* 0x000fe20000100800 */
[----:B------:R-:W-:Y:S02]  /*29990*/  IADD3 R8, P2, R8, UR5, RZ ;  /* 0x0000000508087c10 */ /* 0x000fe4000ff5e0ff */
[----:B--2---:R-:W-:Y:S02]  /*299a0*/  IADD3.X R214, R214, UR8, RZ, P1, !PT ;  /* 0x00000008d6d67c10 */ /* 0x004fe40008ffe4ff */
[----:B----4-:R-:W-:-:S03]  /*299b0*/  IADD3.X R215, R215, UR8, RZ, P2, !PT ;  /* 0x00000008d7d77c10 */ /* 0x010fc600097fe4ff */
[----:B------:R-:W-:Y:S01]  /*299c0*/  IMAD.MOV.U32 R5, RZ, RZ, R214 ;  /* 0x000000ffff057224 */ /* 0x000fe200078e00d6 */
[----:B------:R1:W-:Y:S04]  /*299d0*/  STL [R1+0xd40], R214 ;  /* 0x000d40d601007387 */ /* 0x0003e80000100800 */
[----:B------:R-:W-:Y:S04]  /*299e0*/  STL [R1+0xd64], R8 ;  /* 0x000d640801007387 */ /* 0x000fe80000100800 */
[----:B------:R2:W-:Y:S04]  /*299f0*/  LDGSTS.E [R0+-0x7e000], desc[UR48][R4.64], P0 ;  /* 0x8200000004007fae */ /* 0x0005e80008121870 */
[----:B-1----:R-:W3:Y:S04]  /*29a00*/  LDL.LU R214, [R1+0xdc4] ;  /* 0x000dc40001d67983 */ /* 0x002ee80000300800 */
[----:B------:R1:W-:Y:S01]  /*29a10*/  STL [R1+0xd60], R215 ;  /* 0x000d60d701007387 */ /* 0x0003e20000100800 */
[----:B------:R-:W-:Y:S01]  /*29a20*/  IADD3 R2, P1, R2, UR5, RZ ;  /* 0x0000000502027c10 */ /* 0x000fe2000ff3e0ff */
[----:B--2---:R-:W-:Y:S01]  /*29a30*/  IMAD.MOV.U32 R4, RZ, RZ, R8 ;  /* 0x000000ffff047224 */ /* 0x004fe200078e0008 */
[----:B------:R-:W-:Y:S01]  /*29a40*/  MOV R5, R215 ;  /* 0x000000d700057202 */ /* 0x000fe20000000f00 */
[----:B------:R-:W2:Y:S04]  /*29a50*/  LDL.LU R7, [R1+0xde4] ;  /* 0x000de40001077983 */ /* 0x000ea80000300800 */
[----:B-1----:R-:W4:Y:S04]  /*29a60*/  LDL.LU R215, [R1+0xdc0] ;  /* 0x000dc00001d77983 */ /* 0x002f280000300800 */
[----:B------:R-:W4:Y:S01]  /*29a70*/  LDL.LU R8, [R1+0xde0] ;  /* 0x000de00001087983 */ /* 0x000f220000300800 */
[----:B------:R-:W-:-:S03]  /*29a80*/  IADD3 R6, P2, R6, UR5, RZ ;  /* 0x0000000506067c10 */ /* 0x000fc6000ff5e0ff */
[----:B------:R1:W-:Y:S01]  /*29a90*/  LDGSTS.E [R0+-0x7dc00], desc[UR48][R4.64], P0 ;  /* 0x8240000004007fae */ /* 0x0003e20008121870 */
[----:B------:R-:W-:-:S03]  /*29aa0*/  IADD3.X R9, R9, UR8, RZ, P1, !PT ;  /* 0x0000000809097c10 */ /* 0x000fc60008ffe4ff */
[----:B------:R-:W-:Y:S01]  /*29ab0*/  STL [R1+0xd84], R2 ;  /* 0x000d840201007387 */ /* 0x000fe20000100800 */
[----:B------:R-:W-:Y:S01]  /*29ac0*/  IADD3.X R10, R10, UR8, RZ, P2, !PT ;  /* 0x000000080a0a7c10 */ /* 0x000fe200097fe4ff */
[----:B-1----:R-:W-:Y:S02]  /*29ad0*/  IMAD.MOV.U32 R4, RZ, RZ, R2 ;  /* 0x000000ffff047224 */ /* 0x002fe400078e0002 */
[----:B------:R1:W-:Y:S01]  /*29ae0*/  STL [R1+0xd80], R9 ;  /* 0x000d800901007387 */ /* 0x0003e20000100800 */
[----:B------:R-:W-:-:S03]  /*29af0*/  IMAD.MOV.U32 R5, RZ, RZ, R9 ;  /* 0x000000ffff057224 */ /* 0x000fc600078e0009 */
[----:B------:R-:W-:Y:S04]  /*29b00*/  STL [R1+0xda4], R6 ;  /* 0x000da40601007387 */ /* 0x000fe80000100800 */
[----:B------:R1:W-:Y:S04]  /*29b10*/  LDGSTS.E [R0+-0x7d800], desc[UR48][R4.64], P0 ;  /* 0x8280000004007fae */ /* 0x0003e80008121870 */
[----:B-1----:R-:W4:Y:S04]  /*29b20*/  LDL.LU R9, [R1+0xe04] ;  /* 0x000e040001097983 */ /* 0x002f280000300800 */
[----:B------:R1:W-:Y:S04]  /*29b30*/  STL [R1+0xda0], R10 ;  /* 0x000da00a01007387 */ /* 0x0003e80000100800 */
[----:B------:R-:W4:Y:S01]  /*29b40*/  LDL.LU R2, [R1+0xe24] ;  /* 0x000e240001027983 */ /* 0x000f220000300800 */
[----:B------:R-:W-:-:S03]  /*29b50*/  IMAD.MOV.U32 R5, RZ, RZ, R10 ;  /* 0x000000ffff057224 */ /* 0x000fc600078e000a */
[----:B-1----:R-:W4:Y:S01]  /*29b60*/  LDL.LU R10, [R1+0xe00] ;  /* 0x000e0000010a7983 */ /* 0x002f220000300800 */
[----:B------:R-:W-:-:S03]  /*29b70*/  MOV R4, R6 ;  /* 0x0000000600047202 */ /* 0x000fc60000000f00 */
[----:B------:R-:W4:Y:S04]  /*29b80*/  LDL.LU R6, [R1+0xe20] ;  /* 0x000e200001067983 */ /* 0x000f280000300800 */
[----:B------:R1:W-:Y:S01]  /*29b90*/  LDGSTS.E [R0+-0x7d400], desc[UR48][R4.64], P0 ;  /* 0x82c0000004007fae */ /* 0x0003e20008121870 */
[----:B---3--:R-:W-:-:S05]  /*29ba0*/  IADD3 R214, P1, R214, UR5, RZ ;  /* 0x00000005d6d67c10 */ /* 0x008fca000ff3e0ff */
[----:B-1----:R-:W-:Y:S01]  /*29bb0*/  IMAD.MOV.U32 R4, RZ, RZ, R214 ;  /* 0x000000ffff047224 */ /* 0x002fe200078e00d6 */
[----:B--2---:R-:W-:Y:S02]  /*29bc0*/  IADD3 R7, P2, R7, UR5, RZ ;  /* 0x0000000507077c10 */ /* 0x004fe4000ff5e0ff */
[----:B----4-:R-:W-:-:S04]  /*29bd0*/  IADD3.X R215, R215, UR8, RZ, P1, !PT ;  /* 0x00000008d7d77c10 */ /* 0x010fc80008ffe4ff */
[----:B------:R-:W-:Y:S02]  /*29be0*/  MOV R5, R215 ;  /* 0x000000d700057202 */ /* 0x000fe40000000f00 */
[----:B------:R-:W-:-:S03]  /*29bf0*/  IADD3.X R8, R8, UR8, RZ, P2, !PT ;  /* 0x0000000808087c10 */ /* 0x000fc600097fe4ff */
[----:B------:R1:W-:Y:S04]  /*29c00*/  LDGSTS.E [R0+-0x7d000], desc[UR48][R4.64], P0 ;  /* 0x8300000004007fae */ /* 0x0003e80008121870 */
[----:B------:R2:W-:Y:S04]  /*29c10*/  STL [R1+0xdc4], R214 ;  /* 0x000dc4d601007387 */ /* 0x0005e80000100800 */
[----:B------:R-:W-:Y:S01]  /*29c20*/  STL [R1+0xdc0], R215 ;  /* 0x000dc0d701007387 */ /* 0x000fe20000100800 */
[----:B-1----:R-:W-:Y:S02]  /*29c30*/  IMAD.MOV.U32 R4, RZ, RZ, R7 ;  /* 0x000000ffff047224 */ /* 0x002fe400078e0007 */
[----:B------:R-:W-:Y:S01]  /*29c40*/  IMAD.MOV.U32 R5, RZ, RZ, R8 ;  /* 0x000000ffff057224 */ /* 0x000fe200078e0008 */
[----:B------:R1:W-:Y:S04]  /*29c50*/  STL [R1+0xde4], R7 ;  /* 0x000de40701007387 */ /* 0x0003e80000100800 */
[----:B------:R3:W-:Y:S01]  /*29c60*/  LDGSTS.E [R0+-0x7cc00], desc[UR48][R4.64], P0 ;  /* 0x8340000004007fae */ /* 0x0007e20008121870 */
[----:B------:R-:W-:-:S03]  /*29c70*/  IADD3 R9, P1, R9, UR5, RZ ;  /* 0x0000000509097c10 */ /* 0x000fc6000ff3e0ff */
[----:B------:R4:W-:Y:S04]  /*29c80*/  STL [R1+0xde0], R8 ;  /* 0x000de00801007387 */ /* 0x0009e80000100800 */
[----:B--2---:R-:W2:Y:S01]  /*29c90*/  LDL.LU R214, [R1+0xc48] ;  /* 0x000c480001d67983 */ /* 0x004ea20000300800 */
[----:B------:R-:W-:-:S03]  /*29ca0*/  IADD3 R2, P2, R2, UR5, RZ ;  /* 0x0000000502027c10 */ /* 0x000fc6000ff5e0ff */
[----:B-1----:R-:W2:Y:S01]  /*29cb0*/  LDL.LU R7, [R1+0xc4c] ;  /* 0x000c4c0001077983 */ /* 0x002ea20000300800 */
[----:B---3--:R-:W-:-:S03]  /*29cc0*/  MOV R4, R9 ;  /* 0x0000000900047202 */ /* 0x008fc60000000f00 */
[----:B------:R-:W3:Y:S01]  /*29cd0*/  LDL.LU R215, [R1+0xc68] ;  /* 0x000c680001d77983 */ /* 0x000ee20000300800 */
[----:B------:R-:W-:-:S03]  /*29ce0*/  IADD3.X R10, R10, UR8, RZ, P1, !PT ;  /* 0x000000080a0a7c10 */ /* 0x000fc60008ffe4ff */
[----:B----4-:R-:W4:Y:S02]  /*29cf0*/  LDL.LU R8, [R1+0xc6c] ;  /* 0x000c6c0001087983 */ /* 0x010f240000300800 */
[----:B------:R-:W-:Y:S01]  /*29d00*/  IMAD.MOV.U32 R5, RZ, RZ, R10 ;  /* 0x000000ffff057224 */ /* 0x000fe200078e000a */
[----:B------:R-:W-:-:S04]  /*29d10*/  IADD3.X R6, R6, UR8, RZ, P2, !PT ;  /* 0x0000000806067c10 */ /* 0x000fc800097fe4ff */
[----:B------:R1:W-:Y:S04]  /*29d20*/  LDGSTS.E [R0+-0x7c800], desc[UR48][R4.64], P0 ;  /* 0x8380000004007fae */ /* 0x0003e80008121870 */
[----:B------:R-:W-:Y:S04]  /*29d30*/  STL [R1+0xe04], R9 ;  /* 0x000e040901007387 */ /* 0x000fe80000100800 */
[----:B------:R-:W-:Y:S01]  /*29d40*/  STL [R1+0xe00], R10 ;  /* 0x000e000a01007387 */ /* 0x000fe20000100800 */
[----:B-1----:R-:W-:Y:S01]  /*29d50*/  IMAD.MOV.U32 R4, RZ, RZ, R2 ;  /* 0x000000ffff047224 */ /* 0x002fe200078e0002 */
[----:B------:R-:W-:-:S02]  /*29d60*/  MOV R5, R6 ;  /* 0x0000000600057202 */ /* 0x000fc40000000f00 */
[----:B------:R1:W-:Y:S04]  /*29d70*/  STL [R1+0xe24], R2 ;  /* 0x000e240201007387 */ /* 0x0003e80000100800 */
[----:B------:R1:W-:Y:S04]  /*29d80*/  LDGSTS.E [R0+-0x7c400], desc[UR48][R4.64], P0 ;  /* 0x83c0000004007fae */ /* 0x0003e80008121870 */
[----:B------:R1:W-:Y:S02]  /*29d90*/  STL [R1+0xe20], R6 ;  /* 0x000e200601007387 */ /* 0x0003e40000100800 */
[----:B-1----:R-:W-:-:S02]  /*29da0*/  LOP3.LUT R2, R12, 0x20, RZ, 0x3c, !PT ;  /* 0x000000200c027812 */ /* 0x002fc400078e3cff */
[----:B------:R-:W3:Y:S01]  /*29db0*/  LDL.LU R9, [R1+0xc8c] ;  /* 0x000c8c0001097983 */ /* 0x000ee20000300800 */
[----:B------:R-:W-:-:S03]  /*29dc0*/  IMAD.U32 R0, RZ, RZ, UR11 ;  /* 0x0000000bff007e24 */ /* 0x000fc6000f8e00ff */
[----:B------:R-:W3:Y:S04]  /*29dd0*/  LDL.LU R10, [R1+0xca8] ;  /* 0x000ca800010a7983 */ /* 0x000ee80000300800 */
[----:B------:R-:W3:Y:S01]  /*29de0*/  LDL.LU R6, [R1+0xcac] ;  /* 0x000cac0001067983 */ /* 0x000ee20000300800 */
[----:B------:R-:W-:-:S03]  /*29df0*/  IADD3 R0, R2, 0x100000, R0 ;  /* 0x0010000002007810 */ /* 0x000fc60007ffe000 */
[----:B------:R-:W3:Y:S01]  /*29e00*/  LDL.LU R2, [R1+0xc88] ;  /* 0x000c880001027983 */ /* 0x000ee20000300800 */
[----:B--2---:R-:W-:-:S04]  /*29e10*/  IADD3 R7, P1, R7, UR5, RZ ;  /* 0x0000000507077c10 */ /* 0x004fc8000ff3e0ff */
[----:B------:R-:W-:Y:S02]  /*29e20*/  IADD3.X R214, R214, UR8, RZ, P1, !PT ;  /* 0x00000008d6d67c10 */ /* 0x000fe40008ffe4ff */
[----:B----4-:R-:W-:Y:S01]  /*29e30*/  IADD3 R8, P2, R8, UR5, RZ ;  /* 0x0000000508087c10 */ /* 0x010fe2000ff5e0ff */
[----:B------:R1:W-:Y:S01]  /*29e40*/  STL [R1+0xc4c], R7 ;  /* 0x000c4c0701007387 */ /* 0x0003e20000100800 */
[----:B------:R-:W-:Y:S01]  /*29e50*/  IMAD.MOV.U32 R4, RZ, RZ, R7 ;  /* 0x000000ffff047224 */ /* 0x000fe200078e0007 */
[----:B------:R-:W-:Y:S02]  /*29e60*/  MOV R5, R214 ;  /* 0x000000d600057202 */ /* 0x000fe40000000f00 */
[----:B---3--:R-:W-:Y:S01]  /*29e70*/  IADD3.X R215, R215, UR8, RZ, P2, !PT ;  /* 0x00000008d7d77c10 */ /* 0x008fe200097fe4ff */
[----:B------:R2:W-:Y:S04]  /*29e80*/  STL [R1+0xc48], R214 ;  /* 0x000c48d601007387 */ /* 0x0005e80000100800 */
[----:B------:R3:W-:Y:S04]  /*29e90*/  STL [R1+0xc6c], R8 ;  /* 0x000c6c0801007387 */ /* 0x0007e80000100800 */
[----:B-1----:R-:W4:Y:S04]  /*29ea0*/  LDL.LU R7, [R1+0xccc] ;  /* 0x000ccc0001077983 */ /* 0x002f280000300800 */
[----:B------:R1:W-:Y:S04]  /*29eb0*/  STL [R1+0xc68], R215 ;  /* 0x000c68d701007387 */ /* 0x0003e80000100800 */
[----:B------:R1:W-:Y:S04]  /*29ec0*/  LDGSTS.E [R0+-0x7ff00], desc[UR48][R4.64], P0 ;  /* 0x8010000004007fae */ /* 0x0003e80008121870 */
[----:B--2---:R-:W2:Y:S01]  /*29ed0*/  LDL.LU R214, [R1+0xcec] ;  /* 0x000cec0001d67983 */ /* 0x004ea20000300800 */
[----:B------:R-:W-:Y:S01]  /*29ee0*/  IADD3 R9, P1, R9, UR5, RZ ;  /* 0x0000000509097c10 */ /* 0x000fe2000ff3e0ff */
[----:B-1----:R-:W-:-:S02]  /*29ef0*/  IMAD.MOV.U32 R4, RZ, RZ, R8 ;  /* 0x000000ffff047224 */ /* 0x002fc400078e0008 */
[----:B------:R-:W-:Y:S01]  /*29f00*/  IMAD.MOV.U32 R5, RZ, RZ, R215 ;  /* 0x000000ffff057224 */ /* 0x000fe200078e00d7 */
[----:B---3--:R-:W3:Y:S04]  /*29f10*/  LDL.LU R8, [R1+0xcc8] ;  /* 0x000cc80001087983 */ /* 0x008ee80000300800 */
[----:B------:R-:W3:Y:S01]  /*29f20*/  LDL.LU R215, [R1+0xce8] ;  /* 0x000ce80001d77983 */ /* 0x000ee20000300800 */
[----:B------:R-:W-:-:S03]  /*29f30*/  IADD3 R6, P2, R6, UR5, RZ ;  /* 0x0000000506067c10 */ /* 0x000fc6000ff5e0ff */
[----:B------:R1:W-:Y:S01]  /*29f40*/  LDGSTS.E [R0+-0x7fb00], desc[UR48][R4.64], P0 ;  /* 0x8050000004007fae */ /* 0x0003e20008121870 */
[----:B------:R-:W-:Y:S02]  /*29f50*/  IADD3.X R2, R2, UR8, RZ, P1, !PT ;  /* 0x0000000802027c10 */ /* 0x000fe40008ffe4ff */
[----:B------:R-:W-:Y:S01]  /*29f60*/  IADD3.X R10, R10, UR8, RZ, P2, !PT ;  /* 0x000000080a0a7c10 */ /* 0x000fe200097fe4ff */
[----:B------:R-:W-:Y:S04]  /*29f70*/  STL [R1+0xc8c], R9 ;  /* 0x000c8c0901007387 */ /* 0x000fe80000100800 */
[----:B------:R1:W-:Y:S02]  /*29f80*/  STL [R1+0xc88], R2 ;  /* 0x000c880201007387 */ /* 0x0003e40000100800 */
[----:B-1----:R-:W-:Y:S01]  /*29f90*/  MOV R4, R9 ;  /* 0x0000000900047202 */ /* 0x002fe20000000f00 */
[----:B------:R-:W-:Y:S01]  /*29fa0*/  IMAD.MOV.U32 R5, RZ, RZ, R2 ;  /* 0x000000ffff057224 */ /* 0x000fe200078e0002 */
[----:B------:R1:W-:Y:S04]  /*29fb0*/  STL [R1+0xcac], R6 ;  /* 0x000cac0601007387 */ /* 0x0003e80000100800 */
[----:B------:R-:W3:Y:S04]  /*29fc0*/  LDL.LU R2, [R1+0xd0c] ;  /* 0x000d0c0001027983 */ /* 0x000ee80000300800 */
[----:B------:R1:W-:Y:S04]  /*29fd0*/  STL [R1+0xca8], R10 ;  /* 0x000ca80a01007387 */ /* 0x0003e80000100800 */
[----:B------:R1:W-:Y:S04]  /*29fe0*/  LDGSTS.E [R0+-0x7f700], desc[UR48][R4.64], P0 ;  /* 0x8090000004007fae */ /* 0x0003e80008121870 */
[----:B------:R-:W3:Y:S01]  /*29ff0*/  LDL.LU R9, [R1+0xd2c] ;  /* 0x000d2c0001097983 */ /* 0x000ee20000300800 */
[----:B-1----:R-:W-:-:S03]  /*2a000*/  IMAD.MOV.U32 R4, RZ, RZ, R6 ;  /* 0x000000ffff047224 */ /* 0x002fc600078e0006 */
[----:B------:R-:W3:Y:S01]  /*2a010*/  LDL.LU R6, [R1+0xd08] ;  /* 0x000d080001067983 */ /* 0x000ee20000300800 */
[----:B------:R-:W-:-:S03]  /*2a020*/  MOV R5, R10 ;  /* 0x0000000a00057202 */ /* 0x000fc60000000f00 */
[----:B------:R-:W3:Y:S04]  /*2a030*/  LDL.LU R10, [R1+0xd28] ;  /* 0x000d2800010a7983 */ /* 0x000ee80000300800 */
[----:B------:R1:W-:Y:S01]  /*2a040*/  LDGSTS.E [R0+-0x7f300], desc[UR48][R4.64], P0 ;  /* 0x80d0000004007fae */ /* 0x0003e20008121870 */
[----:B----4-:R-:W-:-:S05]  /*2a050*/  IADD3 R7, P1, R7, UR5, RZ ;  /* 0x0000000507077c10 */ /* 0x010fca000ff3e0ff */
[----:B------:R4:W-:Y:S01]  /*2a060*/  STL [R1+0xccc], R7 ;  /* 0x000ccc0701007387 */ /* 0x0009e20000100800 */
[----:B-1----:R-:W-:Y:S01]  /*2a070*/  IMAD.MOV.U32 R4, RZ, RZ, R7 ;  /* 0x000000ffff047224 */ /* 0x002fe200078e0007 */
[----:B--2---:R-:W-:Y:S02]  /*2a080*/  IADD3 R214, P2, R214, UR5, RZ ;  /* 0x00000005d6d67c10 */ /* 0x004fe4000ff5e0ff */
[----:B---3--:R-:W-:Y:S02]  /*2a090*/  IADD3.X R8, R8, UR8, RZ, P1, !PT ;  /* 0x0000000808087c10 */ /* 0x008fe40008ffe4ff */
[----:B------:R-:W-:-:S03]  /*2a0a0*/  IADD3.X R215, R215, UR8, RZ, P2, !PT ;  /* 0x00000008d7d77c10 */ /* 0x000fc600097fe4ff */
[----:B------:R-:W-:Y:S01]  /*2a0b0*/  IMAD.MOV.U32 R5, RZ, RZ, R8 ;  /* 0x000000ffff057224 */ /* 0x000fe200078e0008 */
[----:B------:R1:W-:Y:S04]  /*2a0c0*/  STL [R1+0xcc8], R8 ;  /* 0x000cc80801007387 */ /* 0x0003e80000100800 */
[----:B------:R2:W-:Y:S04]  /*2a0d0*/  STL [R1+0xcec], R214 ;  /* 0x000cecd601007387 */ /* 0x0005e80000100800 */
[----:B----4-:R-:W3:Y:S04]  /*2a0e0*/  LDL.LU R7, [R1+0xd4c] ;  /* 0x000d4c0001077983 */ /* 0x010ee80000300800 */
        /* <DEDUP_REMOVED lines=216> */
[----:B------:R-:W-:Y:S04]  /*2ae70*/  STL [R1+0xdd4], R214 ;  /* 0x000dd4d601007387 */ /* 0x000fe80000100800 */
[----:B------:R-:W-:Y:S01]  /*2ae80*/  STL [R1+0xdd0], R215 ;  /* 0x000dd0d701007387 */ /* 0x000fe20000100800 */
[----:B-1----:R-:W-:Y:S02]  /*2ae90*/  IMAD.MOV.U32 R4, RZ, RZ, R7 ;  /* 0x000000ffff047224 */ /* 0x002fe400078e0007 */
[----:B------:R-:W-:Y:S01]  /*2aea0*/  IMAD.MOV.U32 R5, RZ, RZ, R8 ;  /* 0x000000ffff057224 */ /* 0x000fe200078e0008 */
[----:B------:R1:W-:Y:S04]  /*2aeb0*/  STL [R1+0xdf4], R7 ;  /* 0x000df40701007387 */ /* 0x0003e80000100800 */
[----:B------:R2:W-:Y:S01]  /*2aec0*/  LDGSTS.E [R0+-0x7ca00], desc[UR48][R4.64], P0 ;  /* 0x8360000004007fae */ /* 0x0005e20008121870 */
[----:B------:R-:W-:-:S03]  /*2aed0*/  IADD3 R9, P1, R9, UR5, RZ ;  /* 0x0000000509097c10 */ /* 0x000fc6000ff3e0ff */
[----:B------:R3:W-:Y:S04]  /*2aee0*/  STL [R1+0xdf0], R8 ;  /* 0x000df00801007387 */ /* 0x0007e80000100800 */
[----:B-1----:R-:W4:Y:S01]  /*2aef0*/  LDL.LU R7, [R1+0xc5c] ;  /* 0x000c5c0001077983 */ /* 0x002f220000300800 */
[----:B------:R-:W-:-:S03]  /*2af00*/  IADD3 R2, P2, R2, UR5, RZ ;  /* 0x0000000502027c10 */ /* 0x000fc6000ff5e0ff */
[----:B------:R-:W4:Y:S01]  /*2af10*/  LDL.LU R215, [R1+0xc78] ;  /* 0x000c780001d77983 */ /* 0x000f220000300800 */
[----:B--2---:R-:W-:-:S03]  /*2af20*/  MOV R4, R9 ;  /* 0x0000000900047202 */ /* 0x004fc60000000f00 */
[----:B---3--:R-:W2:Y:S01]  /*2af30*/  LDL.LU R8, [R1+0xc7c] ;  /* 0x000c7c0001087983 */ /* 0x008ea20000300800 */
[----:B------:R-:W-:-:S05]  /*2af40*/  IADD3.X R10, R10, UR8, RZ, P1, !PT ;  /* 0x000000080a0a7c10 */ /* 0x000fca0008ffe4ff */
[----:B------:R-:W-:Y:S01]  /*2af50*/  IMAD.MOV.U32 R5, RZ, RZ, R10 ;  /* 0x000000ffff057224 */ /* 0x000fe200078e000a */
[----:B------:R-:W-:Y:S01]  /*2af60*/  IADD3.X R6, R6, UR8, RZ, P2, !PT ;  /* 0x0000000806067c10 */ /* 0x000fe200097fe4ff */
[----:B------:R1:W-:Y:S04]  /*2af70*/  STL [R1+0xe14], R9 ;  /* 0x000e140901007387 */ /* 0x0003e80000100800 */
[----:B------:R-:W-:Y:S04]  /*2af80*/  STL [R1+0xe10], R10 ;  /* 0x000e100a01007387 */ /* 0x000fe80000100800 */
[----:B------:R3:W-:Y:S04]  /*2af90*/  LDGSTS.E [R0+-0x7c600], desc[UR48][R4.64], P0 ;  /* 0x83a0000004007fae */ /* 0x0007e80008121870 */
[----:B------:R-:W-:Y:S04]  /*2afa0*/  STL [R1+0xe34], R2 ;  /* 0x000e340201007387 */ /* 0x000fe80000100800 */
[----:B------:R1:W-:Y:S01]  /*2afb0*/  STL [R1+0xe30], R6 ;  /* 0x000e300601007387 */ /* 0x0003e20000100800 */
[----:B---3--:R-:W-:Y:S01]  /*2afc0*/  IMAD.MOV.U32 R4, RZ, RZ, R2 ;  /* 0x000000ffff047224 */ /* 0x008fe200078e0002 */
[----:B------:R-:W-:-:S02]  /*2afd0*/  MOV R5, R6 ;  /* 0x0000000600057202 */ /* 0x000fc40000000f00 */
[----:B-1----:R-:W3:Y:S04]  /*2afe0*/  LDL.LU R9, [R1+0xc98] ;  /* 0x000c980001097983 */ /* 0x002ee80000300800 */
[----:B------:R-:W3:Y:S04]  /*2aff0*/  LDL.LU R6, [R1+0xc9c] ;  /* 0x000c9c0001067983 */ /* 0x000ee80000300800 */
[----:B------:R-:W3:Y:S04]  /*2b000*/  LDL.LU R214, [R1+0xcb8] ;  /* 0x000cb80001d67983 */ /* 0x000ee80000300800 */
[----:B------:R-:W3:Y:S04]  /*2b010*/  LDL.LU R10, [R1+0xcbc] ;  /* 0x000cbc00010a7983 */ /* 0x000ee80000300800 */
[----:B------:R1:W-:Y:S04]  /*2b020*/  LDGSTS.E [R0+-0x7c200], desc[UR48][R4.64], P0 ;  /* 0x83e0000004007fae */ /* 0x0003e80008121870 */
[----:B------:R-:W3:Y:S01]  /*2b030*/  LDL.LU R5, [R1+0xc58] ;  /* 0x000c580001057983 */ /* 0x000ee20000300800 */
[----:B-1----:R-:W-:Y:S01]  /*2b040*/  IMAD.U32 R0, RZ, RZ, UR11 ;  /* 0x0000000bff007e24 */ /* 0x002fe2000f8e00ff */
[----:B------:R-:W-:-:S04]  /*2b050*/  LOP3.LUT R2, R12, 0x60, RZ, 0x3c, !PT ;  /* 0x000000600c027812 */ /* 0x000fc800078e3cff */
[----:B------:R-:W-:Y:S02]  /*2b060*/  IADD3 R0, R2, 0x100000, R0 ;  /* 0x0010000002007810 */ /* 0x000fe40007ffe000 */
[----:B----4-:R-:W-:Y:S02]  /*2b070*/  IADD3 R7, P1, R7, UR5, RZ ;  /* 0x0000000507077c10 */ /* 0x010fe4000ff3e0ff */
[----:B--2---:R-:W-:-:S03]  /*2b080*/  IADD3 R8, P2, R8, UR5, RZ ;  /* 0x0000000508087c10 */ /* 0x004fc6000ff5e0ff */
[----:B------:R1:W-:Y:S01]  /*2b090*/  STL [R1+0xc5c], R7 ;  /* 0x000c5c0701007387 */ /* 0x0003e20000100800 */
[----:B------:R-:W-:Y:S01]  /*2b0a0*/  IMAD.MOV.U32 R4, RZ, RZ, R7 ;  /* 0x000000ffff047224 */ /* 0x000fe200078e0007 */
[----:B------:R-:W-:Y:S02]  /*2b0b0*/  IADD3.X R215, R215, UR8, RZ, P2, !PT ;  /* 0x00000008d7d77c10 */ /* 0x000fe400097fe4ff */
[----:B---3--:R-:W-:-:S05]  /*2b0c0*/  IADD3.X R5, R5, UR8, RZ, P1, !PT ;  /* 0x0000000805057c10 */ /* 0x008fca0008ffe4ff */
[----:B------:R-:W-:Y:S04]  /*2b0d0*/  STL [R1+0xc58], R5 ;  /* 0x000c580501007387 */ /* 0x000fe80000100800 */
[----:B------:R2:W-:Y:S04]  /*2b0e0*/  STL [R1+0xc7c], R8 ;  /* 0x000c7c0801007387 */ /* 0x0005e80000100800 */
[----:B------:R-:W3:Y:S04]  /*2b0f0*/  LDL.LU R2, [R1+0xcdc] ;  /* 0x000cdc0001027983 */ /* 0x000ee80000300800 */
[----:B------:R4:W-:Y:S04]  /*2b100*/  STL [R1+0xc78], R215 ;  /* 0x000c78d701007387 */ /* 0x0009e80000100800 */
[----:B------:R2:W-:Y:S04]  /*2b110*/  LDGSTS.E [R0+-0x7fd00], desc[UR48][R4.64], P0 ;  /* 0x8030000004007fae */ /* 0x0005e80008121870 */
[----:B-1----:R-:W3:Y:S01]  /*2b120*/  LDL.LU R7, [R1+0xcfc] ;  /* 0x000cfc0001077983 */ /* 0x002ee20000300800 */
[----:B--2---:R-:W-:-:S03]  /*2b130*/  MOV R4, R8 ;  /* 0x0000000800047202 */ /* 0x004fc60000000f00 */
[----:B------:R-:W2:Y:S01]  /*2b140*/  LDL.LU R8, [R1+0xcd8] ;  /* 0x000cd80001087983 */ /* 0x000ea20000300800 */
[----:B------:R-:W-:-:S03]  /*2b150*/  IMAD.MOV.U32 R5, RZ, RZ, R215 ;  /* 0x000000ffff057224 */ /* 0x000fc600078e00d7 */
[----:B----4-:R-:W4:Y:S01]  /*2b160*/  LDL.LU R215, [R1+0xcf8] ;  /* 0x000cf80001d77983 */ /* 0x010f220000300800 */
[----:B------:R-:W-:Y:S02]  /*2b170*/  IADD3 R6, P1, R6, UR5, RZ ;  /* 0x0000000506067c10 */ /* 0x000fe4000ff3e0ff */
[----:B------:R-:W-:Y:S01]  /*2b180*/  IADD3 R10, P2, R10, UR5, RZ ;  /* 0x000000050a0a7c10 */ /* 0x000fe2000ff5e0ff */
[----:B------:R1:W-:Y:S01]  /*2b190*/  LDGSTS.E [R0+-0x7f900], desc[UR48][R4.64], P0 ;  /* 0x8070000004007fae */ /* 0x0003e20008121870 */
[----:B------:R-:W-:Y:S02]  /*2b1a0*/  IADD3.X R9, R9, UR8, RZ, P1, !PT ;  /* 0x0000000809097c10 */ /* 0x000fe40008ffe4ff */
[----:B------:R-:W-:Y:S01]  /*2b1b0*/  IADD3.X R214, R214, UR8, RZ, P2, !PT ;  /* 0x00000008d6d67c10 */ /* 0x000fe200097fe4ff */
[----:B------:R-:W-:Y:S01]  /*2b1c0*/  STL [R1+0xc9c], R6 ;  /* 0x000c9c0601007387 */ /* 0x000fe20000100800 */
[----:B-1----:R-:W-:Y:S01]  /*2b1d0*/  IMAD.MOV.U32 R4, RZ, RZ, R6 ;  /* 0x000000ffff047224 */ /* 0x002fe200078e0006 */
[----:B------:R-:W-:-:S02]  /*2b1e0*/  MOV R5, R9 ;  /* 0x0000000900057202 */ /* 0x000fc40000000f00 */
[----:B------:R1:W-:Y:S04]  /*2b1f0*/  STL [R1+0xc98], R9 ;  /* 0x000c980901007387 */ /* 0x0003e80000100800 */
[----:B------:R1:W-:Y:S04]  /*2b200*/  LDGSTS.E [R0+-0x7f500], desc[UR48][R4.64], P0 ;  /* 0x80b0000004007fae */ /* 0x0003e80008121870 */
[----:B------:R-:W-:Y:S04]  /*2b210*/  STL [R1+0xcbc], R10 ;  /* 0x000cbc0a01007387 */ /* 0x000fe80000100800 */
[----:B-1----:R-:W4:Y:S01]  /*2b220*/  LDL.LU R9, [R1+0xd1c] ;  /* 0x000d1c0001097983 */ /* 0x002f220000300800 */
[----:B------:R-:W-:-:S02]  /*2b230*/  IMAD.MOV.U32 R4, RZ, RZ, R10 ;  /* 0x000000ffff047224 */ /* 0x000fc400078e000a */
[----:B------:R-:W-:Y:S01]  /*2b240*/  IMAD.MOV.U32 R5, RZ, RZ, R214 ;  /* 0x000000ffff057224 */ /* 0x000fe200078e00d6 */
[----:B------:R1:W-:Y:S04]  /*2b250*/  STL [R1+0xcb8], R214 ;  /* 0x000cb8d601007387 */ /* 0x0003e80000100800 */
[----:B------:R3:W-:Y:S04]  /*2b260*/  LDGSTS.E [R0+-0x7f100], desc[UR48][R4.64], P0 ;  /* 0x80f0000004007fae */ /* 0x0007e80008121870 */
[----:B------:R-:W4:Y:S04]  /*2b270*/  LDL.LU R6, [R1+0xd3c] ;  /* 0x000d3c0001067983 */ /* 0x000f280000300800 */
[----:B-1----:R-:W5:Y:S04]  /*2b280*/  LDL.LU R214, [R1+0xf48] ;  /* 0x000f480001d67983 */ /* 0x002f680000300800 */
[----:B------:R-:W4:Y:S01]  /*2b290*/  LDL.LU R10, [R1+0xd38] ;  /* 0x000d3800010a7983 */ /* 0x000f220000300800 */
[----:B---3--:R-:W-:-:S04]  /*2b2a0*/  IADD3 R2, P1, R2, UR5, RZ ;  /* 0x0000000502027c10 */ /* 0x008fc8000ff3e0ff */
[----:B------:R-:W-:Y:S01]  /*2b2b0*/  MOV R4, R2 ;  /* 0x0000000200047202 */ /* 0x000fe20000000f00 */
[----:B------:R-:W-:Y:S01]  /*2b2c0*/  STL [R1+0xcdc], R2 ;  /* 0x000cdc0201007387 */ /* 0x000fe20000100800 */
[----:B------:R-:W-:Y:S02]  /*2b2d0*/  IADD3 R7, P2, R7, UR5, RZ ;  /* 0x0000000507077c10 */ /* 0x000fe4000ff5e0ff */
[----:B--2---:R-:W-:-:S05]  /*2b2e0*/  IADD3.X R8, R8, UR8, RZ, P1, !PT ;  /* 0x0000000808087c10 */ /* 0x004fca0008ffe4ff */
[----:B------:R-:W-:Y:S01]  /*2b2f0*/  IMAD.MOV.U32 R5, RZ, RZ, R8 ;  /* 0x000000ffff057224 */ /* 0x000fe200078e0008 */
[----:B----4-:R-:W-:Y:S01]  /*2b300*/  IADD3.X R215, R215, UR8, RZ, P2, !PT ;  /* 0x00000008d7d77c10 */ /* 0x010fe200097fe4ff */
[----:B------:R1:W-:Y:S04]  /*2b310*/  STL [R1+0xcd8], R8 ;  /* 0x000cd80801007387 */ /* 0x0003e80000100800 */
[----:B------:R2:W-:Y:S04]  /*2b320*/  LDGSTS.E [R0+-0x7ed00], desc[UR48][R4.64], P0 ;  /* 0x8130000004007fae */ /* 0x0005e80008121870 */
[----:B------:R-:W-:Y:S04]  /*2b330*/  STL [R1+0xcfc], R7 ;  /* 0x000cfc0701007387 */ /* 0x000fe80000100800 */
[----:B-1----:R-:W3:Y:S01]  /*2b340*/  LDL.LU R8, [R1+0xd5c] ;  /* 0x000d5c0001087983 */ /* 0x002ee20000300800 */
[----:B--2---:R-:W-:Y:S01]  /*2b350*/  IMAD.MOV.U32 R4, RZ, RZ, R7 ;  /* 0x000000ffff047224 */ /* 0x004fe200078e0007 */
[----:B------:R-:W-:-:S02]  /*2b360*/  MOV R5, R215 ;  /* 0x000000d700057202 */ /* 0x000fc40000000f00 */
[----:B------:R1:W-:Y:S04]  /*2b370*/  STL [R1+0xcf8], R215 ;  /* 0x000cf8d701007387 */ /* 0x0003e80000100800 */
[----:B------:R-:W2:Y:S04]  /*2b380*/  LDL.LU R2, [R1+0xd7c] ;  /* 0x000d7c0001027983 */ /* 0x000ea80000300800 */
[----:B------:R4:W-:Y:S04]  /*2b390*/  LDGSTS.E [R0+-0x7e900], desc[UR48][R4.64], P0 ;  /* 0x8170000004007fae */ /* 0x0009e80008121870 */
[----:B-1----:R-:W5:Y:S04]  /*2b3a0*/  LDL.LU R215, [R1+0xf44] ;  /* 0x000f440001d77983 */ /* 0x002f680000300800 */
[----:B------:R-:W2:Y:S04]  /*2b3b0*/  LDL.LU R7, [R1+0xd78] ;  /* 0x000d780001077983 */ /* 0x000ea80000300800 */
[----:B------:R-:W3:Y:S01]  /*2b3c0*/  LDL.LU R5, [R1+0xd18] ;  /* 0x000d180001057983 */ /* 0x000ee20000300800 */
[----:B------:R-:W-:-:S02]  /*2b3d0*/  IADD3 R9, P1, R9, UR5, RZ ;  /* 0x0000000509097c10 */ /* 0x000fc4000ff3e0ff */
[----:B------:R-:W-:-:S03]  /*2b3e0*/  IADD3 R6, P2, R6, UR5, RZ ;  /* 0x0000000506067c10 */ /* 0x000fc6000ff5e0ff */
[----:B----4-:R-:W-:Y:S01]  /*2b3f0*/  IMAD.MOV.U32 R4, RZ, RZ, R9 ;  /* 0x000000ffff047224 */ /* 0x010fe200078e0009 */
[----:B------:R1:W-:Y:S01]  /*2b400*/  STL [R1+0xd1c], R9 ;  /* 0x000d1c0901007387 */ /* 0x0003e20000100800 */
[----:B------:R-:W-:Y:S02]  /*2b410*/  IADD3.X R10, R10, UR8, RZ, P2, !PT ;  /* 0x000000080a0a7c10 */ /* 0x000fe400097fe4ff */
[----:B---3--:R-:W-:-:S05]  /*2b420*/  IADD3.X R5, R5, UR8, RZ, P1, !PT ;  /* 0x0000000805057c10 */ /* 0x008fca0008ffe4ff */
[----:B------:R3:W-:Y:S04]  /*2b430*/  STL [R1+0xd18], R5 ;  /* 0x000d180501007387 */ /* 0x0007e80000100800 */
[----:B------:R4:W-:Y:S04]  /*2b440*/  LDGSTS.E [R0+-0x7e500], desc[UR48][R4.64], P0 ;  /* 0x81b0000004007fae */ /* 0x0009e80008121870 */
[----:B------:R-:W-:Y:S04]  /*2b450*/  STL [R1+0xd3c], R6 ;  /* 0x000d3c0601007387 */ /* 0x000fe80000100800 */
[----:B-1----:R-:W2:Y:S01]  /*2b460*/  LDL.LU R9, [R1+0xdbc] ;  /* 0x000dbc0001097983 */ /* 0x002ea20000300800 */
[----:B----4-:R-:W-:Y:S01]  /*2b470*/  IMAD.MOV.U32 R4, RZ, RZ, R6 ;  /* 0x000000ffff047224 */ /* 0x010fe200078e0006 */
[----:B---3--:R-:W-:-:S02]  /*2b480*/  MOV R5, R10 ;  /* 0x0000000a00057202 */ /* 0x008fc40000000f00 */
[----:B------:R1:W-:Y:S04]  /*2b490*/  STL [R1+0xd38], R10 ;  /* 0x000d380a01007387 */ /* 0x0003e80000100800 */
[----:B------:R3:W-:Y:S04]  /*2b4a0*/  LDGSTS.E [R0+-0x7e100], desc[UR48][R4.64], P0 ;  /* 0x81f0000004007fae */ /* 0x0007e80008121870 */
[----:B-1----:R-:W4:Y:S04]  /*2b4b0*/  LDL.LU R10, [R1+0xdb8] ;  /* 0x000db800010a7983 */ /* 0x002f280000300800 */
[----:B------:R-:W4:Y:S04]  /*2b4c0*/  LDL.LU R6, [R1+0xdfc] ;  /* 0x000dfc0001067983 */ /* 0x000f280000300800 */
[----:B------:R-:W4:Y:S01]  /*2b4d0*/  LDL.LU R5, [R1+0xd58] ;  /* 0x000d580001057983 */ /* 0x000f220000300800 */
[----:B------:R-:W-:-:S02]  /*2b4e0*/  IADD3 R8, P1, R8, UR5, RZ ;  /* 0x0000000508087c10 */ /* 0x000fc4000ff3e0ff */
[----:B--2---:R-:W-:-:S03]  /*2b4f0*/  IADD3 R2, P2, R2, UR5, RZ ;  /* 0x0000000502027c10 */ /* 0x004fc6000ff5e0ff */
[----:B---3--:R-:W-:Y:S01]  /*2b500*/  IMAD.MOV.U32 R4, RZ, RZ, R8 ;  /* 0x000000ffff047224 */ /* 0x008fe200078e0008 */
[----:B------:R-:W-:Y:S01]  /*2b510*/  IADD3.X R7, R7, UR8, RZ, P2, !PT ;  /* 0x0000000807077c10 */ /* 0x000fe200097fe4ff */
[----:B------:R1:W-:Y:S01]  /*2b520*/  STL [R1+0xd5c], R8 ;  /* 0x000d5c0801007387 */ /* 0x0003e20000100800 */
[----:B----4-:R-:W-:-:S05]  /*2b530*/  IADD3.X R5, R5, UR8, RZ, P1, !PT ;  /* 0x0000000805057c10 */ /* 0x010fca0008ffe4ff */
[----:B------:R2:W-:Y:S04]  /*2b540*/  STL [R1+0xd58], R5 ;  /* 0x000d580501007387 */ /* 0x0005e80000100800 */
[----:B------:R3:W-:Y:S04]  /*2b550*/  LDGSTS.E [R0+-0x7dd00], desc[UR48][R4.64], P0 ;  /* 0x8230000004007fae */ /* 0x0007e80008121870 */
[----:B------:R-:W-:Y:S04]  /*2b560*/  STL [R1+0xd7c], R2 ;  /* 0x000d7c0201007387 */ /* 0x000fe80000100800 */
[----:B-1----:R-:W4:Y:S01]  /*2b570*/  LDL.LU R8, [R1+0xdf8] ;  /* 0x000df80001087983 */ /* 0x002f220000300800 */
[----:B---3--:R-:W-:Y:S01]  /*2b580*/  IMAD.MOV.U32 R4, RZ, RZ, R2 ;  /* 0x000000ffff047224 */ /* 0x008fe200078e0002 */
[----:B--2---:R-:W-:-:S02]  /*2b590*/  MOV R5, R7 ;  /* 0x0000000700057202 */ /* 0x004fc40000000f00 */
[----:B------:R1:W-:Y:S04]  /*2b5a0*/  STL [R1+0xd78], R7 ;  /* 0x000d780701007387 */ /* 0x0003e80000100800 */
[----:B------:R2:W-:Y:S04]  /*2b5b0*/  LDGSTS.E [R0+-0x7d900], desc[UR48][R4.64], P0 ;  /* 0x8270000004007fae */ /* 0x0005e80008121870 */
[----:B-1----:R-:W3:Y:S04]  /*2b5c0*/  LDL.LU R7, [R1+0xe38] ;  /* 0x000e380001077983 */ /* 0x002ee80000300800 */
[----:B------:R-:W3:Y:S04]  /*2b5d0*/  LDL.LU R2, [R1+0xe3c] ;  /* 0x000e3c0001027983 */ /* 0x000ee80000300800 */
[----:B------:R-:W4:Y:S04]  /*2b5e0*/  LDL.LU R4, [R1+0xd98] ;  /* 0x000d980001047983 */ /* 0x000f280000300800 */
[----:B------:R-:W2:Y:S01]  /*2b5f0*/  LDL.LU R5, [R1+0xd9c] ;  /* 0x000d9c0001057983 */ /* 0x000ea20000300800 */
[----:B------:R-:W-:-:S04]  /*2b600*/  IADD3 R9, P2, R9, UR5, RZ ;  /* 0x0000000509097c10 */ /* 0x000fc8000ff5e0ff */
[----:B------:R-:W-:Y:S02]  /*2b610*/  IADD3.X R10, R10, UR8, RZ, P2, !PT ;  /* 0x000000080a0a7c10 */ /* 0x000fe400097fe4ff */
[----:B--2---:R-:W-:-:S04]  /*2b620*/  IADD3 R5, P1, R5, UR5, RZ ;  /* 0x0000000505057c10 */ /* 0x004fc8000ff3e0ff */
[----:B----4-:R-:W-:Y:S01]  /*2b630*/  IADD3.X R4, R4, UR8, RZ, P1, !PT ;  /* 0x0000000804047c10 */ /* 0x010fe20008ffe4ff */
[----:B------:R1:W-:Y:S04]  /*2b640*/  STL [R1+0xd9c], R5 ;  /* 0x000d9c0501007387 */ /* 0x0003e80000100800 */
[----:B------:R2:W-:Y:S01]  /*2b650*/  STL [R1+0xd98], R4 ;  /* 0x000d980401007387 */ /* 0x0005e20000100800 */
[----:B-1----:R-:W-:-:S04]  /*2b660*/  LOP3.LUT R5, R5, R4, RZ, 0x3c, !PT ;  /* 0x0000000405057212 */ /* 0x002fc800078e3cff */
[----:B--2---:R-:W-:-:S04]  /*2b670*/  LOP3.LUT R4, R5, R4, RZ, 0x3c, !PT ;  /* 0x0000000405047212 */ /* 0x004fc800078e3cff */
[----:B------:R-:W-:Y:S01]  /*2b680*/  LOP3.LUT R5, R5, R4, RZ, 0x3c, !PT ;  /* 0x0000000405057212 */ /* 0x000fe200078e3cff */
[----:B------:R-:W-:Y:S04]  /*2b690*/  STL [R1+0xdbc], R9 ;  /* 0x000dbc0901007387 */ /* 0x000fe80000100800 */
[----:B------:R1:W-:Y:S04]  /*2b6a0*/  LDGSTS.E [R0+-0x7d500], desc[UR48][R4.64], P0 ;  /* 0x82b0000004007fae */ /* 0x0003e80008121870 */
[----:B------:R2:W-:Y:S01]  /*2b6b0*/  STL [R1+0xdb8], R10 ;  /* 0x000db80a01007387 */ /* 0x0005e20000100800 */
[----:B-1----:R-:W-:-:S02]  /*2b6c0*/  IMAD.MOV.U32 R4, RZ, RZ, R9 ;  /* 0x000000ffff047224 */ /* 0x002fc400078e0009 */
[----:B------:R-:W-:Y:S02]  /*2b6d0*/  IMAD.MOV.U32 R5, RZ, RZ, R10 ;  /* 0x000000ffff057224 */ /* 0x000fe400078e000a */
[----:B--2---:R-:W5:Y:S04]  /*2b6e0*/  LDL.LU R10, [R1+0xf40] ;  /* 0x000f4000010a7983 */ /* 0x004f680000300800 */
[----:B------:R-:W5:Y:S04]  /*2b6f0*/  LDL.LU R9, [R1+0xf3c] ;  /* 0x000f3c0001097983 */ /* 0x000f680000300800 */
[----:B------:R1:W-:Y:S04]  /*2b700*/  LDGSTS.E [R0+-0x7d100], desc[UR48][R4.64], P0 ;  /* 0x82f0000004007fae */ /* 0x0003e80008121870 */
[----:B------:R-:W2:Y:S04]  /*2b710*/  LDL.LU R4, [R1+0xdd8] ;  /* 0x000dd80001047983 */ /* 0x000ea80000300800 */
[----:B------:R-:W1:Y:S01]  /*2b720*/  LDL.LU R5, [R1+0xddc] ;  /* 0x000ddc0001057983 */ /* 0x000e620000300800 */
[----:B------:R-:W-:-:S04]  /*2b730*/  IADD3 R6, P2, R6, UR5, RZ ;  /* 0x0000000506067c10 */ /* 0x000fc8000ff5e0ff */
[----:B------:R-:W-:Y:S02]  /*2b740*/  IADD3.X R8, R8, UR8, RZ, P2, !PT ;  /* 0x0000000808087c10 */ /* 0x000fe400097fe4ff */
[----:B-1----:R-:W-:-:S04]  /*2b750*/  IADD3 R5, P1, R5, UR5, RZ ;  /* 0x0000000505057c10 */ /* 0x002fc8000ff3e0ff */
[----:B--2---:R-:W-:Y:S01]  /*2b760*/  IADD3.X R4, R4, UR8, RZ, P1, !PT ;  /* 0x0000000804047c10 */ /* 0x004fe20008ffe4ff */
[----:B------:R1:W-:Y:S04]  /*2b770*/  STL [R1+0xddc], R5 ;  /* 0x000ddc0501007387 */ /* 0x0003e80000100800 */
[----:B------:R2:W-:Y:S01]  /*2b780*/  STL [R1+0xdd8], R4 ;  /* 0x000dd80401007387 */ /* 0x0005e20000100800 */
[----:B-1----:R-:W-:-:S04]  /*2b790*/  LOP3.LUT R5, R5, R4, RZ, 0x3c, !PT ;  /* 0x0000000405057212 */ /* 0x002fc800078e3cff */
[----:B--2---:R-:W-:-:S04]  /*2b7a0*/  LOP3.LUT R4, R5, R4, RZ, 0x3c, !PT ;  /* 0x0000000405047212 */ /* 0x004fc800078e3cff */
[----:B------:R-:W-:Y:S01]  /*2b7b0*/  LOP3.LUT R5, R5, R4, RZ, 0x3c, !PT ;  /* 0x0000000405057212 */ /* 0x000fe200078e3cff */
[----:B------:R1:W-:Y:S04]  /*2b7c0*/  STL [R1+0xdfc], R6 ;  /* 0x000dfc0601007387 */ /* 0x0003e80000100800 */
[----:B------:R2:W-:Y:S04]  /*2b7d0*/  LDGSTS.E [R0+-0x7cd00], desc[UR48][R4.64], P0 ;  /* 0x8330000004007fae */ /* 0x0005e80008121870 */
[----:B------:R4:W-:Y:S01]  /*2b7e0*/  STL [R1+0xdf8], R8 ;  /* 0x000df80801007387 */ /* 0x0009e20000100800 */
[----:B--2---:R-:W-:Y:S01]  /*2b7f0*/  MOV R4, R6 ;  /* 0x0000000600047202 */ /* 0x004fe20000000f00 */
[----:B------:R-:W-:Y:S01]  /*2b800*/  IMAD.MOV.U32 R5, RZ, RZ, R8 ;  /* 0x000000ffff057224 */ /* 0x000fe200078e0008 */
[----:B-1----:R-:W1:Y:S01]  /*2b810*/  LDC R6, c[0x0][0x230] ;  /* 0x00008c00ff067b82 */ /* 0x002e620000000800 */
[----:B----4-:R-:W5:Y:S04]  /*2b820*/  LDL.LU R8, [R1+0xf38] ;  /* 0x000f380001087983 */ /* 0x010f680000300800 */
[----:B------:R2:W-:Y:S04]  /*2b830*/  LDGSTS.E [R0+-0x7c900], desc[UR48][R4.64], P0 ;  /* 0x8370000004007fae */ /* 0x0005e80008121870 */
[----:B------:R-:W4:Y:S04]  /*2b840*/  LDL.LU R4, [R1+0xe18] ;  /* 0x000e180001047983 */ /* 0x000f280000300800 */
[----:B------:R-:W2:Y:S01]  /*2b850*/  LDL.LU R5, [R1+0xe1c] ;  /* 0x000e1c0001057983 */ /* 0x000ea20000300800 */
[----:B---3--:R-:W-:Y:S01]  /*2b860*/  IADD3 R2, P2, R2, UR5, RZ ;  /* 0x0000000502027c10 */ /* 0x008fe2000ff5e0ff */
[----:B-1----:R-:W-:-:S03]  /*2b870*/  VIADD R6, R6, 0x3f ;  /* 0x0000003f06067836 */ /* 0x002fc60000000000 */
        /* <DEDUP_REMOVED lines=11> */
[----:B--2---:R-:W-:-:S02]  /*2b930*/  MOV R4, R2 ;  /* 0x0000000200047202 */ /* 0x004fc40000000f00 */
[----:B-1----:R-:W-:Y:S01]  /*2b940*/  SHF.R.S32.HI R2, RZ, 0x1f, R6 ;  /* 0x0000001fff027819 */ /* 0x002fe20000011406 */
[----:B------:R-:W-:Y:S02]  /*2b950*/  IMAD.MOV.U32 R5, RZ, RZ, R7 ;  /* 0x000000ffff057224 */ /* 0x000fe400078e0007 */
[----:B---3--:R1:W5:Y:S01]  /*2b960*/  LDL.LU R7, [R1+0xf34] ;  /* 0x000f340001077983 */ /* 0x0083620000300800 */
[----:B------:R-:W-:-:S03]  /*2b970*/  LEA.HI R2, R2, R6, RZ, 0x6 ;  /* 0x0000000602027211 */ /* 0x000fc600078f30ff */
[----:B------:R1:W5:Y:S01]  /*2b980*/  LDL.LU R6, [R1+0xf30] ;  /* 0x000f300001067983 */ /* 0x0003620000300800 */
[----:B------:R-:W-:Y:S01]  /*2b990*/  VIADD R11, R11, 0x1 ;  /* 0x000000010b0b7836 */ /* 0x000fe20000000000 */
[----:B------:R-:W-:Y:S02]  /*2b9a0*/  SHF.R.S32.HI R2, RZ, 0x6, R2 ;  /* 0x00000006ff027819 */ /* 0x000fe40000011402 */
[----:B------:R1:W-:Y:S02]  /*2b9b0*/  LDGSTS.E [R0+-0x7c100], desc[UR48][R4.64], P0 ;  /* 0x83f0000004007fae */ /* 0x0003e40008121870 */
[----:B------:R-:W-:Y:S02]  /*2b9c0*/  ISETP.NE.U32.AND P0, PT, R11, R2, PT ;  /* 0x000000020b00720c */ /* 0x000fe40003f05070 */
[----:B------:R-:W0:Y:S11]  /*2b9d0*/  LDGDEPBAR ;  /* 0x00000000000079af */ /* 0x000e360000000000 */
[----:B-1----:R-:W-:Y:S05]  /*2b9e0*/  @P0 BRA `(.L_x_1) ;  /* 0xffffff0c00cc0947 */ /* 0x002fea000383ffff */
.L_x_0:
[----:B-----5:R-:W-:Y:S01]  /*2b9f0*/  STL [R1+0xf44], R8 ;  /* 0x000f440801007387 */ /* 0x020fe20000100800 */
[----:B------:R-:W-:-:S04]  /*2ba00*/  DEPBAR.LE SB0, 0x0 ;  /* 0x000080000000791a */ /* 0x000fc80000000000 */
[----:B------:R-:W2:Y:S01]  /*2ba10*/  LDL.LU R16, [R1+0x400] ;  /* 0x0004000001107983 */ /* 0x000ea20000300800 */
[----:B------:R-:W1:Y:S01]  /*2ba20*/  LDC R11, c[0x0][0x244] ;  /* 0x00009100ff0b7b82 */ /* 0x000e620000000800 */
[----:B------:R-:W-:Y:S01]  /*2ba30*/  IADD3 R3, R6, 0x1, RZ ;  /* 0x0000000106037810 */ /* 0x000fe20007ffe0ff */
[----:B------:R-:W-:Y:S01]  /*2ba40*/  ULDC UR4, c[0x0][0x22c] ;  /* 0x00008b0000047ab9 */ /* 0x000fe20000000800 */
[----:B------:R-:W2:Y:S01]  /*2ba50*/  LDL.LU R17, [R1+0x408] ;  /* 0x0004080001117983 */ /* 0x000ea20000300800 */
[----:B------:R-:W-:Y:S01]  /*2ba60*/  ULDC UR5, c[0x0][0x22c] ;  /* 0x00008b0000057ab9 */ /* 0x000fe20000000800 */
[----:B------:R-:W-:Y:S01]  /*2ba70*/  ISETP.GE.AND P3, PT, R3, UR4, PT ;  /* 0x0000000403007c0c */ /* 0x000fe2000bf66270 */
[----:B------:R-:W-:Y:S01]  /*2ba80*/  ULDC.64 UR6, c[0x0][0x220] ;  /* 0x0000880000067ab9 */ /* 0x000fe20000000a00 */
[----:B------:R-:W2:Y:S01]  /*2ba90*/  LDL.LU R18, [R1+0x300] ;  /* 0x0003000001127983 */ /* 0x000ea20000300800 */
[----:B------:R-:W-:Y:S01]  /*2baa0*/  ULDC.64 UR24, c[0x0][0x228] ;  /* 0x00008a0000187ab9 */ /* 0x000fe20000000a00 */
[----:B------:R-:W-:Y:S01]  /*2bab0*/  ULDC UR26, c[0x0][0x248] ;  /* 0x00009200001a7ab9 */ /* 0x000fe20000000800 */
[----:B------:R-:W-:Y:S01]  /*2bac0*/  ULDC.64 UR12, c[0x0][0x228] ;  /* 0x00008a00000c7ab9 */ /* 0x000fe20000000a00 */
[----:B------:R-:W2:Y:S01]  /*2bad0*/  LDL.LU R19, [R1+0x308] ;  /* 0x0003080001137983 */ /* 0x000ea20000300800 */
[----:B------:R-:W-:Y:S01]  /*2bae0*/  ULDC.64 UR8, c[0x0][0x228] ;  /* 0x00008a0000087ab9 */ /* 0x000fe20000000a00 */
[----:B------:R-:W-:Y:S01]  /*2baf0*/  ULDC.64 UR20, c[0x0][0x228] ;  /* 0x00008a0000147ab9 */ /* 0x000fe20000000a00 */
[----:B------:R-:W-:Y:S01]  /*2bb00*/  ULDC.64 UR18, c[0x0][0x228] ;  /* 0x00008a0000127ab9 */ /* 0x000fe20000000a00 */
[----:B------:R-:W3:Y:S01]  /*2bb10*/  S2R R4, SR_TID.X ;  /* 0x0000000000047919 */ /* 0x000ee20000002100 */
[----:B------:R-:W-:Y:S01]  /*2bb20*/  ULDC.64 UR16, c[0x0][0x228] ;  /* 0x00008a0000107ab9 */ /* 0x000fe20000000a00 */
[----:B------:R-:W-:Y:S01]  /*2bb30*/  ULDC.64 UR14, c[0x0][0x228] ;  /* 0x00008a00000e7ab9 */ /* 0x000fe20000000a00 */
[----:B------:R-:W-:Y:S01]  /*2bb40*/  ULDC.64 UR22, c[0x0][0x228] ;  /* 0x00008a0000167ab9 */ /* 0x000fe20000000a00 */
[----:B------:R-:W4:Y:S01]  /*2bb50*/  S2R R252, SR_TID.X ;  /* 0x0000000000fc7919 */ /* 0x000f220000002100 */
[----:B------:R-:W2:Y:S04]  /*2bb60*/  LDL.LU R12, [R1+0x200] ;  /* 0x00020000010c7983 */ /* 0x000ea80000300800 */
[----:B------:R-:W2:Y:S04]  /*2bb70*/  LDL.LU R13, [R1+0x208] ;  /* 0x00020800010d7983 */ /* 0x000ea80000300800 */
[----:B------:R-:W2:Y:S04]  /*2bb80*/  LDL.LU R14, [R1+0x100] ;  /* 0x00010000010e7983 */ /* 0x000ea80000300800 */
[----:B------:R-:W2:Y:S01]  /*2bb90*/  LDL.LU R15, [R1+0x108] ;  /* 0x00010800010f7983 */ /* 0x000ea20000300800 */
[C---:B---3--:R-:W-:Y:S01]  /*2bba0*/  IMAD.SHL.U32 R0, R4.reuse, 0x40, RZ ;  /* 0x0000004004007824 */ /* 0x048fe200078e00ff */
[C---:B------:R-:W-:Y:S01]  /*2bbb0*/  SHF.L.U32 R2, R4.reuse, 0x4, RZ ;  /* 0x0000000404027819 */ /* 0x040fe200000006ff */
[----:B------:R-:W-:Y:S01]  /*2bbc0*/  IMAD.SHL.U32 R4, R4, 0x8, RZ ;  /* 0x0000000804047824 */ /* 0x000fe200078e00ff */
[----:B----4-:R-:W-:-:S02]  /*2bbd0*/  LOP3.LUT R252, R252, 0x7f, RZ, 0xc0, !PT ;  /* 0x0000007ffcfc7812 */ /* 0x010fc400078ec0ff */
[----:B------:R-:W-:Y:S02]  /*2bbe0*/  LOP3.LUT R2, R2, 0xf0, RZ, 0xc0, !PT ;  /* 0x000000f002027812 */ /* 0x000fe400078ec0ff */
[----:B------:R-:W-:Y:S02]  /*2bbf0*/  LOP3.LUT R0, R0, 0x400, RZ, 0xc0, !PT ;  /* 0x0000040000007812 */ /* 0x000fe400078ec0ff */
[----:B------:R-:W-:Y:S02]  /*2bc00*/  LOP3.LUT R4, R4, 0x300, RZ, 0xc0, !PT ;  /* 0x0000030004047812 */ /* 0x000fe400078ec0ff */
[----:B------:R-:W-:Y:S01]  /*2bc10*/  IADD3 R0, R0, UR10, R2 ;  /* 0x0000000a00007c10 */ /* 0x000fe2000fffe002 */
[----:B------:R-:W-:Y:S01]  /*2bc20*/  VIADD R2, R6, 0x2 ;  /* 0x0000000206027836 */ /* 0x000fe20000000000 */
[----:B------:R-:W-:Y:S01]  /*2bc30*/  LEA R252, R252, UR10, 0x4 ;  /* 0x0000000afcfc7c11 */ /* 0x000fe2000f8e20ff */
[----:B------:R-:W-:Y:S02]  /*2bc40*/  BAR.SYNC.DEFER_BLOCKING 0x0 ;  /* 0x0000000000007b1d */ /* 0x000fe40000010000 */
[----:B------:R-:W-:Y:S01]  /*2bc50*/  IMAD.IADD R0, R4, 0x1, R0 ;  /* 0x0000000104007824 */ /* 0x000fe200078e0200 */
[----:B------:R-:W-:Y:S01]  /*2bc60*/  ISETP.GE.AND P2, PT, R2, UR5, PT ;  /* 0x0000000502007c0c */ /* 0x000fe2000bf46270 */
[----:B-1----:R-:W-:-:S02]  /*2bc70*/  IMAD R5, R7, R11, RZ ;  /* 0x0000000b07057224 */ /* 0x002fc400078e02ff */
[----:B------:R-:W-:Y:S01]  /*2bc80*/  ULDC.64 UR4, c[0x0][0x228] ;  /* 0x00008a0000047ab9 */ /* 0x000fe20000000a00 */
[----:B------:R-:W-:Y:S01]  /*2bc90*/  IMAD R246, R6, UR26, RZ ;  /* 0x0000001a06f67c24 */ /* 0x000fe2000f8e02ff */
[----:B------:R-:W-:Y:S01]  /*2bca0*/  ULDC.64 UR10, c[0x0][0x228] ;  /* 0x00008a00000a7ab9 */ /* 0x000fe20000000a00 */
[----:B--2---:R-:W-:Y:S01]  /*2bcb0*/  STSM.16.M88.4 [R0], R16 ;  /* 0x0000001000007844 */ /* 0x004fe20000000200 */
[----:B------:R-:W-:Y:S06]  /*2bcc0*/  BAR.SYNC.DEFER_BLOCKING 0x0 ;  /* 0x0000000000007b1d */ /* 0x000fec0000010000 */
[----:B------:R-:W1:Y:S02]  /*2bcd0*/  LDS.128 R20, [R252] ;  /* 0x00000000fc147984 */ /* 0x000e640000000c00 */
[----:B------:R-:W-:Y:S06]  /*2bce0*/  BAR.SYNC.DEFER_BLOCKING 0x0 ;  /* 0x0000000000007b1d */ /* 0x000fec0000010000 */
[----:B-1----:R-:W-:Y:S04]  /*2bcf0*/  STL [R1+0x504], R21 ;  /* 0x0005041501007387 */ /* 0x002fe80000100800 */
[----:B------:R-:W-:Y:S04]  /*2bd00*/  STL.64 [R1+0x508], R22 ;  /* 0x0005081601007387 */ /* 0x000fe80000100a00 */
[----:B------:R-:W2:Y:S04]  /*2bd10*/  LDL.LU R16, [R1] ;  /* 0x0000000001107983 */ /* 0x000ea80000300800 */
[----:B------:R-:W2:Y:S04]  /*2bd20*/  LDL.LU R17, [R1+0x8] ;  /* 0x0000080001117983 */ /* 0x000ea80000300800 */
[----:B------:R-:W-:Y:S01]  /*2bd30*/  STSM.16.M88.4 [R0], R12 ;  /* 0x0000000c00007844 */ /* 0x000fe20000000200 */
[----:B------:R-:W-:Y:S01]  /*2bd40*/  MOV R8, R20 ;  /* 0x0000001400087202 */ /* 0x000fe20000000f00 */
[----:B------:R-:W-:Y:S01]  /*2bd50*/  BAR.SYNC.DEFER_BLOCKING 0x0 ;  /* 0x0000000000007b1d */ /* 0x000fe20000010000 */
[----:B------:R-:W-:-:S02]  /*2bd60*/  IMAD.MOV.U32 R18, RZ, RZ, R152 ;  /* 0x000000ffff127224 */ /* 0x000fc400078e0098 */
[----:B------:R-:W-:-:S03]  /*2bd70*/  IMAD.MOV.U32 R19, RZ, RZ, R154 ;  /* 0x000000ffff137224 */ /* 0x000fc600078e009a */
[----:B------:R-:W1:Y:S02]  /*2bd80*/  LDS.128 R20, [R252] ;  /* 0x00000000fc147984 */ /* 0x000e640000000c00 */
[----:B------:R-:W-:Y:S06]  /*2bd90*/  BAR.SYNC.DEFER_BLOCKING 0x0 ;  /* 0x0000000000007b1d */ /* 0x000fec0000010000 */
[----:B-1----:R-:W-:Y:S04]  /*2bda0*/  STL [R1+0x524], R21 ;  /* 0x0005241501007387 */ /* 0x002fe80000100800 */
[----:B------:R-:W-:Y:S04]  /*2bdb0*/  STL.64 [R1+0x528], R22 ;  /* 0x0005281601007387 */ /* 0x000fe80000100a00 */
[----:B--2---:R-:W-:Y:S01]  /*2bdc0*/  STSM.16.M88.4 [R0], R16 ;  /* 0x0000001000007844 */ /* 0x004fe20000000200 */
[----:B------:R-:W-:Y:S06]  /*2bdd0*/  BAR.SYNC.DEFER_BLOCKING 0x0 ;  /* 0x0000000000007b1d */ /* 0x000fec0000010000 */
[----:B------:R-:W1:Y:S04]  /*2bde0*/  LDS.128 R16, [R252] ;  /* 0x00000000fc107984 */ /* 0x000e680000000c00 */
[----:B-1----:R1:W-:Y:S04]  /*2bdf0*/  STL.64 [R1+0x510], R16 ;  /* 0x0005101001007387 */ /* 0x0023e80000100a00 */
[----:B------:R2:W-:Y:S04]  /*2be00*/  STL.64 [R1+0x518], R18 ;  /* 0x0005181201007387 */ /* 0x0005e80000100a00 */
[----:B-1----:R-:W3:Y:S04]  /*2be10*/  LDL.LU R16, [R1+0x404] ;  /* 0x0004040001107983 */ /* 0x002ee80000300800 */
[----:B------:R-:W3:Y:S04]  /*2be20*/  LDL.LU R17, [R1+0x40c] ;  /* 0x00040c0001117983 */ /* 0x000ee80000300800 */
[----:B--2---:R-:W3:Y:S04]  /*2be30*/  LDL.LU R18, [R1+0x304] ;  /* 0x0003040001127983 */ /* 0x004ee80000300800 */
[----:B------:R-:W3:Y:S01]  /*2be40*/  LDL.LU R19, [R1+0x30c] ;  /* 0x00030c0001137983 */ /* 0x000ee20000300800 */
[----:B------:R-:W-:Y:S01]  /*2be50*/  BAR.SYNC.DEFER_BLOCKING 0x0 ;  /* 0x0000000000007b1d */ /* 0x000fe20000010000 */
[----:B------:R-:W-:Y:S01]  /*2be60*/  MOV R12, R88 ;  /* 0x00000058000c7202 */ /* 0x000fe20000000f00 */
[----:B------:R-:W-:Y:S01]  /*2be70*/  IMAD.MOV.U32 R13, RZ, RZ, R90 ;  /* 0x000000ffff0d7224 */ /* 0x000fe200078e005a */
[----:B------:R-:W-:Y:S01]  /*2be80*/  MOV R15, R26 ;  /* 0x0000001a000f7202 */ /* 0x000fe20000000f00 */
[----:B------:R-:W-:-:S05]  /*2be90*/  IMAD.MOV.U32 R14, RZ, RZ, R24 ;  /* 0x000000ffff0e7224 */ /* 0x000fca00078e0018 */
[----:B------:R1:W-:Y:S01]  /*2bea0*/  STSM.16.M88.4 [R0], R12 ;  /* 0x0000000c00007844 */ /* 0x0003e20000000200 */
[----:B------:R-:W-:Y:S01]  /*2beb0*/  IMAD.MOV.U32 R247, RZ, RZ, R20 ;  /* 0x000000fffff77224 */ /* 0x000fe200078e0014 */
[----:B------:R-:W-:Y:S06]  /*2bec0*/  BAR.SYNC.DEFER_BLOCKING 0x0 ;  /* 0x0000000000007b1d */ /* 0x000fec0000010000 */
[----:B-1----:R-:W2:Y:S04]  /*2bed0*/  LDL.LU R12, [R1+0x204] ;  /* 0x00020400010c7983 */ /* 0x002ea80000300800 */
[----:B------:R-:W2:Y:S04]  /*2bee0*/  LDL.LU R13, [R1+0x20c] ;  /* 0x00020c00010d7983 */ /* 0x000ea80000300800 */
[----:B------:R-:W2:Y:S04]  /*2bef0*/  LDL.LU R14, [R1+0x104] ;  /* 0x00010400010e7983 */ /* 0x000ea80000300800 */
[----:B------:R-:W1:Y:S01]  /*2bf00*/  LDS.128 R20, [R252] ;  /* 0x00000000fc147984 */ /* 0x000e620000000c00 */
[----:B------:R-:W-:Y:S06]  /*2bf10*/  BAR.SYNC.DEFER_BLOCKING 0x0 ;  /* 0x0000000000007b1d */ /* 0x000fec0000010000 */
[----:B------:R-:W2:Y:S04]  /*2bf20*/  LDL.LU R15, [R1+0x10c] ;  /* 0x00010c00010f7983 */ /* 0x000ea80000300800 */
[----:B-1----:R-:W-:Y:S04]  /*2bf30*/  STL.64 [R1+0x300], R20 ;  /* 0x0003001401007387 */ /* 0x002fe80000100a00 */
[----:B------:R-:W-:Y:S04]  /*2bf40*/  STL.64 [R1+0x308], R22 ;  /* 0x0003081601007387 */ /* 0x000fe80000100a00 */
[----:B---3--:R-:W-:Y:S01]  /*2bf50*/  STSM.16.M88.4 [R0], R16 ;  /* 0x0000001000007844 */ /* 0x008fe20000000200 */
[----:B------:R-:W-:Y:S06]  /*2bf60*/  BAR.SYNC.DEFER_BLOCKING 0x0 ;  /* 0x0000000000007b1d */ /* 0x000fec0000010000 */
[----:B------:R-:W1:Y:S02]  /*2bf70*/  LDS.128 R16, [R252] ;  /* 0x00000000fc107984 */ /* 0x000e640000000c00 */
[----:B------:R-:W-:Y:S06]  /*2bf80*/  BAR.SYNC.DEFER_BLOCKING 0x0 ;  /* 0x0000000000007b1d */ /* 0x000fec0000010000 */
[----:B-1----:R1:W-:Y:S04]  /*2bf90*/  STL.64 [R1+0x200], R16 ;  /* 0x0002001001007387 */ /* 0x0023e80000100a00 */
[----:B------:R3:W-:Y:S04]  /*2bfa0*/  STL.64 [R1+0x208], R18 ;  /* 0x0002081201007387 */ /* 0x0007e80000100a00 */
[----:B-1----:R-:W4:Y:S04]  /*2bfb0*/  LDL.LU R16, [R1+0x4] ;  /* 0x0000040001107983 */ /* 0x002f280000300800 */
[----:B------:R-:W4:Y:S04]  /*2bfc0*/  LDL.LU R17, [R1+0xc] ;  /* 0x00000c0001117983 */ /* 0x000f280000300800 */
[----:B--2---:R-:W-:Y:S01]  /*2bfd0*/  STSM.16.M88.4 [R0], R12 ;  /* 0x0000000c00007844 */ /* 0x004fe20000000200 */
[----:B------:R-:W-:Y:S01]  /*2bfe0*/  BAR.SYNC.DEFER_BLOCKING 0x0 ;  /* 0x0000000000007b1d */ /* 0x000fe20000010000 */
[----:B---3--:R-:W-:Y:S01]  /*2bff0*/  IMAD.MOV.U32 R18, RZ, RZ, R153 ;  /* 0x000000ffff127224 */ /* 0x008fe200078e0099 */
[----:B------:R-:W-:-:S04]  /*2c000*/  MOV R19, R155 ;  /* 0x0000009b00137202 */ /* 0x000fc80000000f00 */
[----:B------:R-:W1:Y:S02]  /*2c010*/  LDS.128 R20, [R252] ;  /* 0x00000000fc147984 */ /* 0x000e640000000c00 */
[----:B------:R-:W-:Y:S06]  /*2c020*/  BAR.SYNC.DEFER_BLOCKING 0x0 ;  /* 0x0000000000007b1d */ /* 0x000fec0000010000 */
[----:B-1----:R-:W-:Y:S04]  /*2c030*/  STL.64 [R1+0x100], R20 ;  /* 0x0001001401007387 */ /* 0x002fe80000100a00 */
[----:B------:R-:W-:Y:S04]  /*2c040*/  STL.64 [R1+0x108], R22 ;  /* 0x0001081601007387 */ /* 0x000fe80000100a00 */
[----:B----4-:R-:W-:Y:S01]  /*2c050*/  STSM.16.M88.4 [R0], R16 ;  /* 0x0000001000007844 */ /* 0x010fe20000000200 */
[----:B------:R-:W-:Y:S06]  /*2c060*/  BAR.SYNC.DEFER_BLOCKING 0x0 ;  /* 0x0000000000007b1d */ /* 0x000fec0000010000 */
[----:B------:R-:W1:Y:S04]  /*2c070*/  LDS.128 R16, [R252] ;  /* 0x00000000fc107984 */ /* 0x000e680000000c00 */
[----:B-1----:R1:W-:Y:S04]  /*2c080*/  STL.64 [R1], R16 ;  /* 0x0000001001007387 */ /* 0x0023e80000100a00 */
[----:B------:R2:W-:Y:S04]  /*2c090*/  STL.64 [R1+0x8], R18 ;  /* 0x0000081201007387 */ /* 0x0005e80000100a00 */
[----:B-1----:R-:W3:Y:S04]  /*2c0a0*/  LDL.LU R16, [R1+0x410] ;  /* 0x0004100001107983 */ /* 0x002ee80000300800 */
[----:B------:R-:W3:Y:S04]  /*2c0b0*/  LDL.LU R17, [R1+0x418] ;  /* 0x0004180001117983 */ /* 0x000ee80000300800 */
[----:B--2---:R-:W3:Y:S04]  /*2c0c0*/  LDL.LU R18, [R1+0x310] ;  /* 0x0003100001127983 */ /* 0x004ee80000300800 */
[----:B------:R-:W3:Y:S01]  /*2c0d0*/  LDL.LU R19, [R1+0x318] ;  /* 0x0003180001137983 */ /* 0x000ee20000300800 */
[----:B------:R-:W-:Y:S01]  /*2c0e0*/  BAR.SYNC.DEFER_BLOCKING 0x0 ;  /* 0x0000000000007b1d */ /* 0x000fe20000010000 */
[----:B------:R-:W-:Y:S01]  /*2c0f0*/  IMAD.MOV.U32 R12, RZ, RZ, R89 ;  /* 0x000000ffff0c7224 */ /* 0x000fe200078e0059 */
[----:B------:R-:W-:Y:S01]  /*2c100*/  MOV R14, R25 ;  /* 0x00000019000e7202 */ /* 0x000fe20000000f00 */
[----:B------:R-:W-:-:S02]  /*2c110*/  IMAD.MOV.U32 R13, RZ, RZ, R91 ;  /* 0x000000ffff0d7224 */ /* 0x000fc400078e005b */
[----:B------:R-:W-:-:S05]  /*2c120*/  IMAD.MOV.U32 R15, RZ, RZ, R27 ;  /* 0x000000ffff0f7224 */ /* 0x000fca00078e001b */
[----:B------:R1:W-:Y:S01]  /*2c130*/  STSM.16.M88.4 [R0], R12 ;  /* 0x0000000c00007844 */ /* 0x0003e20000000200 */
[----:B------:R-:W-:Y:S06]  /*2c140*/  BAR.SYNC.DEFER_BLOCKING 0x0 ;  /* 0x0000000000007b1d */ /* 0x000fec0000010000 */
[----:B-1----:R-:W2:Y:S04]  /*2c150*/  LDL.LU R12, [R1+0x210] ;  /* 0x00021000010c7983 */ /* 0x002ea80000300800 */
[----:B------:R-:W2:Y:S04]  /*2c160*/  LDL.LU R13, [R1+0x218] ;  /* 0x00021800010d7983 */ /* 0x000ea80000300800 */
[----:B------:R-:W2:Y:S04]  /*2c170*/  LDL.LU R14, [R1+0x110] ;  /* 0x00011000010e7983 */ /* 0x000ea80000300800 */
[----:B------:R-:W1:Y:S01]  /*2c180*/  LDS.128 R248, [R252] ;  /* 0x00000000fcf87984 */ /* 0x000e620000000c00 */
[----:B------:R-:W-:Y:S06]  /*2c190*/  BAR.SYNC.DEFER_BLOCKING 0x0 ;  /* 0x0000000000007b1d */ /* 0x000fec0000010000 */
[----:B------:R-:W2:Y:S04]  /*2c1a0*/  LDL.LU R15, [R1+0x118] ;  /* 0x00011800010f7983 */ /* 0x000ea80000300800 */
[----:B-1----:R-:W-:Y:S04]  /*2c1b0*/  STL [R1+0xf40], R249 ;  /* 0x000f40f901007387 */ /* 0x002fe80000100800 */
[----:B------:R-:W-:Y:S04]  /*2c1c0*/  STL [R1+0xf3c], R250 ;  /* 0x000f3cfa01007387 */ /* 0x000fe80000100800 */
[----:B------:R-:W-:Y:S04]  /*2c1d0*/  STL [R1+0xf38], R251 ;  /* 0x000f38fb01007387 */ /* 0x000fe80000100800 */
        /* <DEDUP_REMOVED lines=635> */
[----:B------:R-:W2:Y:S04]  /*2e990*/  LDL.LU R15, [R1+0x198] ;  /* 0x00019800010f7983 */ /* 0x000ea80000300800 */
[----:B------:R-:W1:Y:S01]  /*2e9a0*/  LDS.128 R240, [R252] ;  /* 0x00000000fcf07984 */ /* 0x000e620000000c00 */
[----:B------:R-:W-:Y:S06]  /*2e9b0*/  BAR.SYNC.DEFER_BLOCKING 0x0 ;  /* 0x0000000000007b1d */ /* 0x000fec0000010000 */
[----:B-1----:R-:W-:Y:S04]  /*2e9c0*/  STL [R1+0xf34], R242 ;  /* 0x000f34f201007387 */ /* 0x002fe80000100800 */
[----:B------:R-:W-:Y:S04]  /*2e9d0*/  STL [R1+0xf30], R243 ;  /* 0x000f30f301007387 */ /* 0x000fe80000100800 */
[----:B---3--:R1:W-:Y:S01]  /*2e9e0*/  STSM.16.M88.4 [R0], R16 ;  /* 0x0000001000007844 */ /* 0x0083e20000000200 */
[----:B------:R-:W-:Y:S06]  /*2e9f0*/  BAR.SYNC.DEFER_BLOCKING 0x0 ;  /* 0x0000000000007b1d */ /* 0x000fec0000010000 */
[----:B-1----:R-:W3:Y:S04]  /*2ea00*/  LDL.LU R16, [R1+0x90] ;  /* 0x0000900001107983 */ /* 0x002ee80000300800 */
[----:B------:R-:W3:Y:S04]  /*2ea10*/  LDL.LU R17, [R1+0x98] ;  /* 0x0000980001117983 */ /* 0x000ee80000300800 */
[----:B------:R-:W1:Y:S01]  /*2ea20*/  LDS.128 R236, [R252] ;  /* 0x00000000fcec7984 */ /* 0x000e620000000c00 */
[----:B------:R-:W-:Y:S06]  /*2ea30*/  BAR.SYNC.DEFER_BLOCKING 0x0 ;  /* 0x0000000000007b1d */ /* 0x000fec0000010000 */
[----:B--2---:R2:W-:Y:S02]  /*2ea40*/  STSM.16.M88.4 [R0], R12 ;  /* 0x0000000c00007844 */ /* 0x0045e40000000200 */
[----:B------:R-:W-:Y:S01]  /*2ea50*/  BAR.SYNC.DEFER_BLOCKING 0x0 ;  /* 0x0000000000007b1d */ /* 0x000fe20000010000 */
[----:B------:R-:W-:Y:S01]  /*2ea60*/  IMAD.MOV.U32 R18, RZ, RZ, R188 ;  /* 0x000000ffff127224 */ /* 0x000fe200078e00bc */
[----:B------:R-:W-:-:S04]  /*2ea70*/  MOV R19, R190 ;  /* 0x000000be00137202 */ /* 0x000fc80000000f00 */
[----:B------:R-:W4:Y:S02]  /*2ea80*/  LDS.128 R232, [R252] ;  /* 0x00000000fce87984 */ /* 0x000f240000000c00 */
[----:B------:R-:W-:Y:S01]  /*2ea90*/  BAR.SYNC.DEFER_BLOCKING 0x0 ;  /* 0x0000000000007b1d */ /* 0x000fe20000010000 */
[----:B--2---:R-:W-:Y:S01]  /*2eaa0*/  IMAD.MOV.U32 R12, RZ, RZ, R124 ;  /* 0x000000ffff0c7224 */ /* 0x004fe200078e007c */
[----:B------:R-:W-:Y:S01]  /*2eab0*/  MOV R14, R60 ;  /* 0x0000003c000e7202 */ /* 0x000fe20000000f00 */
[----:B------:R-:W-:Y:S02]  /*2eac0*/  IMAD.MOV.U32 R13, RZ, RZ, R126 ;  /* 0x000000ffff0d7224 */ /* 0x000fe400078e007e */
[----:B------:R-:W-:Y:S01]  /*2ead0*/  IMAD.MOV.U32 R15, RZ, RZ, R62 ;  /* 0x000000ffff0f7224 */ /* 0x000fe200078e003e */
[----:B---3--:R-:W-:Y:S02]  /*2eae0*/  STSM.16.M88.4 [R0], R16 ;  /* 0x0000001000007844 */ /* 0x008fe40000000200 */
[----:B------:R-:W-:Y:S06]  /*2eaf0*/  BAR.SYNC.DEFER_BLOCKING 0x0 ;  /* 0x0000000000007b1d */ /* 0x000fec0000010000 */
[----:B------:R-:W2:Y:S02]  /*2eb00*/  LDS.128 R224, [R252] ;  /* 0x00000000fce07984 */ /* 0x000ea40000000c00 */
[----:B------:R-:W-:Y:S06]  /*2eb10*/  BAR.SYNC.DEFER_BLOCKING 0x0 ;  /* 0x0000000000007b1d */ /* 0x000fec0000010000 */
[----:B------:R3:W-:Y:S02]  /*2eb20*/  STSM.16.M88.4 [R0], R12 ;  /* 0x0000000c00007844 */ /* 0x0007e40000000200 */
[----:B------:R-:W-:Y:S06]  /*2eb30*/  BAR.SYNC.DEFER_BLOCKING 0x0 ;  /* 0x0000000000007b1d */ /* 0x000fec0000010000 */
[----:B---3--:R-:W3:Y:S04]  /*2eb40*/  LDL.LU R12, [R1+0x494] ;  /* 0x00049400010c7983 */ /* 0x008ee80000300800 */
[----:B------:R-:W3:Y:S04]  /*2eb50*/  LDL.LU R13, [R1+0x49c] ;  /* 0x00049c00010d7983 */ /* 0x000ee80000300800 */
[----:B------:R-:W3:Y:S04]  /*2eb60*/  LDL.LU R14, [R1+0x394] ;  /* 0x00039400010e7983 */ /* 0x000ee80000300800 */
[----:B------:R-:W3:Y:S04]  /*2eb70*/  LDL.LU R15, [R1+0x39c] ;  /* 0x00039c00010f7983 */ /* 0x000ee80000300800 */
[----:B------:R-:W4:Y:S04]  /*2eb80*/  LDL.LU R16, [R1+0x294] ;  /* 0x0002940001107983 */ /* 0x000f280000300800 */
[----:B------:R-:W4:Y:S04]  /*2eb90*/  LDL.LU R17, [R1+0x29c] ;  /* 0x00029c0001117983 */ /* 0x000f280000300800 */
[----:B------:R-:W4:Y:S04]  /*2eba0*/  LDL.LU R18, [R1+0x194] ;  /* 0x0001940001127983 */ /* 0x000f280000300800 */
[----:B------:R-:W4:Y:S04]  /*2ebb0*/  LDL.LU R19, [R1+0x19c] ;  /* 0x00019c0001137983 */ /* 0x000f280000300800 */
[----:B------:R-:W2:Y:S01]  /*2ebc0*/  LDS.128 R216, [R252] ;  /* 0x00000000fcd87984 */ /* 0x000ea20000000c00 */
[----:B------:R-:W-:Y:S06]  /*2ebd0*/  BAR.SYNC.DEFER_BLOCKING 0x0 ;  /* 0x0000000000007b1d */ /* 0x000fec0000010000 */
[----:B---3--:R-:W-:Y:S02]  /*2ebe0*/  STSM.16.M88.4 [R0], R12 ;  /* 0x0000000c00007844 */ /* 0x008fe40000000200 */
[----:B------:R-:W-:Y:S06]  /*2ebf0*/  BAR.SYNC.DEFER_BLOCKING 0x0 ;  /* 0x0000000000007b1d */ /* 0x000fec0000010000 */
[----:B------:R-:W3:Y:S02]  /*2ec00*/  LDS.128 R12, [R252] ;  /* 0x00000000fc0c7984 */ /* 0x000ee40000000c00 */
[----:B------:R-:W-:Y:S06]  /*2ec10*/  BAR.SYNC.DEFER_BLOCKING 0x0 ;  /* 0x0000000000007b1d */ /* 0x000fec0000010000 */
[----:B----4-:R4:W-:Y:S02]  /*2ec20*/  STSM.16.M88.4 [R0], R16 ;  /* 0x0000001000007844 */ /* 0x0109e40000000200 */
[----:B------:R-:W-:Y:S06]  /*2ec30*/  BAR.SYNC.DEFER_BLOCKING 0x0 ;  /* 0x0000000000007b1d */ /* 0x000fec0000010000 */
[----:B----4-:R-:W4:Y:S04]  /*2ec40*/  LDL.LU R16, [R1+0x94] ;  /* 0x0000940001107983 */ /* 0x010f280000300800 */
[----:B------:R-:W4:Y:S04]  /*2ec50*/  LDL.LU R17, [R1+0x9c] ;  /* 0x00009c0001117983 */ /* 0x000f280000300800 */
[----:B------:R-:W3:Y:S01]  /*2ec60*/  LDS.128 R28, [R252] ;  /* 0x00000000fc1c7984 */ /* 0x000ee20000000c00 */
[----:B------:R-:W-:Y:S01]  /*2ec70*/  IMAD.MOV.U32 R18, RZ, RZ, R189 ;  /* 0x000000ffff127224 */ /* 0x000fe200078e00bd */
[----:B------:R-:W-:Y:S01]  /*2ec80*/  MOV R19, R191 ;  /* 0x000000bf00137202 */ /* 0x000fe20000000f00 */
[----:B------:R-:W-:Y:S01]  /*2ec90*/  BAR.SYNC.DEFER_BLOCKING 0x0 ;  /* 0x0000000000007b1d */ /* 0x000fe20000010000 */
[----:B------:R-:W-:Y:S01]  /*2eca0*/  IMAD.MOV.U32 R20, RZ, RZ, R125 ;  /* 0x000000ffff147224 */ /* 0x000fe200078e007d */
[----:B------:R-:W-:Y:S01]  /*2ecb0*/  MOV R22, R61 ;  /* 0x0000003d00167202 */ /* 0x000fe20000000f00 */
[----:B------:R-:W-:-:S02]  /*2ecc0*/  IMAD.MOV.U32 R21, RZ, RZ, R127 ;  /* 0x000000ffff157224 */ /* 0x000fc400078e007f */
[----:B------:R-:W-:Y:S01]  /*2ecd0*/  IMAD.MOV.U32 R23, RZ, RZ, R63 ;  /* 0x000000ffff177224 */ /* 0x000fe200078e003f */
[----:B----4-:R-:W-:Y:S02]  /*2ece0*/  STSM.16.M88.4 [R0], R16 ;  /* 0x0000001000007844 */ /* 0x010fe40000000200 */
[----:B------:R-:W-:Y:S06]  /*2ecf0*/  BAR.SYNC.DEFER_BLOCKING 0x0 ;  /* 0x0000000000007b1d */ /* 0x000fec0000010000 */
[----:B------:R-:W4:Y:S02]  /*2ed00*/  LDS.128 R36, [R252] ;  /* 0x00000000fc247984 */ /* 0x000f240000000c00 */
[----:B------:R-:W-:Y:S06]  /*2ed10*/  BAR.SYNC.DEFER_BLOCKING 0x0 ;  /* 0x0000000000007b1d */ /* 0x000fec0000010000 */
[----:B------:R1:W-:Y:S02]  /*2ed20*/  STSM.16.M88.4 [R0], R20 ;  /* 0x0000001400007844 */ /* 0x0003e40000000200 */
[----:B------:R-:W-:Y:S06]  /*2ed30*/  BAR.SYNC.DEFER_BLOCKING 0x0 ;  /* 0x0000000000007b1d */ /* 0x000fec0000010000 */
[----:B-1----:R-:W2:Y:S04]  /*2ed40*/  LDL.LU R20, [R1+0x4a0] ;  /* 0x0004a00001147983 */ /* 0x002ea80000300800 */
[----:B------:R-:W2:Y:S04]  /*2ed50*/  LDL.LU R21, [R1+0x4a8] ;  /* 0x0004a80001157983 */ /* 0x000ea80000300800 */
[----:B------:R-:W2:Y:S04]  /*2ed60*/  LDL.LU R22, [R1+0x3a0] ;  /* 0x0003a00001167983 */ /* 0x000ea80000300800 */
[----:B------:R-:W2:Y:S04]  /*2ed70*/  LDL.LU R23, [R1+0x3a8] ;  /* 0x0003a80001177983 */ /* 0x000ea80000300800 */
[----:B------:R-:W3:Y:S04]  /*2ed80*/  LDL.LU R16, [R1+0x2a0] ;  /* 0x0002a00001107983 */ /* 0x000ee80000300800 */
[----:B------:R-:W3:Y:S04]  /*2ed90*/  LDL.LU R17, [R1+0x2a8] ;  /* 0x0002a80001117983 */ /* 0x000ee80000300800 */
[----:B------:R-:W3:Y:S04]  /*2eda0*/  LDL.LU R18, [R1+0x1a0] ;  /* 0x0001a00001127983 */ /* 0x000ee80000300800 */
[----:B------:R-:W3:Y:S04]  /*2edb0*/  LDL.LU R19, [R1+0x1a8] ;  /* 0x0001a80001137983 */ /* 0x000ee80000300800 */
[----:B------:R-:W1:Y:S01]  /*2edc0*/  LDS.128 R32, [R252] ;  /* 0x00000000fc207984 */ /* 0x000e620000000c00 */
[----:B------:R-:W-:Y:S06]  /*2edd0*/  BAR.SYNC.DEFER_BLOCKING 0x0 ;  /* 0x0000000000007b1d */ /* 0x000fec0000010000 */
[----:B--2---:R-:W-:Y:S02]  /*2ede0*/  STSM.16.M88.4 [R0], R20 ;  /* 0x0000001400007844 */ /* 0x004fe40000000200 */
[----:B------:R-:W-:Y:S06]  /*2edf0*/  BAR.SYNC.DEFER_BLOCKING 0x0 ;  /* 0x0000000000007b1d */ /* 0x000fec0000010000 */
[----:B------:R-:W2:Y:S02]  /*2ee00*/  LDS.128 R24, [R252] ;  /* 0x00000000fc187984 */ /* 0x000ea40000000c00 */
[----:B------:R-:W-:Y:S06]  /*2ee10*/  BAR.SYNC.DEFER_BLOCKING 0x0 ;  /* 0x0000000000007b1d */ /* 0x000fec0000010000 */
[----:B---3--:R3:W-:Y:S02]  /*2ee20*/  STSM.16.M88.4 [R0], R16 ;  /* 0x0000001000007844 */ /* 0x0087e40000000200 */
[----:B------:R-:W-:Y:S06]  /*2ee30*/  BAR.SYNC.DEFER_BLOCKING 0x0 ;  /* 0x0000000000007b1d */ /* 0x000fec0000010000 */
[----:B---3--:R-:W3:Y:S04]  /*2ee40*/  LDL.LU R16, [R1+0xa0] ;  /* 0x0000a00001107983 */ /* 0x008ee80000300800 */
[----:B------:R-:W3:Y:S04]  /*2ee50*/  LDL.LU R17, [R1+0xa8] ;  /* 0x0000a80001117983 */ /* 0x000ee80000300800 */
[----:B------:R-:W2:Y:S01]  /*2ee60*/  LDS.128 R20, [R252] ;  /* 0x00000000fc147984 */ /* 0x000ea20000000c00 */
[----:B------:R-:W-:Y:S01]  /*2ee70*/  IMAD.MOV.U32 R18, RZ, RZ, R192 ;  /* 0x000000ffff127224 */ /* 0x000fe200078e00c0 */
[----:B------:R-:W-:Y:S01]  /*2ee80*/  MOV R19, R194 ;  /* 0x000000c200137202 */ /* 0x000fe20000000f00 */
[----:B------:R-:W-:Y:S01]  /*2ee90*/  BAR.SYNC.DEFER_BLOCKING 0x0 ;  /* 0x0000000000007b1d */ /* 0x000fe20000010000 */
[----:B------:R-:W-:Y:S01]  /*2eea0*/  IMAD.MOV.U32 R40, RZ, RZ, R128 ;  /* 0x000000ffff287224 */ /* 0x000fe200078e0080 */
[----:B------:R-:W-:Y:S01]  /*2eeb0*/  MOV R42, R64 ;  /* 0x00000040002a7202 */ /* 0x000fe20000000f00 */
[----:B------:R-:W-:-:S02]  /*2eec0*/  IMAD.MOV.U32 R41, RZ, RZ, R130 ;  /* 0x000000ffff297224 */ /* 0x000fc400078e0082 */
[----:B------:R-:W-:Y:S01]  /*2eed0*/  IMAD.MOV.U32 R43, RZ, RZ, R66 ;  /* 0x000000ffff2b7224 */ /* 0x000fe200078e0042 */
[----:B---3--:R-:W-:Y:S02]  /*2eee0*/  STSM.16.M88.4 [R0], R16 ;  /* 0x0000001000007844 */ /* 0x008fe40000000200 */
[----:B------:R-:W-:Y:S06]  /*2eef0*/  BAR.SYNC.DEFER_BLOCKING 0x0 ;  /* 0x0000000000007b1d */ /* 0x000fec0000010000 */
[----:B------:R-:W3:Y:S02]  /*2ef00*/  LDS.128 R16, [R252] ;  /* 0x00000000fc107984 */ /* 0x000ee40000000c00 */
[----:B------:R-:W-:Y:S06]  /*2ef10*/  BAR.SYNC.DEFER_BLOCKING 0x0 ;  /* 0x0000000000007b1d */ /* 0x000fec0000010000 */
[----:B------:R4:W-:Y:S02]  /*2ef20*/  STSM.16.M88.4 [R0], R40 ;  /* 0x0000002800007844 */ /* 0x0009e40000000200 */
[----:B------:R-:W-:Y:S06]  /*2ef30*/  BAR.SYNC.DEFER_BLOCKING 0x0 ;  /* 0x0000000000007b1d */ /* 0x000fec0000010000 */
[----:B----4-:R-:W4:Y:S04]  /*2ef40*/  LDL.LU R40, [R1+0x4a4] ;  /* 0x0004a40001287983 */ /* 0x010f280000300800 */
[----:B------:R-:W4:Y:S04]  /*2ef50*/  LDL.LU R41, [R1+0x4ac] ;  /* 0x0004ac0001297983 */ /* 0x000f280000300800 */
[----:B------:R-:W4:Y:S04]  /*2ef60*/  LDL.LU R42, [R1+0x3a4] ;  /* 0x0003a400012a7983 */ /* 0x000f280000300800 */
[----:B------:R-:W4:Y:S04]  /*2ef70*/  LDL.LU R43, [R1+0x3ac] ;  /* 0x0003ac00012b7983 */ /* 0x000f280000300800 */
[----:B------:R-:W2:Y:S04]  /*2ef80*/  LDL.LU R48, [R1+0x2a4] ;  /* 0x0002a40001307983 */ /* 0x000ea80000300800 */
[----:B------:R-:W2:Y:S04]  /*2ef90*/  LDL.LU R49, [R1+0x2ac] ;  /* 0x0002ac0001317983 */ /* 0x000ea80000300800 */
[----:B------:R-:W2:Y:S04]  /*2efa0*/  LDL.LU R50, [R1+0x1a4] ;  /* 0x0001a40001327983 */ /* 0x000ea80000300800 */
[----:B------:R-:W2:Y:S04]  /*2efb0*/  LDL.LU R51, [R1+0x1ac] ;  /* 0x0001ac0001337983 */ /* 0x000ea80000300800 */
[----:B------:R-:W3:Y:S01]  /*2efc0*/  LDS.128 R44, [R252] ;  /* 0x00000000fc2c7984 */ /* 0x000ee20000000c00 */
[----:B------:R-:W-:Y:S06]  /*2efd0*/  BAR.SYNC.DEFER_BLOCKING 0x0 ;  /* 0x0000000000007b1d */ /* 0x000fec0000010000 */
[----:B----4-:R-:W-:Y:S02]  /*2efe0*/  STSM.16.M88.4 [R0], R40 ;  /* 0x0000002800007844 */ /* 0x010fe40000000200 */
[----:B------:R-:W-:Y:S06]  /*2eff0*/  BAR.SYNC.DEFER_BLOCKING 0x0 ;  /* 0x0000000000007b1d */ /* 0x000fec0000010000 */
[----:B------:R-:W4:Y:S02]  /*2f000*/  LDS.128 R40, [R252] ;  /* 0x00000000fc287984 */ /* 0x000f240000000c00 */
[----:B------:R-:W-:Y:S06]  /*2f010*/  BAR.SYNC.DEFER_BLOCKING 0x0 ;  /* 0x0000000000007b1d */ /* 0x000fec0000010000 */
[----:B--2---:R2:W-:Y:S02]  /*2f020*/  STSM.16.M88.4 [R0], R48 ;  /* 0x0000003000007844 */ /* 0x0045e40000000200 */
[----:B------:R-:W-:Y:S06]  /*2f030*/  BAR.SYNC.DEFER_BLOCKING 0x0 ;  /* 0x0000000000007b1d */ /* 0x000fec0000010000 */
[----:B--2---:R-:W2:Y:S04]  /*2f040*/  LDL.LU R48, [R1+0xa4] ;  /* 0x0000a40001307983 */ /* 0x004ea80000300800 */
[----:B------:R-:W2:Y:S01]  /*2f050*/  LDL.LU R49, [R1+0xac] ;  /* 0x0000ac0001317983 */ /* 0x000ea20000300800 */
[----:B------:R-:W-:Y:S01]  /*2f060*/  IMAD.MOV.U32 R50, RZ, RZ, R193 ;  /* 0x000000ffff327224 */ /* 0x000fe200078e00c1 */
[----:B------:R-:W-:-:S02]  /*2f070*/  MOV R51, R195 ;  /* 0x000000c300337202 */ /* 0x000fc40000000f00 */
[----:B------:R-:W3:Y:S04]  /*2f080*/  LDL.LU R56, [R1+0x4b0] ;  /* 0x0004b00001387983 */ /* 0x000ee80000300800 */
[----:B------:R-:W4:Y:S01]  /*2f090*/  LDS.128 R88, [R252] ;  /* 0x00000000fc587984 */ /* 0x000f220000000c00 */
[----:B------:R-:W-:Y:S06]  /*2f0a0*/  BAR.SYNC.DEFER_BLOCKING 0x0 ;  /* 0x0000000000007b1d */ /* 0x000fec0000010000 */
[----:B------:R-:W3:Y:S04]  /*2f0b0*/  LDL.LU R57, [R1+0x4b8] ;  /* 0x0004b80001397983 */ /* 0x000ee80000300800 */
[----:B------:R-:W3:Y:S04]  /*2f0c0*/  LDL.LU R58, [R1+0x3b0] ;  /* 0x0003b000013a7983 */ /* 0x000ee80000300800 */
[----:B------:R-:W3:Y:S01]  /*2f0d0*/  LDL.LU R59, [R1+0x3b8] ;  /* 0x0003b800013b7983 */ /* 0x000ee20000300800 */
[----:B------:R-:W-:Y:S01]  /*2f0e0*/  MOV R54, R65 ;  /* 0x0000004100367202 */ /* 0x000fe20000000f00 */
[----:B------:R-:W-:-:S02]  /*2f0f0*/  IMAD.MOV.U32 R55, RZ, RZ, R67 ;  /* 0x000000ffff377224 */ /* 0x000fc400078e0043 */
[----:B------:R-:W-:Y:S02]  /*2f100*/  IMAD.MOV.U32 R52, RZ, RZ, R129 ;  /* 0x000000ffff347224 */ /* 0x000fe400078e0081 */
[----:B------:R-:W-:Y:S01]  /*2f110*/  IMAD.MOV.U32 R53, RZ, RZ, R131 ;  /* 0x000000ffff357224 */ /* 0x000fe200078e0083 */
[----:B--2---:R-:W-:Y:S01]  /*2f120*/  STSM.16.M88.4 [R0], R48 ;  /* 0x0000003000007844 */ /* 0x004fe20000000200 */
[----:B------:R-:W-:Y:S06]  /*2f130*/  BAR.SYNC.DEFER_BLOCKING 0x0 ;  /* 0x0000000000007b1d */ /* 0x000fec0000010000 */
[----:B------:R-:W2:Y:S02]  /*2f140*/  LDS.128 R64, [R252] ;  /* 0x00000000fc407984 */ /* 0x000ea40000000c00 */
[----:B------:R-:W-:Y:S06]  /*2f150*/  BAR.SYNC.DEFER_BLOCKING 0x0 ;  /* 0x0000000000007b1d */ /* 0x000fec0000010000 */
[----:B------:R1:W-:Y:S02]  /*2f160*/  STSM.16.M88.4 [R0], R52 ;  /* 0x0000003400007844 */ /* 0x0003e40000000200 */
[----:B------:R-:W-:Y:S06]  /*2f170*/  BAR.SYNC.DEFER_BLOCKING 0x0 ;  /* 0x0000000000007b1d */ /* 0x000fec0000010000 */
[----:B-1----:R-:W4:Y:S04]  /*2f180*/  LDL.LU R52, [R1+0x2b0] ;  /* 0x0002b00001347983 */ /* 0x002f280000300800 */
[----:B------:R-:W4:Y:S04]  /*2f190*/  LDL.LU R53, [R1+0x2b8] ;  /* 0x0002b80001357983 */ /* 0x000f280000300800 */
[----:B------:R-:W4:Y:S04]  /*2f1a0*/  LDL.LU R54, [R1+0x1b0] ;  /* 0x0001b00001367983 */ /* 0x000f280000300800 */
[----:B------:R-:W4:Y:S04]  /*2f1b0*/  LDL.LU R55, [R1+0x1b8] ;  /* 0x0001b80001377983 */ /* 0x000f280000300800 */
[----:B------:R-:W1:Y:S01]  /*2f1c0*/  LDS.128 R60, [R252] ;  /* 0x00000000fc3c7984 */ /* 0x000e620000000c00 */
        /* <DEDUP_REMOVED lines=23> */
[----:B--2---:R-:W2:Y:S04]  /*2f340*/  LDL.LU R92, [R1+0x4b4] ;  /* 0x0004b400015c7983 */ /* 0x004ea80000300800 */
[----:B------:R-:W2:Y:S04]  /*2f350*/  LDL.LU R93, [R1+0x4bc] ;  /* 0x0004bc00015d7983 */ /* 0x000ea80000300800 */
[----:B------:R-:W2:Y:S04]  /*2f360*/  LDL.LU R94, [R1+0x3b4] ;  /* 0x0003b400015e7983 */ /* 0x000ea80000300800 */
[----:B------:R-:W2:Y:S04]  /*2f370*/  LDL.LU R95, [R1+0x3bc] ;  /* 0x0003bc00015f7983 */ /* 0x000ea80000300800 */
[----:B------:R-:W3:Y:S04]  /*2f380*/  LDL.LU R100, [R1+0x2b4] ;  /* 0x0002b40001647983 */ /* 0x000ee80000300800 */
[----:B------:R-:W3:Y:S04]  /*2f390*/  LDL.LU R101, [R1+0x2bc] ;  /* 0x0002bc0001657983 */ /* 0x000ee80000300800 */
[----:B------:R-:W3:Y:S04]  /*2f3a0*/  LDL.LU R102, [R1+0x1b4] ;  /* 0x0001b40001667983 */ /* 0x000ee80000300800 */
[----:B------:R-:W3:Y:S04]  /*2f3b0*/  LDL.LU R103, [R1+0x1bc] ;  /* 0x0001bc0001677983 */ /* 0x000ee80000300800 */
[----:B------:R-:W4:Y:S01]  /*2f3c0*/  LDS.128 R96, [R252] ;  /* 0x00000000fc607984 */ /* 0x000f220000000c00 */
[----:B------:R-:W-:Y:S06]  /*2f3d0*/  BAR.SYNC.DEFER_BLOCKING 0x0 ;  /* 0x0000000000007b1d */ /* 0x000fec0000010000 */
[----:B--2---:R-:W-:Y:S02]  /*2f3e0*/  STSM.16.M88.4 [R0], R92 ;  /* 0x0000005c00007844 */ /* 0x004fe40000000200 */
[----:B------:R-:W-:Y:S06]  /*2f3f0*/  BAR.SYNC.DEFER_BLOCKING 0x0 ;  /* 0x0000000000007b1d */ /* 0x000fec0000010000 */
[----:B------:R-:W2:Y:S02]  /*2f400*/  LDS.128 R92, [R252] ;  /* 0x00000000fc5c7984 */ /* 0x000ea40000000c00 */
[----:B------:R-:W-:Y:S06]  /*2f410*/  BAR.SYNC.DEFER_BLOCKING 0x0 ;  /* 0x0000000000007b1d */ /* 0x000fec0000010000 */
[----:B---3--:R3:W-:Y:S01]  /*2f420*/  STSM.16.M88.4 [R0], R100 ;  /* 0x0000006400007844 */ /* 0x0087e20000000200 */
[----:B------:R-:W-:Y:S01]  /*2f430*/  MOV R106, R69 ;  /* 0x00000045006a7202 */ /* 0x000fe20000000f00 */
[----:B------:R-:W-:Y:S01]  /*2f440*/  IMAD.MOV.U32 R107, RZ, RZ, R71 ;  /* 0x000000ffff6b7224 */ /* 0x000fe200078e0047 */
[----:B------:R-:W-:Y:S06]  /*2f450*/  BAR.SYNC.DEFER_BLOCKING 0x0 ;  /* 0x0000000000007b1d */ /* 0x000fec0000010000 */
[----:B---3--:R-:W3:Y:S04]  /*2f460*/  LDL.LU R100, [R1+0xb4] ;  /* 0x0000b40001647983 */ /* 0x008ee80000300800 */
[----:B------:R-:W3:Y:S04]  /*2f470*/  LDL.LU R101, [R1+0xbc] ;  /* 0x0000bc0001657983 */ /* 0x000ee80000300800 */
[----:B------:R-:W4:Y:S04]  /*2f480*/  LDL.LU R68, [R1+0x4c0] ;  /* 0x0004c00001447983 */ /* 0x000f280000300800 */
[----:B------:R-:W4:Y:S04]  /*2f490*/  LDL.LU R69, [R1+0x4c8] ;  /* 0x0004c80001457983 */ /* 0x000f280000300800 */
[----:B------:R-:W4:Y:S04]  /*2f4a0*/  LDL.LU R70, [R1+0x3c0] ;  /* 0x0003c00001467983 */ /* 0x000f280000300800 */
[----:B------:R-:W4:Y:S04]  /*2f4b0*/  LDL.LU R71, [R1+0x3c8] ;  /* 0x0003c80001477983 */ /* 0x000f280000300800 */
[----:B------:R-:W2:Y:S01]  /*2f4c0*/  LDS.128 R116, [R252] ;  /* 0x00000000fc747984 */ /* 0x000ea20000000c00 */
[----:B------:R-:W-:Y:S01]  /*2f4d0*/  IMAD.MOV.U32 R102, RZ, RZ, R197 ;  /* 0x000000ffff667224 */ /* 0x000fe200078e00c5 */
[----:B------:R-:W-:Y:S01]  /*2f4e0*/  MOV R103, R199 ;  /* 0x000000c700677202 */ /* 0x000fe20000000f00 */
[----:B------:R-:W-:Y:S01]  /*2f4f0*/  BAR.SYNC.DEFER_BLOCKING 0x0 ;  /* 0x0000000000007b1d */ /* 0x000fe20000010000 */
[----:B------:R-:W-:-:S02]  /*2f500*/  IMAD.MOV.U32 R104, RZ, RZ, R133 ;  /* 0x000000ffff687224 */ /* 0x000fc400078e0085 */
[----:B------:R-:W-:-:S03]  /*2f510*/  IMAD.MOV.U32 R105, RZ, RZ, R135 ;  /* 0x000000ffff697224 */ /* 0x000fc600078e0087 */
[----:B---3--:R3:W-:Y:S02]  /*2f520*/  STSM.16.M88.4 [R0], R100 ;  /* 0x0000006400007844 */ /* 0x0087e40000000200 */
[----:B------:R-:W-:Y:S06]  /*2f530*/  BAR.SYNC.DEFER_BLOCKING 0x0 ;  /* 0x0000000000007b1d */ /* 0x000fec0000010000 */
[----:B---3--:R-:W3:Y:S04]  /*2f540*/  LDL.LU R100, [R1+0x2c0] ;  /* 0x0002c00001647983 */ /* 0x008ee80000300800 */
[----:B------:R-:W3:Y:S04]  /*2f550*/  LDL.LU R101, [R1+0x2c8] ;  /* 0x0002c80001657983 */ /* 0x000ee80000300800 */
[----:B------:R-:W3:Y:S04]  /*2f560*/  LDL.LU R102, [R1+0x1c0] ;  /* 0x0001c00001667983 */ /* 0x000ee80000300800 */
[----:B------:R-:W3:Y:S04]  /*2f570*/  LDL.LU R103, [R1+0x1c8] ;  /* 0x0001c80001677983 */ /* 0x000ee80000300800 */
[----:B------:R-:W2:Y:S01]  /*2f580*/  LDS.128 R112, [R252] ;  /* 0x00000000fc707984 */ /* 0x000ea20000000c00 */
[----:B------:R-:W-:Y:S06]  /*2f590*/  BAR.SYNC.DEFER_BLOCKING 0x0 ;  /* 0x0000000000007b1d */ /* 0x000fec0000010000 */
[----:B------:R-:W-:Y:S02]  /*2f5a0*/  STSM.16.M88.4 [R0], R104 ;  /* 0x0000006800007844 */ /* 0x000fe40000000200 */
[----:B------:R-:W-:Y:S06]  /*2f5b0*/  BAR.SYNC.DEFER_BLOCKING 0x0 ;  /* 0x0000000000007b1d */ /* 0x000fec0000010000 */
[----:B------:R-:W2:Y:S02]  /*2f5c0*/  LDS.128 R108, [R252] ;  /* 0x00000000fc6c7984 */ /* 0x000ea40000000c00 */
[----:B------:R-:W-:Y:S06]  /*2f5d0*/  BAR.SYNC.DEFER_BLOCKING 0x0 ;  /* 0x0000000000007b1d */ /* 0x000fec0000010000 */
[----:B----4-:R-:W-:Y:S02]  /*2f5e0*/  STSM.16.M88.4 [R0], R68 ;  /* 0x0000004400007844 */ /* 0x010fe40000000200 */
[----:B------:R-:W-:Y:S06]  /*2f5f0*/  BAR.SYNC.DEFER_BLOCKING 0x0 ;  /* 0x0000000000007b1d */ /* 0x000fec0000010000 */
[----:B------:R-:W4:Y:S02]  /*2f600*/  LDS.128 R68, [R252] ;  /* 0x00000000fc447984 */ /* 0x000f240000000c00 */
[----:B------:R-:W-:Y:S06]  /*2f610*/  BAR.SYNC.DEFER_BLOCKING 0x0 ;  /* 0x0000000000007b1d */ /* 0x000fec0000010000 */
[----:B---3--:R3:W-:Y:S02]  /*2f620*/  STSM.16.M88.4 [R0], R100 ;  /* 0x0000006400007844 */ /* 0x0087e40000000200 */
[----:B------:R-:W-:Y:S06]  /*2f630*/  BAR.SYNC.DEFER_BLOCKING 0x0 ;  /* 0x0000000000007b1d */ /* 0x000fec0000010000 */
[----:B---3--:R-:W3:Y:S04]  /*2f640*/  LDL.LU R100, [R1+0xc0] ;  /* 0x0000c00001647983 */ /* 0x008ee80000300800 */
[----:B------:R-:W3:Y:S04]  /*2f650*/  LDL.LU R101, [R1+0xc8] ;  /* 0x0000c80001657983 */ /* 0x000ee80000300800 */
[----:B------:R-:W4:Y:S01]  /*2f660*/  LDS.128 R104, [R252] ;  /* 0x00000000fc687984 */ /* 0x000f220000000c00 */
        /* <DEDUP_REMOVED lines=13> */
[----:B-1----:R-:W2:Y:S04]  /*2f740*/  LDL.LU R120, [R1+0x4c4] ;  /* 0x0004c40001787983 */ /* 0x002ea80000300800 */
[----:B------:R-:W2:Y:S04]  /*2f750*/  LDL.LU R121, [R1+0x4cc] ;  /* 0x0004cc0001797983 */ /* 0x000ea80000300800 */
[----:B------:R-:W2:Y:S04]  /*2f760*/  LDL.LU R122, [R1+0x3c4] ;  /* 0x0003c400017a7983 */ /* 0x000ea80000300800 */
[----:B------:R-:W2:Y:S04]  /*2f770*/  LDL.LU R123, [R1+0x3cc] ;  /* 0x0003cc00017b7983 */ /* 0x000ea80000300800 */
[----:B------:R-:W4:Y:S04]  /*2f780*/  LDL.LU R128, [R1+0x2c4] ;  /* 0x0002c40001807983 */ /* 0x000f280000300800 */
[----:B------:R-:W4:Y:S04]  /*2f790*/  LDL.LU R129, [R1+0x2cc] ;  /* 0x0002cc0001817983 */ /* 0x000f280000300800 */
[----:B------:R-:W4:Y:S04]  /*2f7a0*/  LDL.LU R130, [R1+0x1c4] ;  /* 0x0001c40001827983 */ /* 0x000f280000300800 */
[----:B------:R-:W4:Y:S04]  /*2f7b0*/  LDL.LU R131, [R1+0x1cc] ;  /* 0x0001cc0001837983 */ /* 0x000f280000300800 */
[----:B------:R-:W3:Y:S04]  /*2f7c0*/  LDL.LU R132, [R1+0xc4] ;  /* 0x0000c40001847983 */ /* 0x000ee80000300800 */
[----:B------:R-:W3:Y:S04]  /*2f7d0*/  LDL.LU R133, [R1+0xcc] ;  /* 0x0000cc0001857983 */ /* 0x000ee80000300800 */
[----:B------:R-:W1:Y:S01]  /*2f7e0*/  LDS.128 R124, [R252] ;  /* 0x00000000fc7c7984 */ /* 0x000e620000000c00 */
[----:B------:R-:W-:Y:S01]  /*2f7f0*/  BAR.SYNC.DEFER_BLOCKING 0x0 ;  /* 0x0000000000007b1d */ /* 0x000fe20000010000 */
[----:B------:R-:W-:Y:S01]  /*2f800*/  IMAD.MOV.U32 R134, RZ, RZ, R201 ;  /* 0x000000ffff867224 */ /* 0x000fe200078e00c9 */
[----:B------:R-:W-:-:S02]  /*2f810*/  MOV R135, R203 ;  /* 0x000000cb00877202 */ /* 0x000fc40000000f00 */
[----:B------:R-:W-:Y:S01]  /*2f820*/  MOV R154, R73 ;  /* 0x00000049009a7202 */ /* 0x000fe20000000f00 */
[----:B------:R-:W-:Y:S01]  /*2f830*/  IMAD.MOV.U32 R155, RZ, RZ, R75 ;  /* 0x000000ffff9b7224 */ /* 0x000fe200078e004b */
[----:B------:R-:W3:Y:S04]  /*2f840*/  LDL.LU R72, [R1+0x4d0] ;  /* 0x0004d00001487983 */ /* 0x000ee80000300800 */
[----:B------:R-:W3:Y:S04]  /*2f850*/  LDL.LU R73, [R1+0x4d8] ;  /* 0x0004d80001497983 */ /* 0x000ee80000300800 */
[----:B------:R-:W3:Y:S04]  /*2f860*/  LDL.LU R74, [R1+0x3d0] ;  /* 0x0003d000014a7983 */ /* 0x000ee80000300800 */
[----:B------:R-:W3:Y:S01]  /*2f870*/  LDL.LU R75, [R1+0x3d8] ;  /* 0x0003d800014b7983 */ /* 0x000ee20000300800 */
[----:B------:R-:W-:-:S02]  /*2f880*/  IMAD.MOV.U32 R152, RZ, RZ, R137 ;  /* 0x000000ffff987224 */ /* 0x000fc400078e0089 */
[----:B------:R-:W-:Y:S01]  /*2f890*/  IMAD.MOV.U32 R153, RZ, RZ, R139 ;  /* 0x000000ffff997224 */ /* 0x000fe200078e008b */
[----:B--2---:R-:W-:Y:S01]  /*2f8a0*/  STSM.16.M88.4 [R0], R120 ;  /* 0x0000007800007844 */ /* 0x004fe20000000200 */
[----:B------:R-:W-:Y:S06]  /*2f8b0*/  BAR.SYNC.DEFER_BLOCKING 0x0 ;  /* 0x0000000000007b1d */ /* 0x000fec0000010000 */
[----:B------:R-:W2:Y:S02]  /*2f8c0*/  LDS.128 R120, [R252] ;  /* 0x00000000fc787984 */ /* 0x000ea40000000c00 */
[----:B------:R-:W-:Y:S06]  /*2f8d0*/  BAR.SYNC.DEFER_BLOCKING 0x0 ;  /* 0x0000000000007b1d */ /* 0x000fec0000010000 */
[----:B----4-:R-:W-:Y:S02]  /*2f8e0*/  STSM.16.M88.4 [R0], R128 ;  /* 0x0000008000007844 */ /* 0x010fe40000000200 */
[----:B------:R-:W-:Y:S06]  /*2f8f0*/  BAR.SYNC.DEFER_BLOCKING 0x0 ;  /* 0x0000000000007b1d */ /* 0x000fec0000010000 */
[----:B------:R-:W4:Y:S02]  /*2f900*/  LDS.128 R128, [R252] ;  /* 0x00000000fc807984 */ /* 0x000f240000000c00 */
[----:B------:R-:W-:Y:S06]  /*2f910*/  BAR.SYNC.DEFER_BLOCKING 0x0 ;  /* 0x0000000000007b1d */ /* 0x000fec0000010000 */
        /* <DEDUP_REMOVED lines=12> */
[----:B------:R-:W1:Y:S01]  /*2f9e0*/  LDS.128 R132, [R252] ;  /* 0x00000000fc847984 */ /* 0x000e620000000c00 */
[----:B------:R-:W-:Y:S06]  /*2f9f0*/  BAR.SYNC.DEFER_BLOCKING 0x0 ;  /* 0x0000000000007b1d */ /* 0x000fec0000010000 */
[----:B------:R-:W-:Y:S02]  /*2fa00*/  STSM.16.M88.4 [R0], R72 ;  /* 0x0000004800007844 */ /* 0x000fe40000000200 */
[----:B------:R-:W-:Y:S06]  /*2fa10*/  BAR.SYNC.DEFER_BLOCKING 0x0 ;  /* 0x0000000000007b1d */ /* 0x000fec0000010000 */
[----:B------:R-:W1:Y:S02]  /*2fa20*/  LDS.128 R72, [R252] ;  /* 0x00000000fc487984 */ /* 0x000e640000000c00 */
[----:B------:R-:W-:Y:S01]  /*2fa30*/  BAR.SYNC.DEFER_BLOCKING 0x0 ;  /* 0x0000000000007b1d */ /* 0x000fe20000010000 */
[----:B------:R-:W-:Y:S01]  /*2fa40*/  IMAD.MOV.U32 R162, RZ, RZ, R204 ;  /* 0x000000ffffa27224 */ /* 0x000fe200078e00cc */
[----:B------:R-:W-:-:S04]  /*2fa50*/  MOV R163, R206 ;  /* 0x000000ce00a37202 */ /* 0x000fc80000000f00 */
[----:B--2---:R2:W-:Y:S02]  /*2fa60*/  STSM.16.M88.4 [R0], R152 ;  /* 0x0000009800007844 */ /* 0x0045e40000000200 */
[----:B------:R-:W-:Y:S06]  /*2fa70*/  BAR.SYNC.DEFER_BLOCKING 0x0 ;  /* 0x0000000000007b1d */ /* 0x000fec0000010000 */
[----:B------:R-:W1:Y:S02]  /*2fa80*/  LDS.128 R156, [R252] ;  /* 0x00000000fc9c7984 */ /* 0x000e640000000c00 */
[----:B------:R-:W-:Y:S06]  /*2fa90*/  BAR.SYNC.DEFER_BLOCKING 0x0 ;  /* 0x0000000000007b1d */ /* 0x000fec0000010000 */
[----:B----4-:R-:W-:Y:S02]  /*2faa0*/  STSM.16.M88.4 [R0], R160 ;  /* 0x000000a000007844 */ /* 0x010fe40000000200 */
[----:B------:R-:W-:Y:S01]  /*2fab0*/  BAR.SYNC.DEFER_BLOCKING 0x0 ;  /* 0x0000000000007b1d */ /* 0x000fe20000010000 */
[----:B--2---:R-:W-:Y:S01]  /*2fac0*/  IMAD.MOV.U32 R152, RZ, RZ, R140 ;  /* 0x000000ffff987224 */ /* 0x004fe200078e008c */
[----:B------:R-:W-:Y:S01]  /*2fad0*/  MOV R154, R76 ;  /* 0x0000004c009a7202 */ /* 0x000fe20000000f00 */
[----:B------:R-:W-:-:S03]  /*2fae0*/  IMAD.MOV.U32 R153, RZ, RZ, R142 ;  /* 0x000000ffff997224 */ /* 0x000fc600078e008e */
[----:B------:R-:W2:Y:S01]  /*2faf0*/  LDS.128 R160, [R252] ;  /* 0x00000000fca07984 */ /* 0x000ea20000000c00 */
[----:B------:R-:W-:Y:S01]  /*2fb00*/  IMAD.MOV.U32 R155, RZ, RZ, R78 ;  /* 0x000000ffff9b7224 */ /* 0x000fe200078e004e */
[----:B------:R-:W-:Y:S06]  /*2fb10*/  BAR.SYNC.DEFER_BLOCKING 0x0 ;  /* 0x0000000000007b1d */ /* 0x000fec0000010000 */
[----:B------:R4:W-:Y:S02]  /*2fb20*/  STSM.16.M88.4 [R0], R152 ;  /* 0x0000009800007844 */ /* 0x0009e40000000200 */
[----:B------:R-:W-:Y:S06]  /*2fb30*/  BAR.SYNC.DEFER_BLOCKING 0x0 ;  /* 0x0000000000007b1d */ /* 0x000fec0000010000 */
[----:B----4-:R-:W4:Y:S04]  /*2fb40*/  LDL.LU R152, [R1+0x4d4] ;  /* 0x0004d40001987983 */ /* 0x010f280000300800 */
[----:B------:R-:W4:Y:S04]  /*2fb50*/  LDL.LU R153, [R1+0x4dc] ;  /* 0x0004dc0001997983 */ /* 0x000f280000300800 */
[----:B------:R-:W4:Y:S04]  /*2fb60*/  LDL.LU R154, [R1+0x3d4] ;  /* 0x0003d400019a7983 */ /* 0x000f280000300800 */
[----:B------:R-:W4:Y:S04]  /*2fb70*/  LDL.LU R155, [R1+0x3dc] ;  /* 0x0003dc00019b7983 */ /* 0x000f280000300800 */
[----:B------:R-:W3:Y:S04]  /*2fb80*/  LDL.LU R164, [R1+0x2d4] ;  /* 0x0002d40001a47983 */ /* 0x000ee80000300800 */
[----:B------:R-:W3:Y:S04]  /*2fb90*/  LDL.LU R165, [R1+0x2dc] ;  /* 0x0002dc0001a57983 */ /* 0x000ee80000300800 */
[----:B------:R-:W3:Y:S04]  /*2fba0*/  LDL.LU R166, [R1+0x1d4] ;  /* 0x0001d40001a67983 */ /* 0x000ee80000300800 */
[----:B------:R-:W3:Y:S04]  /*2fbb0*/  LDL.LU R167, [R1+0x1dc] ;  /* 0x0001dc0001a77983 */ /* 0x000ee80000300800 */
[----:B------:R-:W2:Y:S01]  /*2fbc0*/  LDS.128 R168, [R252] ;  /* 0x00000000fca87984 */ /* 0x000ea20000000c00 */
        /* <DEDUP_REMOVED lines=13> */
[----:B------:R-:W2:Y:S04]  /*2fca0*/  LDL.LU R188, [R1+0x4e0] ;  /* 0x0004e00001bc7983 */ /* 0x000ea80000300800 */
[----:B------:R-:W2:Y:S04]  /*2fcb0*/  LDL.LU R189, [R1+0x4e8] ;  /* 0x0004e80001bd7983 */ /* 0x000ea80000300800 */
[----:B------:R-:W2:Y:S04]  /*2fcc0*/  LDL.LU R190, [R1+0x3e0] ;  /* 0x0003e00001be7983 */ /* 0x000ea80000300800 */
[----:B------:R-:W2:Y:S04]  /*2fcd0*/  LDL.LU R191, [R1+0x3e8] ;  /* 0x0003e80001bf7983 */ /* 0x000ea80000300800 */
[----:B------:R-:W4:Y:S04]  /*2fce0*/  LDL.LU R76, [R1+0x2e0] ;  /* 0x0002e000014c7983 */ /* 0x000f280000300800 */
[----:B------:R-:W4:Y:S04]  /*2fcf0*/  LDL.LU R77, [R1+0x2e8] ;  /* 0x0002e800014d7983 */ /* 0x000f280000300800 */
[----:B------:R-:W4:Y:S04]  /*2fd00*/  LDL.LU R78, [R1+0x1e0] ;  /* 0x0001e000014e7983 */ /* 0x000f280000300800 */
[----:B------:R-:W4:Y:S04]  /*2fd10*/  LDL.LU R79, [R1+0x1e8] ;  /* 0x0001e800014f7983 */ /* 0x000f280000300800 */
[----:B------:R-:W4:Y:S04]  /*2fd20*/  LDL.LU R184, [R1+0xe0] ;  /* 0x0000e00001b87983 */ /* 0x000f280000300800 */
[----:B------:R-:W4:Y:S04]  /*2fd30*/  LDL.LU R185, [R1+0xe8] ;  /* 0x0000e80001b97983 */ /* 0x000f280000300800 */
[----:B------:R-:W1:Y:S01]  /*2fd40*/  LDS.128 R176, [R252] ;  /* 0x00000000fcb07984 */ /* 0x000e620000000c00 */
[----:B------:R-:W-:Y:S01]  /*2fd50*/  IMAD.MOV.U32 R166, RZ, RZ, R205 ;  /* 0x000000ffffa67224 */ /* 0x000fe200078e00cd */
[----:B------:R-:W-:Y:S01]  /*2fd60*/  MOV R167, R207 ;  /* 0x000000cf00a77202 */ /* 0x000fe20000000f00 */
[----:B------:R-:W-:Y:S01]  /*2fd70*/  BAR.SYNC.DEFER_BLOCKING 0x0 ;  /* 0x0000000000007b1d */ /* 0x000fe20000010000 */
[----:B------:R-:W-:Y:S01]  /*2fd80*/  IMAD.MOV.U32 R186, RZ, RZ, R208 ;  /* 0x000000ffffba7224 */ /* 0x000fe200078e00d0 */
[----:B------:R-:W-:Y:S01]  /*2fd90*/  MOV R187, R210 ;  /* 0x000000d200bb7202 */ /* 0x000fe20000000f00 */
[----:B------:R-:W-:Y:S01]  /*2fda0*/  IMAD.MOV.U32 R180, RZ, RZ, R144 ;  /* 0x000000ffffb47224 */ /* 0x000fe200078e0090 */
[----:B------:R-:W-:Y:S01]  /*2fdb0*/  MOV R182, R80 ;  /* 0x0000005000b67202 */ /* 0x000fe20000000f00 */
[----:B------:R-:W-:-:S02]  /*2fdc0*/  IMAD.MOV.U32 R181, RZ, RZ, R146 ;  /* 0x000000ffffb57224 */ /* 0x000fc400078e0092 */
[----:B------:R-:W-:Y:S01]  /*2fdd0*/  IMAD.MOV.U32 R183, RZ, RZ, R82 ;  /* 0x000000ffffb77224 */ /* 0x000fe200078e0052 */
[----:B---3--:R-:W-:Y:S01]  /*2fde0*/  STSM.16.M88.4 [R0], R164 ;  /* 0x000000a400007844 */ /* 0x008fe20000000200 */
[----:B------:R-:W-:Y:S06]  /*2fdf0*/  BAR.SYNC.DEFER_BLOCKING 0x0 ;  /* 0x0000000000007b1d */ /* 0x000fec0000010000 */
[----:B------:R-:W3:Y:S02]  /*2fe00*/  LDS.128 R172, [R252] ;  /* 0x00000000fcac7984 */ /* 0x000ee40000000c00 */
[----:B------:R-:W-:Y:S06]  /*2fe10*/  BAR.SYNC.DEFER_BLOCKING 0x0 ;  /* 0x0000000000007b1d */ /* 0x000fec0000010000 */
[----:B------:R-:W-:Y:S02]  /*2fe20*/  STSM.16.M88.4 [R0], R140 ;  /* 0x0000008c00007844 */ /* 0x000fe40000000200 */
[----:B------:R-:W-:Y:S06]  /*2fe30*/  BAR.SYNC.DEFER_BLOCKING 0x0 ;  /* 0x0000000000007b1d */ /* 0x000fec0000010000 */
[----:B------:R-:W3:Y:S02]  /*2fe40*/  LDS.128 R164, [R252] ;  /* 0x00000000fca47984 */ /* 0x000ee40000000c00 */
[----:B------:R-:W-:Y:S06]  /*2fe50*/  BAR.SYNC.DEFER_BLOCKING 0x0 ;  /* 0x0000000000007b1d */ /* 0x000fec0000010000 */
[----:B--2---:R-:W-:Y:S02]  /*2fe60*/  STSM.16.M88.4 [R0], R188 ;  /* 0x000000bc00007844 */ /* 0x004fe40000000200 */
[----:B------:R-:W-:Y:S06]  /*2fe70*/  BAR.SYNC.DEFER_BLOCKING 0x0 ;  /* 0x0000000000007b1d */ /* 0x000fec0000010000 */
[----:B------:R-:W2:Y:S02]  /*2fe80*/  LDS.128 R140, [R252] ;  /* 0x00000000fc8c7984 */ /* 0x000ea40000000c00 */
[----:B------:R-:W-:Y:S06]  /*2fe90*/  BAR.SYNC.DEFER_BLOCKING 0x0 ;  /* 0x0000000000007b1d */ /* 0x000fec0000010000 */
[----:B----4-:R-:W-:Y:S02]  /*2fea0*/  STSM.16.M88.4 [R0], R76 ;  /* 0x0000004c00007844 */ /* 0x010fe40000000200 */
[----:B------:R-:W-:Y:S06]  /*2feb0*/  BAR.SYNC.DEFER_BLOCKING 0x0 ;  /* 0x0000000000007b1d */ /* 0x000fec0000010000 */
[----:B------:R-:W4:Y:S02]  /*2fec0*/  LDS.128 R76, [R252] ;  /* 0x00000000fc4c7984 */ /* 0x000f240000000c00 */
[----:B------:R-:W-:Y:S06]  /*2fed0*/  BAR.SYNC.DEFER_BLOCKING 0x0 ;  /* 0x0000000000007b1d */ /* 0x000fec0000010000 */
[----:B------:R-:W-:Y:S02]  /*2fee0*/  STSM.16.M88.4 [R0], R184 ;  /* 0x000000b800007844 */ /* 0x000fe40000000200 */
[----:B------:R-:W-:Y:S06]  /*2fef0*/  BAR.SYNC.DEFER_BLOCKING 0x0 ;  /* 0x0000000000007b1d */ /* 0x000fec0000010000 */
[----:B------:R-:W4:Y:S02]  /*2ff00*/  LDS.128 R184, [R252] ;  /* 0x00000000fcb87984 */ /* 0x000f240000000c00 */
[----:B------:R-:W-:Y:S06]  /*2ff10*/  BAR.SYNC.DEFER_BLOCKING 0x0 ;  /* 0x0000000000007b1d */ /* 0x000fec0000010000 */
[----:B------:R1:W-:Y:S02]  /*2ff20*/  STSM.16.M88.4 [R0], R180 ;  /* 0x000000b400007844 */ /* 0x0003e40000000200 */
[----:B------:R-:W-:Y:S06]  /*2ff30*/  BAR.SYNC.DEFER_BLOCKING 0x0 ;  /* 0x0000000000007b1d */ /* 0x000fec0000010000 */
[----:B-1----:R-:W3:Y:S04]  /*2ff40*/  LDL.LU R180, [R1+0x4e4] ;  /* 0x0004e40001b47983 */ /* 0x002ee80000300800 */
[----:B------:R-:W3:Y:S04]  /*2ff50*/  LDL.LU R181, [R1+0x4ec] ;  /* 0x0004ec0001b57983 */ /* 0x000ee80000300800 */
[----:B------:R-:W3:Y:S04]  /*2ff60*/  LDL.LU R182, [R1+0x3e4] ;  /* 0x0003e40001b67983 */ /* 0x000ee80000300800 */
[----:B------:R-:W3:Y:S04]  /*2ff70*/  LDL.LU R183, [R1+0x3ec] ;  /* 0x0003ec0001b77983 */ /* 0x000ee80000300800 */
[----:B------:R-:W2:Y:S04]  /*2ff80*/  LDL.LU R188, [R1+0x2e4] ;  /* 0x0002e40001bc7983 */ /* 0x000ea80000300800 */
[----:B------:R-:W2:Y:S04]  /*2ff90*/  LDL.LU R189, [R1+0x2ec] ;  /* 0x0002ec0001bd7983 */ /* 0x000ea80000300800 */
[----:B------:R-:W2:Y:S04]  /*2ffa0*/  LDL.LU R190, [R1+0x1e4] ;  /* 0x0001e40001be7983 */ /* 0x000ea80000300800 */
[----:B------:R-:W2:Y:S04]  /*2ffb0*/  LDL.LU R191, [R1+0x1ec] ;  /* 0x0001ec0001bf7983 */ /* 0x000ea80000300800 */
[----:B------:R-:W1:Y:S01]  /*2ffc0*/  LDS.128 R192, [R252] ;  /* 0x00000000fcc07984 */ /* 0x000e620000000c00 */
        /* <DEDUP_REMOVED lines=9> */
[----:B--2---:R2:W-:Y:S02]  /*30060*/  STSM.16.M88.4 [R0], R188 ;  /* 0x000000bc00007844 */ /* 0x0045e40000000200 */
[----:B------:R-:W-:Y:S06]  /*30070*/  BAR.SYNC.DEFER_BLOCKING 0x0 ;  /* 0x0000000000007b1d */ /* 0x000fec0000010000 */
[----:B--2---:R-:W2:Y:S04]  /*30080*/  LDL.LU R188, [R1+0xe4] ;  /* 0x0000e40001bc7983 */ /* 0x004ea80000300800 */
[----:B------:R-:W2:Y:S01]  /*30090*/  LDL.LU R189, [R1+0xec] ;  /* 0x0000ec0001bd7983 */ /* 0x000ea20000300800 */
[----:B------:R-:W-:Y:S01]  /*300a0*/  IMAD.MOV.U32 R190, RZ, RZ, R209 ;  /* 0x000000ffffbe7224 */ /* 0x000fe200078e00d1 */
[----:B------:R-:W-:-:S02]  /*300b0*/  MOV R191, R211 ;  /* 0x000000d300bf7202 */ /* 0x000fc40000000f00 */
[----:B------:R-:W4:Y:S04]  /*300c0*/  LDL.LU R208, [R1+0x4f0] ;  /* 0x0004f00001d07983 */ /* 0x000f280000300800 */
[----:B------:R-:W4:Y:S04]  /*300d0*/  LDL.LU R209, [R1+0x4f8] ;  /* 0x0004f80001d17983 */ /* 0x000f280000300800 */
[----:B------:R-:W4:Y:S04]  /*300e0*/  LDL.LU R210, [R1+0x3f0] ;  /* 0x0003f00001d27983 */ /* 0x000f280000300800 */
[----:B------:R-:W4:Y:S04]  /*300f0*/  LDL.LU R211, [R1+0x3f8] ;  /* 0x0003f80001d37983 */ /* 0x000f280000300800 */
        /* <DEDUP_REMOVED lines=26> */
[----:B------:R-:W4:Y:S01]  /*302a0*/  LDS.128 R144, [R252] ;  /* 0x00000000fc907984 */ /* 0x000f220000000c00 */
[----:B------:R-:W-:Y:S01]  /*302b0*/  IMAD.MOV.U32 R82, RZ, RZ, R212 ;  /* 0x000000ffff527224 */ /* 0x000fe200078e00d4 */
[----:B------:R-:W-:Y:S01]  /*302c0*/  MOV R83, R214 ;  /* 0x000000d600537202 */ /* 0x000fe20000000f00 */
[----:B------:R-:W-:Y:S06]  /*302d0*/  BAR.SYNC.DEFER_BLOCKING 0x0 ;  /* 0x0000000000007b1d */ /* 0x000fec0000010000 */
[----:B---3--:R3:W-:Y:S02]  /*302e0*/  STSM.16.M88.4 [R0], R80 ;  /* 0x0000005000007844 */ /* 0x0087e40000000200 */
[----:B------:R-:W-:Y:S06]  /*302f0*/  BAR.SYNC.DEFER_BLOCKING 0x0 ;  /* 0x0000000000007b1d */ /* 0x000fec0000010000 */
[----:B------:R-:W4:Y:S01]  /*30300*/  LDS.128 R220, [R252] ;  /* 0x00000000fcdc7984 */ /* 0x000f220000000c00 */
[----:B---3--:R-:W-:Y:S01]  /*30310*/  IMAD.MOV.U32 R80, RZ, RZ, R148 ;  /* 0x000000ffff507224 */ /* 0x008fe200078e0094 */
[----:B------:R-:W-:Y:S01]  /*30320*/  MOV R82, R84 ;  /* 0x0000005400527202 */ /* 0x000fe20000000f00 */
[----:B------:R-:W-:-:S02]  /*30330*/  IMAD.MOV.U32 R81, RZ, RZ, R150 ;  /* 0x000000ffff517224 */ /* 0x000fc400078e0096 */
[----:B------:R-:W-:Y:S01]  /*30340*/  IMAD.MOV.U32 R83, RZ, RZ, R86 ;  /* 0x000000ffff537224 */ /* 0x000fe200078e0056 */
[----:B------:R-:W-:Y:S06]  /*30350*/  BAR.SYNC.DEFER_BLOCKING 0x0 ;  /* 0x0000000000007b1d */ /* 0x000fec0000010000 */
[----:B------:R-:W-:Y:S02]  /*30360*/  STSM.16.M88.4 [R0], R80 ;  /* 0x0000005000007844 */ /* 0x000fe40000000200 */
[----:B------:R-:W-:Y:S06]  /*30370*/  BAR.SYNC.DEFER_BLOCKING 0x0 ;  /* 0x0000000000007b1d */ /* 0x000fec0000010000 */
[----:B------:R-:W3:Y:S02]  /*30380*/  LDS.128 R80, [R252] ;  /* 0x00000000fc507984 */ /* 0x000ee40000000c00 */
[----:B------:R-:W-:Y:S06]  /*30390*/  BAR.SYNC.DEFER_BLOCKING 0x0 ;  /* 0x0000000000007b1d */ /* 0x000fec0000010000 */
[----:B--2---:R2:W-:Y:S02]  /*303a0*/  STSM.16.M88.4 [R0], R208 ;  /* 0x000000d000007844 */ /* 0x0045e40000000200 */
[----:B------:R-:W-:Y:S06]  /*303b0*/  BAR.SYNC.DEFER_BLOCKING 0x0 ;  /* 0x0000000000007b1d */ /* 0x000fec0000010000 */
[----:B--2---:R-:W2:Y:S04]  /*303c0*/  LDL.LU R208, [R1+0x2f4] ;  /* 0x0002f40001d07983 */ /* 0x004ea80000300800 */
[----:B------:R-:W2:Y:S04]  /*303d0*/  LDL.LU R209, [R1+0x2fc] ;  /* 0x0002fc0001d17983 */ /* 0x000ea80000300800 */
[----:B------:R-:W2:Y:S04]  /*303e0*/  LDL.LU R210, [R1+0x1f4] ;  /* 0x0001f40001d27983 */ /* 0x000ea80000300800 */
[----:B------:R-:W2:Y:S04]  /*303f0*/  LDL.LU R211, [R1+0x1fc] ;  /* 0x0001fc0001d37983 */ /* 0x000ea80000300800 */
[----:B------:R-:W3:Y:S01]  /*30400*/  LDS.128 R228, [R252] ;  /* 0x00000000fce47984 */ /* 0x000ee20000000c00 */
[----:B------:R-:W-:Y:S06]  /*30410*/  BAR.SYNC.DEFER_BLOCKING 0x0 ;  /* 0x0000000000007b1d */ /* 0x000fec0000010000 */
[----:B--2---:R2:W-:Y:S04]  /*30420*/  STSM.16.M88.4 [R0], R208 ;  /* 0x000000d000007844 */ /* 0x0045e80000000200 */
[----:B--2---:R-:W2:Y:S04]  /*30430*/  LDL.LU R208, [R1+0xf4] ;  /* 0x0000f40001d07983 */ /* 0x004ea80000300800 */
[----:B------:R-:W2:Y:S01]  /*30440*/  LDL.LU R209, [R1+0xfc] ;  /* 0x0000fc0001d17983 */ /* 0x000ea20000300800 */
[----:B------:R-:W-:Y:S01]  /*30450*/  MOV R210, R213 ;  /* 0x000000d500d27202 */ /* 0x000fe20000000f00 */
[----:B------:R-:W-:Y:S01]  /*30460*/  IMAD.MOV.U32 R211, RZ, RZ, R215 ;  /* 0x000000ffffd37224 */ /* 0x000fe200078e00d7 */
[----:B------:R-:W-:Y:S01]  /*30470*/  BAR.SYNC.DEFER_BLOCKING 0x0 ;  /* 0x0000000000007b1d */ /* 0x000fe20000010000 */
[----:B------:R-:W-:Y:S01]  /*30480*/  MOV R148, R149 ;  /* 0x0000009500947202 */ /* 0x000fe20000000f00 */
[----:B------:R-:W-:Y:S01]  /*30490*/  IMAD.MOV.U32 R150, RZ, RZ, R85 ;  /* 0x000000ffff967224 */ /* 0x000fe200078e0055 */
[----:B------:R-:W-:-:S03]  /*304a0*/  ISETP.GE.AND P1, PT, R7, UR4, PT ;  /* 0x0000000407007c0c */ /* 0x000fc6000bf26270 */
[----:B------:R-:W4:Y:S04]  /*304b0*/  LDL.LU R249, [R1+0x510] ;  /* 0x0005100001f97983 */ /* 0x000f280000300800 */
[----:B------:R-:W3:Y:S01]  /*304c0*/  LDS.128 R212, [R252] ;  /* 0x00000000fcd47984 */ /* 0x000ee20000000c00 */
[----:B------:R-:W-:Y:S01]  /*304d0*/  BAR.SYNC.DEFER_BLOCKING 0x0 ;  /* 0x0000000000007b1d */ /* 0x000fe20000010000 */
[----:B------:R-:W-:Y:S01]  /*304e0*/  IMAD.MOV.U32 R149, RZ, RZ, R151 ;  /* 0x000000ffff957224 */ /* 0x000fe200078e0097 */
[----:B------:R-:W-:Y:S02]  /*304f0*/  MOV R151, R87 ;  /* 0x0000005700977202 */ /* 0x000fe40000000f00 */
[----:B------:R-:W-:Y:S02]  /*30500*/  ISETP.LT.AND P1, PT, R6, UR25, !P1 ;  /* 0x0000001906007c0c */ /* 0x000fe4000cf21270 */
[----:B------:R-:W3:Y:S04]  /*30510*/  LDL.LU R243, [R1+0x200] ;  /* 0x0002000001f37983 */ /* 0x000ee80000300800 */
[----:B------:R-:W3:Y:S04]  /*30520*/  LDL.LU R251, [R1+0x100] ;  /* 0x0001000001fb7983 */ /* 0x000ee80000300800 */
[----:B------:R-:W3:Y:S04]  /*30530*/  LDL.LU R242, [R1+0x4] ;  /* 0x0000040001f27983 */ /* 0x000ee80000300800 */
[----:B--2---:R2:W-:Y:S01]  /*30540*/  STSM.16.M88.4 [R0], R208 ;  /* 0x000000d000007844 */ /* 0x0045e20000000200 */
[----:B------:R-:W-:Y:S06]  /*30550*/  BAR.SYNC.DEFER_BLOCKING 0x0 ;  /* 0x0000000000007b1d */ /* 0x000fec0000010000 */
[----:B------:R-:W1:Y:S02]  /*30560*/  LDS.128 R84, [R252] ;  /* 0x00000000fc547984 */ /* 0x000e640000000c00 */
[----:B------:R-:W-:Y:S01]  /*30570*/  BAR.SYNC.DEFER_BLOCKING 0x0 ;  /* 0x0000000000007b1d */ /* 0x000fe20000010000 */
[----:B--2---:R-:W-:-:S04]  /*30580*/  LEA R208, P5, R5, UR6, 0x2 ;  /* 0x0000000605d07c11 */ /* 0x004fc8000f8a10ff */
[----:B------:R-:W-:Y:S01]  /*30590*/  LEA.HI.X.SX32 R209, R5, UR7, 0x2, P5 ;  /* 0x0000000705d17c11 */ /* 0x000fe2000a8f16ff */
[----:B------:R-:W-:Y:S02]  /*305a0*/  STSM.16.M88.4 [R0], R148 ;  /* 0x0000009400007844 */ /* 0x000fe40000000200 */
[----:B------:R-:W-:Y:S01]  /*305b0*/  IMAD.WIDE R210, R246, 0x4, R208 ;  /* 0x00000004f6d27825 */ /* 0x000fe200078e02d0 */
[----:B------:R-:W-:Y:S06]  /*305c0*/  BAR.SYNC.DEFER_BLOCKING 0x0 ;  /* 0x0000000000007b1d */ /* 0x000fec0000010000 */
[----:B------:R2:W-:Y:S04]  /*305d0*/  @P1 STG.E desc[UR48][R210.64], R8 ;  /* 0x00000008d2001986 */ /* 0x0005e8000c101930 */
[----:B--2---:R-:W2:Y:S01]  /*305e0*/  LDL.LU R8, [R1+0xf44] ;  /* 0x000f440001087983 */ /* 0x004ea20000300800 */
[C---:B------:R-:W-:Y:S01]  /*305f0*/  IMAD R3, R11.reuse, 0x80, R5 ;  /* 0x000000800b037824 */ /* 0x040fe200078e0205 */
[----:B------:R-:W-:Y:S01]  /*30600*/  ISETP.GE.AND P0, PT, R6, UR5, PT ;  /* 0x0000000506007c0c */ /* 0x000fe2000bf06270 */
[----:B------:R-:W-:Y:S01]  /*30610*/  ULDC.64 UR4, c[0x0][0x228] ;  /* 0x00008a0000047ab9 */ /* 0x000fe20000000a00 */
[----:B------:R-:W3:Y:S01]  /*30620*/  LDL.LU R250, [R1] ;  /* 0x0000000001fa7983 */ /* 0x000ee20000300800 */
[----:B------:R-:W-:-:S04]  /*30630*/  IMAD R2, R11, 0x80, R3 ;  /* 0x000000800b027824 */ /* 0x000fc800078e0203 */
[----:B------:R-:W-:Y:S01]  /*30640*/  IMAD R0, R11, 0x80, R2 ;  /* 0x000000800b007824 */ /* 0x000fe200078e0202 */
[----:B------:R-:W-:-:S04]  /*30650*/  LEA R4, P4, R3, UR6, 0x2 ;  /* 0x0000000603047c11 */ /* 0x000fc8000f8810ff */
[----:B------:R-:W-:Y:S02]  /*30660*/  LEA R148, P5, R0, UR6, 0x2 ;  /* 0x0000000600947c11 */ /* 0x000fe4000f8a10ff */
[----:B------:R-:W-:Y:S02]  /*30670*/  LEA.HI.X.SX32 R5, R3, UR7, 0x2, P4 ;  /* 0x0000000703057c11 */ /* 0x000fe4000a0f16ff */
[----:B------:R-:W-:Y:S02]  /*30680*/  LEA R150, P4, R2, UR6, 0x2 ;  /* 0x0000000602967c11 */ /* 0x000fe4000f8810ff */
[----:B------:R-:W-:Y:S01]  /*30690*/  LEA.HI.X.SX32 R149, R0, UR7, 0x2, P5 ;  /* 0x0000000700957c11 */ /* 0x000fe2000a8f16ff */
[----:B------:R-:W-:Y:S01]  /*306a0*/  VIADD R0, R6, 0x3 ;  /* 0x0000000306007836 */ /* 0x000fe20000000000 */
[----:B------:R-:W-:Y:S01]  /*306b0*/  ISETP.LT.AND P6, PT, R10, UR4, !P0 ;  /* 0x000000040a007c0c */ /* 0x000fe2000c7c1270 */
[----:B------:R-:W-:Y:S01]  /*306c0*/  ULDC UR4, c[0x0][0x22c] ;  /* 0x00008b0000047ab9 */ /* 0x000fe20000000800 */
[----:B------:R-:W-:-:S02]  /*306d0*/  LEA.HI.X.SX32 R151, R2, UR7, 0x2, P4 ;  /* 0x0000000702977c11 */ /* 0x000fc4000a0f16ff */
[----:B--2---:R-:W-:Y:S01]  /*306e0*/  ISETP.LT.AND P1, PT, R8, UR10, !P0 ;  /* 0x0000000a08007c0c */ /* 0x004fe2000c721270 */
[----:B------:R-:W-:Y:S01]  /*306f0*/  IMAD.WIDE R244, R246, 0x4, R4 ;  /* 0x00000004f6f47825 */ /* 0x000fe200078e0204 */
[----:B------:R-:W-:Y:S01]  /*30700*/  ISETP.LT.AND P4, PT, R9, UR12, !P0 ;  /* 0x0000000c09007c0c */ /* 0x000fe2000c781270 */
[----:B------:R-:W-:Y:S01]  /*30710*/  ULDC.64 UR6, c[0x0][0x228] ;  /* 0x00008a0000067ab9 */ /* 0x000fe20000000a00 */
[----:B------:R-:W-:Y:S01]  /*30720*/  ISETP.GE.AND P0, PT, R0, UR4, PT ;  /* 0x0000000400007c0c */ /* 0x000fe2000bf06270 */
[C---:B------:R-:W-:Y:S01]  /*30730*/  IMAD.WIDE R2, R246.reuse, 0x4, R150 ;  /* 0x00000004f6027825 */ /* 0x040fe200078e0296 */
[----:B------:R-:W2:Y:S01]  /*30740*/  LDL.LU R0, [R1+0x300] ;  /* 0x0003000001007983 */ /* 0x000ea20000300800 */
[----:B------:R-:W-:Y:S01]  /*30750*/  ISETP.LT.AND P5, PT, R7, UR8, !P3 ;  /* 0x0000000807007c0c */ /* 0x000fe2000dfa1270 */
[----:B------:R-:W-:Y:S01]  /*30760*/  ULDC UR4, c[0x0][0x22c] ;  /* 0x00008b0000047ab9 */ /* 0x000fe20000000800 */
[----:B------:R-:W-:Y:S01]  /*30770*/  IADD3 R11, R246, UR26, RZ ;  /* 0x0000001af60b7c10 */ /* 0x000fe2000fffe0ff */
[----:B------:R1:W-:Y:S01]  /*30780*/  @P6 STG.E desc[UR48][R244.64], R247 ;  /* 0x000000f7f4006986 */ /* 0x0003e2000c101930 */
[----:B------:R-:W-:Y:S01]  /*30790*/  ISETP.LT.AND P6, PT, R10, UR6, !P3 ;  /* 0x000000060a007c0c */ /* 0x000fe2000dfc1270 */
[----:B------:R-:W-:Y:S01]  /*307a0*/  IMAD.WIDE R210, R246, 0x4, R148 ;  /* 0x00000004f6d27825 */ /* 0x000fe200078e0294 */
[----:B------:R-:W-:Y:S01]  /*307b0*/  ULDC UR6, c[0x0][0x228] ;  /* 0x00008a0000067ab9 */ /* 0x000fe20000000800 */
[----:B------:R-:W-:Y:S01]  /*307c0*/  ULDC UR8, c[0x0][0x228] ;  /* 0x00008a0000087ab9 */ /* 0x000fe20000000800 */
[----:B----4-:R4:W-:Y:S01]  /*307d0*/  @P4 STG.E desc[UR48][R2.64], R249 ;  /* 0x000000f902004986 */ /* 0x0109e2000c101930 */
[----:B------:R-:W-:Y:S01]  /*307e0*/  ISETP.LT.AND P4, PT, R9, UR20, !P3 ;  /* 0x0000001409007c0c */ /* 0x000fe2000df81270 */
[----:B------:R-:W-:Y:S01]  /*307f0*/  ULDC UR10, c[0x0][0x228] ;  /* 0x00008a00000a7ab9 */ /* 0x000fe20000000800 */
[----:B------:R-:W-:Y:S01]  /*30800*/  ULDC UR12, c[0x0][0x228] ;  /* 0x00008a00000c7ab9 */ /* 0x000fe20000000800 */
[----:B-1----:R-:W-:-:S04]  /*30810*/  IMAD.WIDE R244, R11, 0x4, R208 ;  /* 0x000000040bf47825 */ /* 0x002fc800078e02d0 */
[----:B----4-:R-:W-:Y:S01]  /*30820*/  VIADD R2, R6, 0x4 ;  /* 0x0000000406027836 */ /* 0x010fe20000000000 */
[----:B------:R-:W4:Y:S01]  /*30830*/  LDL.LU R249, [R1+0xf40] ;  /* 0x000f400001f97983 */ /* 0x000f220000300800 */
[----:B------:R-:W-:-:S03]  /*30840*/  IMAD.WIDE R246, R11, 0x4, R4 ;  /* 0x000000040bf67825 */ /* 0x000fc600078e0204 */
[----:B--2---:R1:W-:Y:S01]  /*30850*/  @P1 STG.E desc[UR48][R210.64], R0 ;  /* 0x00000000d2001986 */ /* 0x0043e2000c101930 */
[----:B------:R-:W-:Y:S01]  /*30860*/  ISETP.GE.AND P1, PT, R2, UR4, PT ;  /* 0x0000000402007c0c */ /* 0x000fe2000bf26270 */
[----:B------:R-:W-:Y:S01]  /*30870*/  IMAD.WIDE R2, R11, 0x4, R150 ;  /* 0x000000040b027825 */ /* 0x000fe200078e0296 */
[----:B------:R-:W-:Y:S01]  /*30880*/  ISETP.LT.AND P3, PT, R8, UR18, !P3 ;  /* 0x0000001208007c0c */ /* 0x000fe2000df61270 */
[----:B---3--:R2:W-:Y:S01]  /*30890*/  @P5 STG.E desc[UR48][R244.64], R243 ;  /* 0x000000f3f4005986 */ /* 0x0085e2000c101930 */
[----:B------:R-:W-:-:S03]  /*308a0*/  ULDC UR4, c[0x0][0x228] ;  /* 0x00008a0000047ab9 */ /* 0x000fc60000000800 */
[----:B------:R3:W-:Y:S01]  /*308b0*/  @P6 STG.E desc[UR48][R246.64], R251 ;  /* 0x000000fbf6006986 */ /* 0x0007e2000c101930 */
[----:B-1----:R-:W-:-:S03]  /*308c0*/  VIADD R0, R11, UR26 ;  /* 0x0000001a0b007c36 */ /* 0x002fc60008000000 */
[----:B------:R1:W-:Y:S01]  /*308d0*/  @P4 STG.E desc[UR48][R2.64], R250 ;  /* 0x000000fa02004986 */ /* 0x0003e2000c101930 */
[----:B------:R-:W-:-:S03]  /*308e0*/  IMAD.WIDE R210, R11, 0x4, R148 ;  /* 0x000000040bd27825 */ /* 0x000fc600078e0294 */
[----:B--2---:R-:W2:Y:S04]  /*308f0*/  LDL.LU R243, [R1+0x514] ;  /* 0x0005140001f37983 */ /* 0x004ea80000300800 */
[----:B---3--:R-:W3:Y:S04]  /*30900*/  LDL.LU R251, [R1+0x304] ;  /* 0x0003040001fb7983 */ /* 0x008ee80000300800 */
[----:B------:R-:W4:Y:S04]  /*30910*/  LDL.LU R11, [R1+0x524] ;  /* 0x00052400010b7983 */ /* 0x000f280000300800 */
[----:B-1----:R-:W3:Y:S04]  /*30920*/  LDL.LU R250, [R1+0xf3c] ;  /* 0x000f3c0001fa7983 */ /* 0x002ee80000300800 */
[----:B------:R-:W2:Y:S01]  /*30930*/  LDL.LU R3, [R1+0x504] ;  /* 0x0005040001037983 */ /* 0x000ea20000300800 */
[----:B------:R-:W-:-:S02]  /*30940*/  ISETP.LT.AND P5, PT, R7, UR16, !P2 ;  /* 0x0000001007007c0c */ /* 0x000fc4000d7a1270 */
[----:B------:R-:W-:Y:S02]  /*30950*/  ISETP.LT.AND P6, PT, R10, UR14, !P2 ;  /* 0x0000000e0a007c0c */ /* 0x000fe4000d7c1270 */
[----:B------:R-:W-:Y:S01]  /*30960*/  ISETP.LT.AND P4, PT, R9, UR22, !P2 ;  /* 0x0000001609007c0c */ /* 0x000fe2000d781270 */
[C---:B------:R-:W-:Y:S01]  /*30970*/  IMAD.WIDE R244, R0.reuse, 0x4, R208 ;  /* 0x0000000400f47825 */ /* 0x040fe200078e02d0 */
[----:B------:R1:W-:Y:S03]  /*30980*/  @P3 STG.E desc[UR48][R210.64], R248 ;  /* 0x000000f8d2003986 */ /* 0x0003e6000c101930 */
[----:B------:R-:W-:-:S04]  /*30990*/  IMAD.WIDE R246, R0, 0x4, R4 ;  /* 0x0000000400f67825 */ /* 0x000fc800078e0204 */
[----:B-1----:R-:W-:Y:S01]  /*309a0*/  VIADD R248, R6, 0x5 ;  /* 0x0000000506f87836 */ /* 0x002fe20000000000 */
[----:B--2---:R1:W-:Y:S01]  /*309b0*/  @P5 STG.E desc[UR48][R244.64], R3 ;  /* 0x00000003f4005986 */ /* 0x0043e2000c101930 */
[----:B------:R-:W-:Y:S01]  /*309c0*/  ISETP.LT.AND P5, PT, R10, UR4, !P0 ;  /* 0x000000040a007c0c */ /* 0x000fe2000c7a1270 */
[----:B------:R-:W-:Y:S02]  /*309d0*/  ULDC UR4, c[0x0][0x22c] ;  /* 0x00008b0000047ab9 */ /* 0x000fe40000000800 */
[----:B----4-:R2:W-:Y:S01]  /*309e0*/  @P6 STG.E desc[UR48][R246.64], R11 ;  /* 0x0000000bf6006986 */ /* 0x0105e2000c101930 */
[C---:B-1----:R-:W-:Y:S01]  /*309f0*/  IMAD.WIDE R2, R0.reuse, 0x4, R150 ;  /* 0x0000000400027825 */ /* 0x042fe200078e0296 */
[----:B--2---:R-:W-:-:S04]  /*30a00*/  IADD3 R11, R0, UR26, RZ ;  /* 0x0000001a000b7c10 */ /* 0x004fc8000fffe0ff */
[----:B------:R1:W-:Y:S01]  /*30a10*/  @P4 STG.E desc[UR48][R2.64], R243 ;  /* 0x000000f302004986 */ /* 0x0003e2000c101930 */
[----:B------:R-:W-:Y:S01]  /*30a20*/  ISETP.GE.AND P4, PT, R248, UR4, PT ;  /* 0x00000004f8007c0c */ /* 0x000fe2000bf86270 */
[----:B------:R-:W-:Y:S02]  /*30a30*/  ULDC UR4, c[0x0][0x228] ;  /* 0x00008a0000047ab9 */ /* 0x000fe40000000800 */
[----:B-1----:R-:W2:Y:S01]  /*30a40*/  LDL.LU R243, [R1+0x518] ;  /* 0x0005180001f37983 */ /* 0x002ea20000300800 */
[----:B------:R-:W-:-:S03]  /*30a50*/  IMAD.WIDE R2, R0, 0x4, R148 ;  /* 0x0000000400027825 */ /* 0x000fc600078e0294 */
[----:B------:R-:W4:Y:S04]  /*30a60*/  LDL.LU R0, [R1+0x104] ;  /* 0x0001040001007983 */ /* 0x000f280000300800 */
[----:B------:R-:W2:Y:S01]  /*30a70*/  LDL.LU R248, [R1+0x204] ;  /* 0x0002040001f87983 */ /* 0x000ea20000300800 */
[----:B------:R-:W-:Y:S01]  /*30a80*/  ISETP.LT.AND P3, PT, R7, UR24, !P0 ;  /* 0x0000001807007c0c */ /* 0x000fe2000c761270 */
[----:B------:R-:W-:Y:S02]  /*30a90*/  ULDC.64 UR24, c[0x0][0x228] ;  /* 0x00008a0000187ab9 */ /* 0x000fe40000000a00 */
[----:B------:R-:W-:Y:S01]  /*30aa0*/  ISETP.LT.AND P2, PT, R8, UR24, !P2 ;  /* 0x0000001808007c0c */ /* 0x000fe2000d741270 */
[----:B------:R-:W-:Y:S01]  /*30ab0*/  IMAD.WIDE R210, R11, 0x4, R208 ;  /* 0x000000040bd27825 */ /* 0x000fe200078e02d0 */
[----:B------:R-:W-:Y:S01]  /*30ac0*/  ISETP.LT.AND P6, PT, R9, UR6, !P0 ;  /* 0x0000000609007c0c */ /* 0x000fe2000c7c1270 */
[----:B------:R-:W-:-:S02]  /*30ad0*/  ULDC UR6, c[0x0][0x228] ;  /* 0x00008a0000067ab9 */ /* 0x000fc40000000800 */
[----:B------:R-:W-:-:S08]  /*30ae0*/  IMAD.WIDE R244, R11, 0x4, R4 ;  /* 0x000000040bf47825 */ /* 0x000fd000078e0204 */
[----:B---3--:R1:W-:Y:S01]  /*30af0*/  @P2 STG.E desc[UR48][R2.64], R251 ;  /* 0x000000fb02002986 */ /* 0x0083e2000c101930 */
[----:B------:R-:W-:-:S04]  /*30b00*/  IMAD.WIDE R246, R11, 0x4, R150 ;  /* 0x000000040bf67825 */ /* 0x000fc800078e0296 */
[----:B-1----:R-:W-:Y:S01]  /*30b10*/  VIADD R2, R6, 0x6 ;  /* 0x0000000606027836 */ /* 0x002fe20000000000 */
[----:B------:R-:W3:Y:S04]  /*30b20*/  LDL.LU R251, [R1+0xf38] ;  /* 0x000f380001fb7983 */ /* 0x000ee80000300800 */
[----:B--2---:R-:W-:Y:S01]  /*30b30*/  @P3 STG.E desc[UR48][R210.64], R248 ;  /* 0x000000f8d2003986 */ /* 0x004fe2000c101930 */
[----:B------:R-:W-:Y:S01]  /*30b40*/  ISETP.LT.AND P3, PT, R8, UR4, !P0 ;  /* 0x0000000408007c0c */ /* 0x000fe2000c761270 */
[----:B------:R-:W-:Y:S02]  /*30b50*/  ULDC UR4, c[0x0][0x22c] ;  /* 0x00008b0000047ab9 */ /* 0x000fe40000000800 */
[----:B------:R-:W-:Y:S01]  /*30b60*/  ISETP.GE.AND P2, PT, R2, UR4, PT ;  /* 0x0000000402007c0c */ /* 0x000fe2000bf46270 */
[----:B------:R-:W-:Y:S01]  /*30b70*/  IMAD.WIDE R2, R11, 0x4, R148 ;  /* 0x000000040b027825 */ /* 0x000fe200078e0294 */
[----:B----4-:R1:W-:Y:S01]  /*30b80*/  @P5 STG.E desc[UR48][R244.64], R0 ;  /* 0x00000000f4005986 */ /* 0x0103e2000c101930 */
[----:B------:R-:W-:Y:S01]  /*30b90*/  ISETP.LT.AND P0, PT, R7, UR6, !P1 ;  /* 0x0000000607007c0c */ /* 0x000fe2000cf01270 */
[----:B------:R-:W-:Y:S01]  /*30ba0*/  ULDC UR4, c[0x0][0x22c] ;  /* 0x00008b0000047ab9 */ /* 0x000fe20000000800 */
[----:B-1----:R-:W-:Y:S01]  /*30bb0*/  IADD3 R0, R11, UR26, RZ ;  /* 0x0000001a0b007c10 */ /* 0x002fe2000fffe0ff */
[----:B------:R1:W-:Y:S01]  /*30bc0*/  @P6 STG.E desc[UR48][R246.64], R242 ;  /* 0x000000f2f6006986 */ /* 0x0003e2000c101930 */
[----:B------:R-:W-:Y:S01]  /*30bd0*/  ISETP.LT.AND P5, PT, R10, UR8, !P1 ;  /* 0x000000080a007c0c */ /* 0x000fe2000cfa1270 */
[----:B------:R-:W-:Y:S01]  /*30be0*/  VIADD R248, R6, 0x7 ;  /* 0x0000000706f87836 */ /* 0x000fe20000000000 */
[----:B------:R-:W-:Y:S01]  /*30bf0*/  ULDC UR6, c[0x0][0x228] ;  /* 0x00008a0000067ab9 */ /* 0x000fe20000000800 */
[----:B------:R2:W-:Y:S04]  /*30c00*/  @P3 STG.E desc[UR48][R2.64], R249 ;  /* 0x000000f902003986 */ /* 0x0005e8000c101930 */
[----:B-1----:R-:W4:Y:S01]  /*30c10*/  LDL.LU R242, [R1+0x208] ;  /* 0x0002080001f27983 */ /* 0x002f220000300800 */
[----:B------:R-:W-:Y:S01]  /*30c20*/  ISETP.LT.AND P6, PT, R9, UR10, !P1 ;  /* 0x0000000a09007c0c */ /* 0x000fe2000cfc1270 */
[----:B------:R-:W-:-:S04]  /*30c30*/  IMAD.WIDE R210, R0, 0x4, R208 ;  /* 0x0000000400d27825 */ /* 0x000fc800078e02d0 */
[C---:B------:R-:W-:Y:S01]  /*30c40*/  IMAD.WIDE R244, R0.reuse, 0x4, R4 ;  /* 0x0000000400f47825 */ /* 0x040fe200078e0204 */
[----:B------:R-:W3:Y:S03]  /*30c50*/  LDL.LU R11, [R1+0x528] ;  /* 0x00052800010b7983 */ /* 0x000ee60000300800 */
[----:B------:R-:W-:Y:S01]  /*30c60*/  IMAD.WIDE R246, R0, 0x4, R150 ;  /* 0x0000000400f67825 */ /* 0x000fe200078e0296 */
[----:B--2---:R-:W2:Y:S01]  /*30c70*/  LDL.LU R3, [R1+0x508] ;  /* 0x0005080001037983 */ /* 0x004ea20000300800 */
[----:B------:R-:W-:Y:S01]  /*30c80*/  ISETP.GE.AND P3, PT, R248, UR4, PT ;  /* 0x00000004f8007c0c */ /* 0x000fe2000bf66270 */
[----:B------:R-:W-:Y:S01]  /*30c90*/  ULDC UR4, c[0x0][0x228] ;  /* 0x00008a0000047ab9 */ /* 0x000fe20000000800 */
[----:B------:R-:W-:Y:S01]  /*30ca0*/  ULDC UR8, c[0x0][0x228] ;  /* 0x00008a0000087ab9 */ /* 0x000fe20000000800 */
[----:B------:R-:W4:Y:S01]  /*30cb0*/  LDL.LU R249, [R1+0x308] ;  /* 0x0003080001f97983 */ /* 0x000f220000300800 */
[----:B------:R-:W-:-:S03]  /*30cc0*/  ULDC UR10, c[0x0][0x228] ;  /* 0x00008a00000a7ab9 */ /* 0x000fc60000000800 */
[----:B------:R-:W4:Y:S01]  /*30cd0*/  LDL.LU R248, [R1+0x8] ;  /* 0x0000080001f87983 */ /* 0x000f220000300800 */
[----:B------:R-:W-:Y:S01]  /*30ce0*/  ISETP.LT.AND P1, PT, R8, UR4, !P1 ;  /* 0x0000000408007c0c */ /* 0x000fe2000cf21270 */
[----:B------:R-:W-:Y:S02]  /*30cf0*/  ULDC UR4, c[0x0][0x228] ;  /* 0x00008a0000047ab9 */ /* 0x000fe40000000800 */
[----:B--2---:R-:W-:Y:S04]  /*30d00*/  @P0 STG.E desc[UR48][R210.64], R3 ;  /* 0x00000003d2000986 */ /* 0x004fe8000c101930 */
[----:B---3--:R-:W-:Y:S04]  /*30d10*/  @P5 STG.E desc[UR48][R244.64], R11 ;  /* 0x0000000bf4005986 */ /* 0x008fe8000c101930 */
[----:B------:R1:W-:Y:S04]  /*30d20*/  @P6 STG.E desc[UR48][R246.64], R243 ;  /* 0x000000f3f6006986 */ /* 0x0003e8000c101930 */
[----:B-1----:R-:W2:Y:S04]  /*30d30*/  LDL.LU R247, [R1+0x108] ;  /* 0x0001080001f77983 */ /* 0x002ea80000300800 */
[----:B------:R-:W3:Y:S01]  /*30d40*/  LDL.LU R243, [R1+0x50c] ;  /* 0x00050c0001f37983 */ /* 0x000ee20000300800 */
[----:B------:R-:W-:-:S02]  /*30d50*/  ISETP.LT.AND P0, PT, R7, UR4, !P4 ;  /* 0x0000000407007c0c */ /* 0x000fc4000e701270 */
[C---:B------:R-:W-:Y:S01]  /*30d60*/  IADD3 R11, R0.reuse, UR26, RZ ;  /* 0x0000001a000b7c10 */ /* 0x040fe2000fffe0ff */
[----:B------:R-:W-:Y:S01]  /*30d70*/  IMAD.WIDE R2, R0, 0x4, R148 ;  /* 0x0000000400027825 */ /* 0x000fe200078e0294 */
[----:B------:R-:W-:Y:S01]  /*30d80*/  ULDC UR4, c[0x0][0x228] ;  /* 0x00008a0000047ab9 */ /* 0x000fe20000000800 */
[----:B------:R-:W-:Y:S01]  /*30d90*/  ISETP.LT.AND P6, PT, R10, UR6, !P4 ;  /* 0x000000060a007c0c */ /* 0x000fe2000e7c1270 */
[----:B------:R-:W-:Y:S01]  /*30da0*/  ULDC UR6, c[0x0][0x228] ;  /* 0x00008a0000067ab9 */ /* 0x000fe20000000800 */
[----:B------:R-:W-:Y:S01]  /*30db0*/  VIADD R244, R6, 0x8 ;  /* 0x0000000806f47836 */ /* 0x000fe20000000000 */
[----:B------:R-:W-:Y:S01]  /*30dc0*/  ISETP.LT.AND P5, PT, R9, UR4, !P4 ;  /* 0x0000000409007c0c */ /* 0x000fe2000e7a1270 */
[----:B------:R-:W-:Y:S01]  /*30dd0*/  IMAD.WIDE R210, R11, 0x4, R208 ;  /* 0x000000040bd27825 */ /* 0x000fe200078e02d0 */
[----:B------:R-:W-:Y:S01]  /*30de0*/  ULDC UR4, c[0x0][0x22c] ;  /* 0x00008b0000047ab9 */ /* 0x000fe20000000800 */
[----:B----4-:R1:W-:Y:S01]  /*30df0*/  @P1 STG.E desc[UR48][R2.64], R249 ;  /* 0x000000f902001986 */ /* 0x0103e2000c101930 */
[----:B------:R-:W-:Y:S01]  /*30e00*/  ISETP.GE.AND P1, PT, R244, UR4, PT ;  /* 0x00000004f4007c0c */ /* 0x000fe2000bf26270 */
[----:B------:R-:W-:Y:S01]  /*30e10*/  ULDC UR4, c[0x0][0x228] ;  /* 0x00008a0000047ab9 */ /* 0x000fe20000000800 */
[----:B------:R-:W-:Y:S01]  /*30e20*/  ISETP.LT.AND P4, PT, R8, UR8, !P4 ;  /* 0x0000000808007c0c */ /* 0x000fe2000e781270 */
[----:B------:R4:W-:Y:S01]  /*30e30*/  @P0 STG.E desc[UR48][R210.64], R242 ;  /* 0x000000f2d2000986 */ /* 0x0009e2000c101930 */
[----:B------:R-:W-:Y:S01]  /*30e40*/  ISETP.LT.AND P0, PT, R7, UR4, !P2 ;  /* 0x0000000407007c0c */ /* 0x000fe2000d701270 */
[----:B------:R-:W-:Y:S01]  /*30e50*/  IMAD.WIDE R244, R11, 0x4, R148 ;  /* 0x000000040bf47825 */ /* 0x000fe200078e0294 */
[----:B------:R-:W-:Y:S01]  /*30e60*/  ULDC UR4, c[0x0][0x228] ;  /* 0x00008a0000047ab9 */ /* 0x000fe20000000800 */
[----:B------:R-:W-:-:S02]  /*30e70*/  ULDC UR8, c[0x0][0x228] ;  /* 0x00008a0000087ab9 */ /* 0x000fc40000000800 */
[C---:B-1----:R-:W-:Y:S01]  /*30e80*/  IMAD.WIDE R2, R11.reuse, 0x4, R4 ;  /* 0x000000040b027825 */ /* 0x042fe200078e0204 */
[----:B------:R-:W3:Y:S03]  /*30e90*/  LDL.LU R249, [R1+0x51c] ;  /* 0x00051c0001f97983 */ /* 0x000ee60000300800 */
[C---:B----4-:R-:W-:Y:S01]  /*30ea0*/  IMAD.WIDE R210, R11.reuse, 0x4, R150 ;  /* 0x000000040bd27825 */ /* 0x050fe200078e0296 */
[----:B------:R-:W4:Y:S03]  /*30eb0*/  LDL.LU R242, [R1+0x20c] ;  /* 0x00020c0001f27983 */ /* 0x000f260000300800 */
[----:B------:R-:W-:-:S05]  /*30ec0*/  VIADD R11, R11, UR26 ;  /* 0x0000001a0b0b7c36 */ /* 0x000fca0008000000 */
[C---:B------:R-:W-:Y:S01]  /*30ed0*/  IADD3 R0, R11.reuse, UR26, RZ ;  /* 0x0000001a0b007c10 */ /* 0x040fe2000fffe0ff */
[----:B--2---:R1:W-:Y:S04]  /*30ee0*/  @P6 STG.E desc[UR48][R2.64], R247 ;  /* 0x000000f702006986 */ /* 0x0043e8000c101930 */
[----:B------:R2:W-:Y:S04]  /*30ef0*/  @P5 STG.E desc[UR48][R210.64], R248 ;  /* 0x000000f8d2005986 */ /* 0x0005e8000c101930 */
[----:B------:R3:W-:Y:S01]  /*30f00*/  @P4 STG.E desc[UR48][R244.64], R250 ;  /* 0x000000faf4004986 */ /* 0x0007e2000c101930 */
[----:B-1----:R-:W-:Y:S01]  /*30f10*/  IMAD.WIDE R2, R11, 0x4, R208 ;  /* 0x000000040b027825 */ /* 0x002fe200078e02d0 */
[----:B------:R-:W-:Y:S01]  /*30f20*/  ISETP.LT.AND P4, PT, R10, UR4, !P2 ;  /* 0x000000040a007c0c */ /* 0x000fe2000d781270 */
[----:B------:R-:W-:-:S02]  /*30f30*/  ULDC UR4, c[0x0][0x22c] ;  /* 0x00008b0000047ab9 */ /* 0x000fc40000000800 */
[----:B--2---:R-:W-:Y:S01]  /*30f40*/  VIADD R248, R6, 0x9 ;  /* 0x0000000906f87836 */ /* 0x004fe20000000000 */
[----:B---3--:R1:W-:Y:S01]  /*30f50*/  @P0 STG.E desc[UR48][R2.64], R243 ;  /* 0x000000f302000986 */ /* 0x0083e2000c101930 */
[----:B------:R-:W-:-:S03]  /*30f60*/  IMAD.WIDE R210, R11, 0x4, R150 ;  /* 0x000000040bd27825 */ /* 0x000fc600078e0296 */
[----:B------:R-:W2:Y:S01]  /*30f70*/  LDL.LU R250, [R1+0x10c] ;  /* 0x00010c0001fa7983 */ /* 0x000ea20000300800 */
[C---:B------:R-:W-:Y:S01]  /*30f80*/  IMAD.WIDE R244, R11.reuse, 0x4, R148 ;  /* 0x000000040bf47825 */ /* 0x040fe200078e0294 */
[----:B------:R-:W-:Y:S01]  /*30f90*/  ISETP.GE.AND P0, PT, R248, UR4, PT ;  /* 0x00000004f8007c0c */ /* 0x000fe2000bf06270 */
[----:B------:R-:W-:Y:S01]  /*30fa0*/  ULDC UR4, c[0x0][0x228] ;  /* 0x00008a0000047ab9 */ /* 0x000fe20000000800 */
[----:B-1----:R-:W3:Y:S01]  /*30fb0*/  LDL.LU R243, [R1+0xc] ;  /* 0x00000c0001f37983 */ /* 0x002ee20000300800 */
[----:B------:R-:W-:-:S03]  /*30fc0*/  IMAD.WIDE R2, R11, 0x4, R4 ;  /* 0x000000040b027825 */ /* 0x000fc600078e0204 */
[----:B------:R-:W4:Y:S04]  /*30fd0*/  LDL.LU R11, [R1+0x30c] ;  /* 0x00030c00010b7983 */ /* 0x000f280000300800 */
[----:B------:R-:W2:Y:S01]  /*30fe0*/  LDL.LU R248, [R1+0x52c] ;  /* 0x00052c0001f87983 */ /* 0x000ea20000300800 */
[----:B------:R-:W-:Y:S01]  /*30ff0*/  ISETP.LT.AND P5, PT, R9, UR6, !P2 ;  /* 0x0000000609007c0c */ /* 0x000fe2000d7a1270 */
[----:B------:R-:W-:Y:S01]  /*31000*/  IMAD.WIDE R246, R0, 0x4, R208 ;  /* 0x0000000400f67825 */ /* 0x000fe200078e02d0 */
[----:B------:R-:W-:Y:S01]  /*31010*/  ISETP.LT.AND P2, PT, R8, UR8, !P2 ;  /* 0x0000000808007c0c */ /* 0x000fe2000d741270 */
[----:B------:R-:W-:Y:S01]  /*31020*/  ULDC UR6, c[0x0][0x228] ;  /* 0x00008a0000067ab9 */ /* 0x000fe20000000800 */
[----:B------:R-:W-:Y:S01]  /*31030*/  ISETP.LT.AND P6, PT, R7, UR10, !P3 ;  /* 0x0000000a07007c0c */ /* 0x000fe2000dfc1270 */
[----:B------:R-:W-:Y:S01]  /*31040*/  ULDC UR8, c[0x0][0x228] ;  /* 0x00008a0000087ab9 */ /* 0x000fe20000000800 */
[----:B------:R-:W-:Y:S01]  /*31050*/  ULDC UR10, c[0x0][0x228] ;  /* 0x00008a00000a7ab9 */ /* 0x000fe20000000800 */
[----:B--2---:R1:W-:Y:S06]  /*31060*/  @P4 STG.E desc[UR48][R2.64], R248 ;  /* 0x000000f802004986 */ /* 0x0043ec000c101930 */
[----:B------:R2:W-:Y:S04]  /*31070*/  @P5 STG.E desc[UR48][R210.64], R249 ;  /* 0x000000f9d2005986 */ /* 0x0005e8000c101930 */
[----:B----4-:R-:W-:Y:S04]  /*31080*/  @P2 STG.E desc[UR48][R244.64], R11 ;  /* 0x0000000bf4002986 */ /* 0x010fe8000c101930 */
[----:B-1----:R-:W4:Y:S04]  /*31090*/  LDL.LU R248, [R1+0x550] ;  /* 0x0005500001f87983 */ /* 0x002f280000300800 */
[----:B--2---:R-:W2:Y:S04]  /*310a0*/  LDL.LU R249, [R1+0x530] ;  /* 0x0005300001f97983 */ /* 0x004ea80000300800 */
[----:B------:R1:W-:Y:S04]  /*310b0*/  @P6 STG.E desc[UR48][R246.64], R242 ;  /* 0x000000f2f6006986 */ /* 0x0003e8000c101930 */
[----:B-1----:R-:W2:Y:S01]  /*310c0*/  LDL.LU R242, [R1+0x540] ;  /* 0x0005400001f27983 */ /* 0x002ea20000300800 */
[----:B------:R-:W-:Y:S01]  /*310d0*/  ISETP.LT.AND P2, PT, R10, UR4, !P3 ;  /* 0x000000040a007c0c */ /* 0x000fe2000df41270 */
[----:B------:R-:W-:-:S02]  /*310e0*/  ULDC UR4, c[0x0][0x228] ;  /* 0x00008a0000047ab9 */ /* 0x000fc40000000800 */
[----:B------:R-:W-:Y:S01]  /*310f0*/  ISETP.LT.AND P4, PT, R9, UR4, !P3 ;  /* 0x0000000409007c0c */ /* 0x000fe2000df81270 */
[----:B------:R-:W-:Y:S01]  /*31100*/  IMAD.WIDE R2, R0, 0x4, R4 ;  /* 0x0000000400027825 */ /* 0x000fe200078e0204 */
[----:B------:R-:W-:Y:S01]  /*31110*/  ISETP.LT.AND P3, PT, R8, UR6, !P3 ;  /* 0x0000000608007c0c */ /* 0x000fe2000df61270 */
[----:B------:R-:W-:Y:S02]  /*31120*/  ULDC UR4, c[0x0][0x22c] ;  /* 0x00008b0000047ab9 */ /* 0x000fe40000000800 */
[----:B------:R-:W-:Y:S02]  /*31130*/  VIADD R244, R6, 0xa ;  /* 0x0000000a06f47836 */ /* 0x000fe40000000000 */
[----:B------:R-:W-:Y:S01]  /*31140*/  IMAD.WIDE R210, R0, 0x4, R150 ;  /* 0x0000000400d27825 */ /* 0x000fe200078e0296 */
[----:B------:R-:W-:Y:S01]  /*31150*/  ISETP.LT.AND P5, PT, R7, UR8, !P1 ;  /* 0x0000000807007c0c */ /* 0x000fe2000cfa1270 */
[----:B------:R-:W-:Y:S01]  /*31160*/  ULDC UR6, c[0x0][0x228] ;  /* 0x00008a0000067ab9 */ /* 0x000fe20000000800 */
[----:B------:R1:W-:Y:S01]  /*31170*/  @P2 STG.E desc[UR48][R2.64], R250 ;  /* 0x000000fa02002986 */ /* 0x0003e2000c101930 */
[----:B------:R-:W-:Y:S01]  /*31180*/  ISETP.GE.AND P2, PT, R244, UR4, PT ;  /* 0x00000004f4007c0c */ /* 0x000fe2000bf46270 */
[----:B------:R-:W-:Y:S01]  /*31190*/  ULDC UR4, c[0x0][0x228] ;  /* 0x00008a0000047ab9 */ /* 0x000fe20000000800 */
[----:B------:R-:W-:Y:S01]  /*311a0*/  ISETP.LT.AND P6, PT, R10, UR10, !P1 ;  /* 0x0000000a0a007c0c */ /* 0x000fe2000cfc1270 */
[----:B---3--:R3:W-:Y:S01]  /*311b0*/  @P4 STG.E desc[UR48][R210.64], R243 ;  /* 0x000000f3d2004986 */ /* 0x0087e2000c101930 */
[C---:B------:R-:W-:Y:S01]  /*311c0*/  VIADD R11, R0.reuse, UR26 ;  /* 0x0000001a000b7c36 */ /* 0x040fe20008000000 */
[----:B------:R-:W-:Y:S01]  /*311d0*/  ISETP.LT.AND P4, PT, R9, UR4, !P1 ;  /* 0x0000000409007c0c */ /* 0x000fe2000cf81270 */
[----:B------:R-:W-:Y:S01]  /*311e0*/  ULDC UR4, c[0x0][0x228] ;  /* 0x00008a0000047ab9 */ /* 0x000fe20000000800 */
[----:B------:R-:W-:Y:S01]  /*311f0*/  ULDC UR8, c[0x0][0x228] ;  /* 0x00008a0000087ab9 */ /* 0x000fe20000000800 */
[----:B-1----:R-:W-:Y:S01]  /*31200*/  IMAD.WIDE R2, R0, 0x4, R148 ;  /* 0x0000000400027825 */ /* 0x002fe200078e0294 */
[----:B------:R-:W2:Y:S01]  /*31210*/  LDL.LU R250, [R1+0x110] ;  /* 0x0001100001fa7983 */ /* 0x000ea20000300800 */
[----:B------:R-:W-:-:S02]  /*31220*/  ULDC UR10, c[0x0][0x228] ;  /* 0x00008a00000a7ab9 */ /* 0x000fc40000000800 */
[C---:B---3--:R-:W-:Y:S01]  /*31230*/  IMAD.WIDE R210, R11.reuse, 0x4, R208 ;  /* 0x000000040bd27825 */ /* 0x048fe200078e02d0 */
[----:B------:R1:W-:Y:S03]  /*31240*/  @P3 STG.E desc[UR48][R2.64], R251 ;  /* 0x000000fb02003986 */ /* 0x0003e6000c101930 */
[C---:B------:R-:W-:Y:S01]  /*31250*/  IMAD.WIDE R244, R11.reuse, 0x4, R4 ;  /* 0x000000040bf47825 */ /* 0x040fe200078e0204 */
[----:B------:R-:W3:Y:S01]  /*31260*/  LDL.LU R243, [R1+0x10] ;  /* 0x0000100001f37983 */ /* 0x000ee20000300800 */
[----:B------:R-:W-:Y:S01]  /*31270*/  ISETP.LT.AND P1, PT, R8, UR4, !P1 ;  /* 0x0000000408007c0c */ /* 0x000fe2000cf21270 */
[----:B------:R-:W-:Y:S01]  /*31280*/  ULDC UR4, c[0x0][0x22c] ;  /* 0x00008b0000047ab9 */ /* 0x000fe20000000800 */
[C---:B-1----:R-:W-:Y:S01]  /*31290*/  IMAD.WIDE R2, R11.reuse, 0x4, R150 ;  /* 0x000000040b027825 */ /* 0x042fe200078e0296 */
[----:B------:R-:W3:Y:S01]  /*312a0*/  LDL.LU R251, [R1+0x554] ;  /* 0x0005540001fb7983 */ /* 0x000ee20000300800 */
[----:B------:R-:W-:-:S03]  /*312b0*/  IADD3 R0, R11, UR26, RZ ;  /* 0x0000001a0b007c10 */ /* 0x000fc6000fffe0ff */
[----:B----4-:R1:W-:Y:S04]  /*312c0*/  @P5 STG.E desc[UR48][R210.64], R248 ;  /* 0x000000f8d2005986 */ /* 0x0103e8000c101930 */
[----:B--2---:R2:W-:Y:S01]  /*312d0*/  @P6 STG.E desc[UR48][R244.64], R249 ;  /* 0x000000f9f4006986 */ /* 0x0045e2000c101930 */
[----:B-1----:R-:W-:-:S03]  /*312e0*/  VIADD R248, R6, 0xb ;  /* 0x0000000b06f87836 */ /* 0x002fc60000000000 */
[----:B--2---:R-:W2:Y:S04]  /*312f0*/  LDL.LU R249, [R1+0x534] ;  /* 0x0005340001f97983 */ /* 0x004ea80000300800 */
[----:B------:R1:W-:Y:S01]  /*31300*/  @P4 STG.E desc[UR48][R2.64], R242 ;  /* 0x000000f202004986 */ /* 0x0003e2000c101930 */
[----:B------:R-:W-:Y:S02]  /*31310*/  ISETP.GE.AND P4, PT, R248, UR4, PT ;  /* 0x00000004f8007c0c */ /* 0x000fe4000bf86270 */
[----:B------:R-:W-:Y:S02]  /*31320*/  ISETP.LT.AND P3, PT, R7, UR6, !P0 ;  /* 0x0000000607007c0c */ /* 0x000fe4000c761270 */
[----:B------:R-:W-:Y:S01]  /*31330*/  ISETP.LT.AND P5, PT, R10, UR8, !P0 ;  /* 0x000000080a007c0c */ /* 0x000fe2000c7a1270 */
[C---:B------:R-:W-:Y:S01]  /*31340*/  IMAD.WIDE R210, R0.reuse, 0x4, R208 ;  /* 0x0000000400d27825 */ /* 0x040fe200078e02d0 */
[----:B------:R-:W-:Y:S01]  /*31350*/  ISETP.LT.AND P6, PT, R9, UR10, !P0 ;  /* 0x0000000a09007c0c */ /* 0x000fe2000c7c1270 */
[----:B------:R-:W-:Y:S01]  /*31360*/  ULDC UR4, c[0x0][0x228] ;  /* 0x00008a0000047ab9 */ /* 0x000fe20000000800 */
[----:B------:R-:W-:Y:S01]  /*31370*/  ULDC UR6, c[0x0][0x228] ;  /* 0x00008a0000067ab9 */ /* 0x000fe20000000800 */
[----:B------:R-:W-:Y:S01]  /*31380*/  IMAD.WIDE R244, R0, 0x4, R4 ;  /* 0x0000000400f47825 */ /* 0x000fe200078e0204 */
[----:B------:R-:W-:Y:S01]  /*31390*/  ULDC UR8, c[0x0][0x228] ;  /* 0x00008a0000087ab9 */ /* 0x000fe20000000800 */
[----:B-1----:R-:W4:Y:S01]  /*313a0*/  LDL.LU R242, [R1+0x544] ;  /* 0x0005440001f27983 */ /* 0x002f220000300800 */
[----:B------:R-:W-:Y:S01]  /*313b0*/  ULDC UR10, c[0x0][0x228] ;  /* 0x00008a00000a7ab9 */ /* 0x000fe20000000800 */
[----:B------:R-:W-:-:S02]  /*313c0*/  IMAD.WIDE R2, R11, 0x4, R148 ;  /* 0x000000040b027825 */ /* 0x000fc400078e0294 */
[----:B------:R-:W3:Y:S04]  /*313d0*/  LDL.LU R11, [R1+0x310] ;  /* 0x00031000010b7983 */ /* 0x000ee80000300800 */
[----:B------:R-:W2:Y:S01]  /*313e0*/  LDL.LU R248, [R1+0x400] ;  /* 0x0004000001f87983 */ /* 0x000ea20000300800 */
[----:B------:R-:W-:-:S03]  /*313f0*/  IMAD.WIDE R246, R0, 0x4, R150 ;  /* 0x0000000400f67825 */ /* 0x000fc600078e0296 */
[----:B--2---:R1:W-:Y:S04]  /*31400*/  @P1 STG.E desc[UR48][R2.64], R248 ;  /* 0x000000f802001986 */ /* 0x0043e8000c101930 */
[----:B---3--:R2:W-:Y:S01]  /*31410*/  @P3 STG.E desc[UR48][R210.64], R11 ;  /* 0x0000000bd2003986 */ /* 0x0085e2000c101930 */
[----:B------:R-:W-:Y:S01]  /*31420*/  ISETP.LT.AND P3, PT, R8, UR4, !P0 ;  /* 0x0000000408007c0c */ /* 0x000fe2000c761270 */
[----:B------:R-:W-:Y:S02]  /*31430*/  ULDC UR4, c[0x0][0x22c] ;  /* 0x00008b0000047ab9 */ /* 0x000fe40000000800 */
[----:B------:R3:W-:Y:S01]  /*31440*/  @P5 STG.E desc[UR48][R244.64], R250 ;  /* 0x000000faf4005986 */ /* 0x0007e2000c101930 */
[----:B-1----:R-:W-:-:S03]  /*31450*/  VIADD R2, R6, 0xc ;  /* 0x0000000c06027836 */ /* 0x002fc60000000000 */
[----:B------:R1:W-:Y:S01]  /*31460*/  @P6 STG.E desc[UR48][R246.64], R243 ;  /* 0x000000f3f6006986 */ /* 0x0003e2000c101930 */
[----:B--2---:R-:W-:Y:S02]  /*31470*/  IADD3 R11, R0, UR26, RZ ;  /* 0x0000001a000b7c10 */ /* 0x004fe4000fffe0ff */
[----:B------:R-:W-:Y:S01]  /*31480*/  ISETP.GE.AND P1, PT, R2, UR4, PT ;  /* 0x0000000402007c0c */ /* 0x000fe2000bf26270 */
[----:B------:R-:W-:Y:S01]  /*31490*/  IMAD.WIDE R2, R0, 0x4, R148 ;  /* 0x0000000400027825 */ /* 0x000fe200078e0294 */
[----:B---3--:R-:W2:Y:S01]  /*314a0*/  LDL.LU R250, [R1+0x404] ;  /* 0x0004040001fa7983 */ /* 0x008ea20000300800 */
[----:B------:R-:W-:Y:S01]  /*314b0*/  ISETP.LT.AND P0, PT, R7, UR6, !P2 ;  /* 0x0000000607007c0c */ /* 0x000fe2000d701270 */
[----:B------:R-:W-:Y:S01]  /*314c0*/  ULDC UR4, c[0x0][0x22c] ;  /* 0x00008b0000047ab9 */ /* 0x000fe20000000800 */
[----:B------:R-:W-:Y:S02]  /*314d0*/  ISETP.LT.AND P5, PT, R10, UR8, !P2 ;  /* 0x000000080a007c0c */ /* 0x000fe4000d7a1270 */
[----:B------:R-:W-:Y:S01]  /*314e0*/  ISETP.LT.AND P6, PT, R9, UR10, !P2 ;  /* 0x0000000a09007c0c */ /* 0x000fe2000d7c1270 */
[----:B-1----:R-:W3:Y:S01]  /*314f0*/  LDL.LU R243, [R1+0x314] ;  /* 0x0003140001f37983 */ /* 0x002ee20000300800 */
[----:B------:R-:W-:Y:S01]  /*31500*/  VIADD R248, R6, 0xd ;  /* 0x0000000d06f87836 */ /* 0x000fe20000000000 */
[----:B------:R-:W-:Y:S01]  /*31510*/  ULDC UR6, c[0x0][0x228] ;  /* 0x00008a0000067ab9 */ /* 0x000fe20000000800 */
[C---:B------:R-:W-:Y:S01]  /*31520*/  IMAD.WIDE R210, R11.reuse, 0x4, R208 ;  /* 0x000000040bd27825 */ /* 0x040fe200078e02d0 */
[----:B------:R-:W4:Y:S01]  /*31530*/  LDL.LU R0, [R1+0x210] ;  /* 0x0002100001007983 */ /* 0x000f220000300800 */
[----:B------:R-:W-:Y:S01]  /*31540*/  ULDC UR8, c[0x0][0x228] ;  /* 0x00008a0000087ab9 */ /* 0x000fe20000000800 */
[----:B------:R-:W-:Y:S01]  /*31550*/  ULDC UR10, c[0x0][0x228] ;  /* 0x00008a00000a7ab9 */ /* 0x000fe20000000800 */
[----:B------:R-:W-:-:S04]  /*31560*/  IMAD.WIDE R244, R11, 0x4, R4 ;  /* 0x000000040bf47825 */ /* 0x000fc800078e0204 */
[----:B------:R-:W-:Y:S01]  /*31570*/  IMAD.WIDE R246, R11, 0x4, R150 ;  /* 0x000000040bf67825 */ /* 0x000fe200078e0296 */
[----:B----4-:R-:W-:Y:S01]  /*31580*/  @P3 STG.E desc[UR48][R2.64], R0 ;  /* 0x0000000002003986 */ /* 0x010fe2000c101930 */
[----:B------:R-:W-:Y:S01]  /*31590*/  ISETP.GE.AND P3, PT, R248, UR4, PT ;  /* 0x00000004f8007c0c */ /* 0x000fe2000bf66270 */
[----:B------:R-:W-:Y:S02]  /*315a0*/  ULDC UR4, c[0x0][0x228] ;  /* 0x00008a0000047ab9 */ /* 0x000fe40000000800 */
[----:B------:R-:W-:Y:S04]  /*315b0*/  @P0 STG.E desc[UR48][R210.64], R251 ;  /* 0x000000fbd2000986 */ /* 0x000fe8000c101930 */
[----:B------:R1:W-:Y:S04]  /*315c0*/  @P5 STG.E desc[UR48][R244.64], R249 ;  /* 0x000000f9f4005986 */ /* 0x0003e8000c101930 */
[----:B------:R-:W4:Y:S04]  /*315d0*/  LDL.LU R248, [R1+0x14] ;  /* 0x0000140001f87983 */ /* 0x000f280000300800 */
[----:B------:R2:W-:Y:S04]  /*315e0*/  @P6 STG.E desc[UR48][R246.64], R242 ;  /* 0x000000f2f6006986 */ /* 0x0005e8000c101930 */
[----:B-1----:R-:W4:Y:S04]  /*315f0*/  LDL.LU R249, [R1+0x214] ;  /* 0x0002140001f97983 */ /* 0x002f280000300800 */
[----:B--2---:R-:W2:Y:S04]  /*31600*/  LDL.LU R247, [R1+0x114] ;  /* 0x0001140001f77983 */ /* 0x004ea80000300800 */
[----:B------:R-:W4:Y:S01]  /*31610*/  LDL.LU R242, [R1+0x558] ;  /* 0x0005580001f27983 */ /* 0x000f220000300800 */
[----:B------:R-:W-:Y:S01]  /*31620*/  ISETP.LT.AND P2, PT, R8, UR4, !P2 ;  /* 0x0000000408007c0c */ /* 0x000fe2000d741270 */
[----:B------:R-:W-:-:S02]  /*31630*/  ULDC UR4, c[0x0][0x228] ;  /* 0x00008a0000047ab9 */ /* 0x000fc40000000800 */
[----:B------:R-:W-:Y:S02]  /*31640*/  ISETP.LT.AND P0, PT, R7, UR4, !P4 ;  /* 0x0000000407007c0c */ /* 0x000fe4000e701270 */
[C---:B------:R-:W-:Y:S01]  /*31650*/  IADD3 R0, R11.reuse, UR26, RZ ;  /* 0x0000001a0b007c10 */ /* 0x040fe2000fffe0ff */
[----:B------:R-:W-:Y:S01]  /*31660*/  IMAD.WIDE R2, R11, 0x4, R148 ;  /* 0x000000040b027825 */ /* 0x000fe200078e0294 */
[----:B------:R-:W-:Y:S01]  /*31670*/  ULDC UR4, c[0x0][0x228] ;  /* 0x00008a0000047ab9 */ /* 0x000fe20000000800 */
[----:B------:R-:W-:Y:S01]  /*31680*/  ISETP.LT.AND P6, PT, R10, UR6, !P4 ;  /* 0x000000060a007c0c */ /* 0x000fe2000e7c1270 */
[----:B------:R-:W4:Y:S01]  /*31690*/  LDL.LU R251, [R1+0x548] ;  /* 0x0005480001fb7983 */ /* 0x000f220000300800 */
[----:B------:R-:W-:Y:S01]  /*316a0*/  VIADD R244, R6, 0xe ;  /* 0x0000000e06f47836 */ /* 0x000fe20000000000 */
[----:B------:R-:W-:Y:S01]  /*316b0*/  ISETP.LT.AND P5, PT, R9, UR4, !P4 ;  /* 0x0000000409007c0c */ /* 0x000fe2000e7a1270 */
[----:B------:R-:W-:Y:S01]  /*316c0*/  IMAD.WIDE R210, R0, 0x4, R208 ;  /* 0x0000000400d27825 */ /* 0x000fe200078e02d0 */
[----:B------:R-:W-:Y:S01]  /*316d0*/  ULDC UR4, c[0x0][0x22c] ;  /* 0x00008b0000047ab9 */ /* 0x000fe20000000800 */
[----:B------:R1:W-:Y:S01]  /*316e0*/  @P2 STG.E desc[UR48][R2.64], R250 ;  /* 0x000000fa02002986 */ /* 0x0003e2000c101930 */
[----:B------:R-:W-:Y:S01]  /*316f0*/  ISETP.GE.AND P2, PT, R244, UR4, PT ;  /* 0x00000004f4007c0c */ /* 0x000fe2000bf46270 */
[----:B------:R-:W-:Y:S01]  /*31700*/  ULDC UR4, c[0x0][0x228] ;  /* 0x00008a0000047ab9 */ /* 0x000fe20000000800 */
[----:B------:R-:W-:Y:S01]  /*31710*/  ISETP.LT.AND P4, PT, R8, UR8, !P4 ;  /* 0x0000000808007c0c */ /* 0x000fe2000e781270 */
[----:B---3--:R3:W-:Y:S01]  /*31720*/  @P0 STG.E desc[UR48][R210.64], R243 ;  /* 0x000000f3d2000986 */ /* 0x0087e2000c101930 */
[----:B------:R-:W-:Y:S01]  /*31730*/  ISETP.LT.AND P0, PT, R7, UR4, !P1 ;  /* 0x0000000407007c0c */ /* 0x000fe2000cf01270 */
[C---:B------:R-:W-:Y:S01]  /*31740*/  VIADD R11, R0.reuse, UR26 ;  /* 0x0000001a000b7c36 */ /* 0x040fe20008000000 */
[----:B------:R-:W-:Y:S01]  /*31750*/  ULDC UR4, c[0x0][0x228] ;  /* 0x00008a0000047ab9 */ /* 0x000fe20000000800 */
[----:B------:R-:W-:Y:S01]  /*31760*/  ULDC UR6, c[0x0][0x228] ;  /* 0x00008a0000067ab9 */ /* 0x000fe20000000800 */
[----:B-1----:R-:W-:Y:S01]  /*31770*/  IMAD.WIDE R2, R0, 0x4, R4 ;  /* 0x0000000400027825 */ /* 0x002fe200078e0204 */
[----:B------:R-:W4:Y:S01]  /*31780*/  LDL.LU R250, [R1+0x408] ;  /* 0x0004080001fa7983 */ /* 0x000f220000300800 */
[----:B------:R-:W-:-:S02]  /*31790*/  ULDC UR8, c[0x0][0x228] ;  /* 0x00008a0000087ab9 */ /* 0x000fc40000000800 */
[C---:B---3--:R-:W-:Y:S01]  /*317a0*/  IMAD.WIDE R210, R0.reuse, 0x4, R150 ;  /* 0x0000000400d27825 */ /* 0x048fe200078e0296 */
[----:B------:R-:W3:Y:S03]  /*317b0*/  LDL.LU R243, [R1+0x318] ;  /* 0x0003180001f37983 */ /* 0x000ee60000300800 */
[----:B------:R-:W-:Y:S01]  /*317c0*/  IMAD.WIDE R244, R0, 0x4, R148 ;  /* 0x0000000400f47825 */ /* 0x000fe200078e0294 */
[C---:B------:R-:W-:Y:S01]  /*317d0*/  IADD3 R0, R11.reuse, UR26, RZ ;  /* 0x0000001a0b007c10 */ /* 0x040fe2000fffe0ff */
[----:B--2---:R1:W-:Y:S04]  /*317e0*/  @P6 STG.E desc[UR48][R2.64], R247 ;  /* 0x000000f702006986 */ /* 0x0043e8000c101930 */
[----:B----4-:R2:W-:Y:S04]  /*317f0*/  @P5 STG.E desc[UR48][R210.64], R248 ;  /* 0x000000f8d2005986 */ /* 0x0105e8000c101930 */
[----:B------:R4:W-:Y:S01]  /*31800*/  @P4 STG.E desc[UR48][R244.64], R249 ;  /* 0x000000f9f4004986 */ /* 0x0009e2000c101930 */
[----:B-1----:R-:W-:-:S04]  /*31810*/  IMAD.WIDE R2, R11, 0x4, R208 ;  /* 0x000000040b027825 */ /* 0x002fc800078e02d0 */
[C---:B--2---:R-:W-:Y:S01]  /*31820*/  IMAD.WIDE R210, R11.reuse, 0x4, R150 ;  /* 0x000000040bd27825 */ /* 0x044fe200078e0296 */
[----:B------:R1:W-:Y:S03]  /*31830*/  @P0 STG.E desc[UR48][R2.64], R242 ;  /* 0x000000f202000986 */ /* 0x0003e6000c101930 */
[C---:B----4-:R-:W-:Y:S01]  /*31840*/  IMAD.WIDE R244, R11.reuse, 0x4, R148 ;  /* 0x000000040bf47825 */ /* 0x050fe200078e0294 */
[----:B------:R-:W2:Y:S04]  /*31850*/  LDL.LU R249, [R1+0x118] ;  /* 0x0001180001f97983 */ /* 0x000ea80000300800 */
[----:B-1----:R-:W4:Y:S01]  /*31860*/  LDL.LU R242, [R1+0x18] ;  /* 0x0000180001f27983 */ /* 0x002f220000300800 */
[----:B------:R-:W-:-:S03]  /*31870*/  IMAD.WIDE R2, R11, 0x4, R4 ;  /* 0x000000040b027825 */ /* 0x000fc600078e0204 */
[----:B------:R-:W3:Y:S01]  /*31880*/  LDL.LU R11, [R1+0x538] ;  /* 0x00053800010b7983 */ /* 0x000ee20000300800 */
[----:B------:R-:W-:Y:S02]  /*31890*/  ISETP.LT.AND P4, PT, R10, UR4, !P1 ;  /* 0x000000040a007c0c */ /* 0x000fe4000cf81270 */
[----:B------:R-:W-:Y:S01]  /*318a0*/  ISETP.LT.AND P6, PT, R7, UR10, !P3 ;  /* 0x0000000a07007c0c */ /* 0x000fe2000dfc1270 */
[----:B------:R-:W-:Y:S01]  /*318b0*/  VIADD R248, R6, 0xf ;  /* 0x0000000f06f87836 */ /* 0x000fe20000000000 */
[----:B------:R-:W-:Y:S01]  /*318c0*/  ISETP.LT.AND P5, PT, R9, UR6, !P1 ;  /* 0x0000000609007c0c */ /* 0x000fe2000cfa1270 */
[----:B------:R-:W-:Y:S01]  /*318d0*/  IMAD.WIDE R246, R0, 0x4, R208 ;  /* 0x0000000400f67825 */ /* 0x000fe200078e02d0 */
[----:B------:R-:W-:Y:S01]  /*318e0*/  ISETP.LT.AND P1, PT, R8, UR8, !P1 ;  /* 0x0000000808007c0c */ /* 0x000fe2000cf21270 */
[----:B------:R-:W-:Y:S01]  /*318f0*/  ULDC UR4, c[0x0][0x22c] ;  /* 0x00008b0000047ab9 */ /* 0x000fe20000000800 */
[----:B------:R-:W-:Y:S01]  /*31900*/  ULDC UR6, c[0x0][0x228] ;  /* 0x00008a0000067ab9 */ /* 0x000fe20000000800 */
[----:B------:R-:W-:Y:S01]  /*31910*/  ISETP.GE.AND P0, PT, R248, UR4, PT ;  /* 0x00000004f8007c0c */ /* 0x000fe2000bf06270 */
[----:B------:R-:W-:Y:S01]  /*31920*/  ULDC UR4, c[0x0][0x228] ;  /* 0x00008a0000047ab9 */ /* 0x000fe20000000800 */
[----:B------:R-:W4:Y:S01]  /*31930*/  LDL.LU R248, [R1+0x55c] ;  /* 0x00055c0001f87983 */ /* 0x000f220000300800 */
[----:B------:R-:W-:Y:S01]  /*31940*/  ULDC UR8, c[0x0][0x228] ;  /* 0x00008a0000087ab9 */ /* 0x000fe20000000800 */
[----:B------:R-:W-:-:S02]  /*31950*/  ULDC UR10, c[0x0][0x228] ;  /* 0x00008a00000a7ab9 */ /* 0x000fc40000000800 */
[----:B---3--:R-:W-:Y:S04]  /*31960*/  @P4 STG.E desc[UR48][R2.64], R11 ;  /* 0x0000000b02004986 */ /* 0x008fe8000c101930 */
[----:B------:R-:W-:Y:S04]  /*31970*/  @P5 STG.E desc[UR48][R210.64], R251 ;  /* 0x000000fbd2005986 */ /* 0x000fe8000c101930 */
[----:B------:R1:W-:Y:S04]  /*31980*/  @P1 STG.E desc[UR48][R244.64], R250 ;  /* 0x000000faf4001986 */ /* 0x0003e8000c101930 */
[----:B------:R3:W-:Y:S04]  /*31990*/  @P6 STG.E desc[UR48][R246.64], R243 ;  /* 0x000000f3f6006986 */ /* 0x0007e8000c101930 */
[----:B-1----:R-:W4:Y:S04]  /*319a0*/  LDL.LU R250, [R1+0x53c] ;  /* 0x00053c0001fa7983 */ /* 0x002f280000300800 */
[----:B---3--:R-:W3:Y:S04]  /*319b0*/  LDL.LU R247, [R1+0x218] ;  /* 0x0002180001f77983 */ /* 0x008ee80000300800 */
[----:B------:R-:W3:Y:S01]  /*319c0*/  LDL.LU R243, [R1+0x54c] ;  /* 0x00054c0001f37983 */ /* 0x000ee20000300800 */
[----:B------:R-:W-:Y:S01]  /*319d0*/  ISETP.LT.AND P1, PT, R10, UR4, !P3 ;  /* 0x000000040a007c0c */ /* 0x000fe2000df21270 */
[----:B------:R-:W-:-:S02]  /*319e0*/  ULDC UR4, c[0x0][0x228] ;  /* 0x00008a0000047ab9 */ /* 0x000fc40000000800 */
[----:B------:R-:W-:Y:S01]  /*319f0*/  ISETP.LT.AND P4, PT, R9, UR4, !P3 ;  /* 0x0000000409007c0c */ /* 0x000fe2000df81270 */
[----:B------:R-:W-:Y:S01]  /*31a00*/  IMAD.WIDE R210, R0, 0x4, R4 ;  /* 0x0000000400d27825 */ /* 0x000fe200078e0204 */
[----:B------:R-:W-:Y:S01]  /*31a10*/  ISETP.LT.AND P3, PT, R8, UR6, !P3 ;  /* 0x0000000608007c0c */ /* 0x000fe2000df61270 */
[----:B------:R-:W-:Y:S02]  /*31a20*/  ULDC UR4, c[0x0][0x22c] ;  /* 0x00008b0000047ab9 */ /* 0x000fe40000000800 */
[----:B------:R-:W-:Y:S01]  /*31a30*/  VIADD R244, R6, 0x10 ;  /* 0x0000001006f47836 */ /* 0x000fe20000000000 */
[----:B------:R-:W-:Y:S01]  /*31a40*/  ISETP.LT.AND P5, PT, R7, UR8, !P2 ;  /* 0x0000000807007c0c */ /* 0x000fe2000d7a1270 */
[----:B------:R-:W-:Y:S01]  /*31a50*/  IMAD.WIDE R2, R0, 0x4, R150 ;  /* 0x0000000400027825 */ /* 0x000fe200078e0296 */
[----:B------:R-:W-:Y:S01]  /*31a60*/  ISETP.LT.AND P6, PT, R10, UR10, !P2 ;  /* 0x0000000a0a007c0c */ /* 0x000fe2000d7c1270 */
[----:B------:R-:W-:Y:S01]  /*31a70*/  ULDC UR6, c[0x0][0x228] ;  /* 0x00008a0000067ab9 */ /* 0x000fe20000000800 */
[----:B--2---:R1:W-:Y:S01]  /*31a80*/  @P1 STG.E desc[UR48][R210.64], R249 ;  /* 0x000000f9d2001986 */ /* 0x0043e2000c101930 */
[----:B------:R-:W-:Y:S01]  /*31a90*/  ISETP.GE.AND P1, PT, R244, UR4, PT ;  /* 0x00000004f4007c0c */ /* 0x000fe2000bf26270 */
[C---:B------:R-:W-:Y:S01]  /*31aa0*/  VIADD R11, R0.reuse, UR26 ;  /* 0x0000001a000b7c36 */ /* 0x040fe20008000000 */
[----:B------:R-:W-:Y:S01]  /*31ab0*/  ULDC UR4, c[0x0][0x228] ;  /* 0x00008a0000047ab9 */ /* 0x000fe20000000800 */
[----:B----4-:R2:W-:Y:S01]  /*31ac0*/  @P4 STG.E desc[UR48][R2.64], R242 ;  /* 0x000000f202004986 */ /* 0x0105e2000c101930 */
[----:B------:R-:W-:Y:S01]  /*31ad0*/  ISETP.LT.AND P4, PT, R9, UR4, !P2 ;  /* 0x0000000409007c0c */ /* 0x000fe2000d781270 */
[----:B------:R-:W-:Y:S01]  /*31ae0*/  IMAD.WIDE R244, R11, 0x4, R4 ;  /* 0x000000040bf47825 */ /* 0x000fe200078e0204 */
[----:B------:R-:W-:Y:S01]  /*31af0*/  ULDC UR4, c[0x0][0x228] ;  /* 0x00008a0000047ab9 */ /* 0x000fe20000000800 */
[----:B------:R-:W-:Y:S01]  /*31b00*/  ULDC UR8, c[0x0][0x228] ;  /* 0x00008a0000087ab9 */ /* 0x000fe20000000800 */
[----:B------:R-:W-:Y:S01]  /*31b10*/  ULDC UR10, c[0x0][0x228] ;  /* 0x00008a00000a7ab9 */ /* 0x000fe20000000800 */
[----:B-1----:R-:W-:-:S04]  /*31b20*/  IMAD.WIDE R210, R0, 0x4, R148 ;  /* 0x0000000400d27825 */ /* 0x002fc800078e0294 */
[C---:B--2---:R-:W-:Y:S01]  /*31b30*/  IMAD.WIDE R2, R11.reuse, 0x4, R208 ;  /* 0x000000040b027825 */ /* 0x044fe200078e02d0 */
[----:B------:R-:W2:Y:S01]  /*31b40*/  LDL.LU R242, [R1+0x40c] ;  /* 0x00040c0001f27983 */ /* 0x000ea20000300800 */
[----:B------:R-:W-:-:S03]  /*31b50*/  IADD3 R0, R11, UR26, RZ ;  /* 0x0000001a0b007c10 */ /* 0x000fc6000fffe0ff */
[----:B------:R-:W4:Y:S04]  /*31b60*/  LDL.LU R251, [R1+0x11c] ;  /* 0x00011c0001fb7983 */ /* 0x000f280000300800 */
[----:B------:R-:W4:Y:S04]  /*31b70*/  LDL.LU R249, [R1+0x1c] ;  /* 0x00001c0001f97983 */ /* 0x000f280000300800 */
[----:B---3--:R-:W-:Y:S04]  /*31b80*/  @P3 STG.E desc[UR48][R210.64], R247 ;  /* 0x000000f7d2003986 */ /* 0x008fe8000c101930 */
[----:B------:R1:W-:Y:S04]  /*31b90*/  @P5 STG.E desc[UR48][R2.64], R248 ;  /* 0x000000f802005986 */ /* 0x0003e8000c101930 */
[----:B------:R-:W-:Y:S01]  /*31ba0*/  @P6 STG.E desc[UR48][R244.64], R250 ;  /* 0x000000faf4006986 */ /* 0x000fe2000c101930 */
[----:B-1----:R-:W-:-:S05]  /*31bb0*/  IMAD.WIDE R2, R11, 0x4, R150 ;  /* 0x000000040b027825 */ /* 0x002fca00078e0296 */
[----:B------:R1:W-:Y:S04]  /*31bc0*/  @P4 STG.E desc[UR48][R2.64], R243 ;  /* 0x000000f302004986 */ /* 0x0003e8000c101930 */
[----:B-1----:R-:W3:Y:S01]  /*31bd0*/  LDL.LU R243, [R1+0x21c] ;  /* 0x00021c0001f37983 */ /* 0x002ee20000300800 */
[----:B------:R-:W-:-:S03]  /*31be0*/  IMAD.WIDE R2, R11, 0x4, R148 ;  /* 0x000000040b027825 */ /* 0x000fc600078e0294 */
[----:B------:R-:W3:Y:S04]  /*31bf0*/  LDL.LU R250, [R1+0x570] ;  /* 0x0005700001fa7983 */ /* 0x000ee80000300800 */
[----:B------:R-:W4:Y:S01]  /*31c00*/  LDL.LU R11, [R1+0x31c] ;  /* 0x00031c00010b7983 */ /* 0x000f220000300800 */
[----:B------:R-:W-:Y:S02]  /*31c10*/  ISETP.LT.AND P2, PT, R8, UR4, !P2 ;  /* 0x0000000408007c0c */ /* 0x000fe4000d741270 */
[----:B------:R-:W-:Y:S01]  /*31c20*/  ISETP.LT.AND P3, PT, R7, UR6, !P0 ;  /* 0x0000000607007c0c */ /* 0x000fe2000c761270 */
[----:B------:R-:W-:Y:S01]  /*31c30*/  VIADD R248, R6, 0x11 ;  /* 0x0000001106f87836 */ /* 0x000fe20000000000 */
[----:B------:R-:W-:Y:S01]  /*31c40*/  ISETP.LT.AND P5, PT, R10, UR8, !P0 ;  /* 0x000000080a007c0c */ /* 0x000fe2000c7a1270 */
[C---:B------:R-:W-:Y:S01]  /*31c50*/  IMAD.WIDE R210, R0.reuse, 0x4, R208 ;  /* 0x0000000400d27825 */ /* 0x040fe200078e02d0 */
[----:B------:R-:W-:Y:S01]  /*31c60*/  ISETP.LT.AND P6, PT, R9, UR10, !P0 ;  /* 0x0000000a09007c0c */ /* 0x000fe2000c7c1270 */
[----:B------:R-:W-:Y:S01]  /*31c70*/  ULDC UR4, c[0x0][0x22c] ;  /* 0x00008b0000047ab9 */ /* 0x000fe20000000800 */
[----:B------:R-:W-:Y:S01]  /*31c80*/  ULDC UR6, c[0x0][0x228] ;  /* 0x00008a0000067ab9 */ /* 0x000fe20000000800 */
[----:B------:R-:W-:Y:S01]  /*31c90*/  IMAD.WIDE R244, R0, 0x4, R4 ;  /* 0x0000000400f47825 */ /* 0x000fe200078e0204 */
[----:B------:R-:W-:Y:S01]  /*31ca0*/  ISETP.GE.AND P4, PT, R248, UR4, PT ;  /* 0x00000004f8007c0c */ /* 0x000fe2000bf86270 */
[----:B------:R-:W-:Y:S01]  /*31cb0*/  ULDC UR4, c[0x0][0x228] ;  /* 0x00008a0000047ab9 */ /* 0x000fe20000000800 */
[----:B------:R-:W-:Y:S01]  /*31cc0*/  ULDC UR8, c[0x0][0x228] ;  /* 0x00008a0000087ab9 */ /* 0x000fe20000000800 */
[----:B--2---:R1:W-:Y:S01]  /*31cd0*/  @P2 STG.E desc[UR48][R2.64], R242 ;  /* 0x000000f202002986 */ /* 0x0043e2000c101930 */
[----:B------:R-:W-:Y:S01]  /*31ce0*/  IMAD.WIDE R246, R0, 0x4, R150 ;  /* 0x0000000400f67825 */ /* 0x000fe200078e0296 */
[----:B------:R-:W-:-:S03]  /*31cf0*/  ULDC UR10, c[0x0][0x228] ;  /* 0x00008a00000a7ab9 */ /* 0x000fc60000000800 */
[----:B-1----:R-:W-:Y:S01]  /*31d00*/  VIADD R2, R6, 0x12 ;  /* 0x0000001206027836 */ /* 0x002fe20000000000 */
[----:B------:R-:W2:Y:S04]  /*31d10*/  LDL.LU R242, [R1+0x560] ;  /* 0x0005600001f27983 */ /* 0x000ea80000300800 */
[----:B----4-:R1:W-:Y:S01]  /*31d20*/  @P3 STG.E desc[UR48][R210.64], R11 ;  /* 0x0000000bd2003986 */ /* 0x0103e2000c101930 */
[----:B------:R-:W-:Y:S01]  /*31d30*/  ISETP.LT.AND P3, PT, R8, UR4, !P0 ;  /* 0x0000000408007c0c */ /* 0x000fe2000c761270 */
[----:B------:R-:W-:Y:S02]  /*31d40*/  ULDC UR4, c[0x0][0x22c] ;  /* 0x00008b0000047ab9 */ /* 0x000fe40000000800 */
[----:B------:R4:W-:Y:S01]  /*31d50*/  @P5 STG.E desc[UR48][R244.64], R251 ;  /* 0x000000fbf4005986 */ /* 0x0009e2000c101930 */
[----:B------:R-:W-:Y:S01]  /*31d60*/  ISETP.GE.AND P2, PT, R2, UR4, PT ;  /* 0x0000000402007c0c */ /* 0x000fe2000bf46270 */
[C---:B------:R-:W-:Y:S01]  /*31d70*/  IMAD.WIDE R2, R0.reuse, 0x4, R148 ;  /* 0x0000000400027825 */ /* 0x040fe200078e0294 */
[----:B-1----:R-:W-:Y:S01]  /*31d80*/  IADD3 R11, R0, UR26, RZ ;  /* 0x0000001a000b7c10 */ /* 0x002fe2000fffe0ff */
[----:B------:R1:W-:Y:S04]  /*31d90*/  @P6 STG.E desc[UR48][R246.64], R249 ;  /* 0x000000f9f6006986 */ /* 0x0003e8000c101930 */
[----:B----4-:R-:W4:Y:S01]  /*31da0*/  LDL.LU R251, [R1+0x410] ;  /* 0x0004100001fb7983 */ /* 0x010f220000300800 */
[----:B------:R-:W-:-:S02]  /*31db0*/  ISETP.LT.AND P0, PT, R7, UR6, !P1 ;  /* 0x0000000607007c0c */ /* 0x000fc4000cf01270 */
[----:B------:R-:W-:Y:S01]  /*31dc0*/  ISETP.LT.AND P5, PT, R10, UR8, !P1 ;  /* 0x000000080a007c0c */ /* 0x000fe2000cfa1270 */
[----:B------:R-:W-:Y:S01]  /*31dd0*/  VIADD R248, R6, 0x13 ;  /* 0x0000001306f87836 */ /* 0x000fe20000000000 */
[----:B------:R-:W-:Y:S01]  /*31de0*/  ISETP.LT.AND P6, PT, R9, UR10, !P1 ;  /* 0x0000000a09007c0c */ /* 0x000fe2000cfc1270 */
[C---:B------:R-:W-:Y:S01]  /*31df0*/  IMAD.WIDE R210, R11.reuse, 0x4, R208 ;  /* 0x000000040bd27825 */ /* 0x040fe200078e02d0 */
[----:B---3--:R3:W-:Y:S01]  /*31e00*/  @P3 STG.E desc[UR48][R2.64], R243 ;  /* 0x000000f302003986 */ /* 0x0087e2000c101930 */
[----:B------:R-:W-:Y:S01]  /*31e10*/  ULDC UR4, c[0x0][0x22c] ;  /* 0x00008b0000047ab9 */ /* 0x000fe20000000800 */
[----:B------:R-:W-:Y:S02]  /*31e20*/  ULDC UR6, c[0x0][0x228] ;  /* 0x00008a0000067ab9 */ /* 0x000fe40000000800 */
[----:B-1----:R-:W4:Y:S01]  /*31e30*/  LDL.LU R249, [R1+0x320] ;  /* 0x0003200001f97983 */ /* 0x002f220000300800 */
[C---:B------:R-:W-:Y:S01]  /*31e40*/  IMAD.WIDE R244, R11.reuse, 0x4, R4 ;  /* 0x000000040bf47825 */ /* 0x040fe200078e0204 */
[----:B------:R-:W-:Y:S01]  /*31e50*/  ULDC UR8, c[0x0][0x228] ;  /* 0x00008a0000087ab9 */ /* 0x000fe20000000800 */
[----:B------:R-:W-:Y:S01]  /*31e60*/  ULDC UR10, c[0x0][0x228] ;  /* 0x00008a00000a7ab9 */ /* 0x000fe20000000800 */
[----:B------:R-:W2:Y:S01]  /*31e70*/  LDL.LU R0, [R1+0x580] ;  /* 0x0005800001007983 */ /* 0x000ea20000300800 */
[----:B------:R-:W-:-:S03]  /*31e80*/  IMAD.WIDE R246, R11, 0x4, R150 ;  /* 0x000000040bf67825 */ /* 0x000fc600078e0296 */
[----:B---3--:R-:W3:Y:S01]  /*31e90*/  LDL.LU R243, [R1+0x220] ;  /* 0x0002200001f37983 */ /* 0x008ee20000300800 */
[----:B------:R-:W-:Y:S01]  /*31ea0*/  ISETP.GE.AND P3, PT, R248, UR4, PT ;  /* 0x00000004f8007c0c */ /* 0x000fe2000bf66270 */
[----:B------:R-:W-:Y:S02]  /*31eb0*/  ULDC UR4, c[0x0][0x228] ;  /* 0x00008a0000047ab9 */ /* 0x000fe40000000800 */
[----:B------:R-:W3:Y:S01]  /*31ec0*/  LDL.LU R248, [R1+0x120] ;  /* 0x0001200001f87983 */ /* 0x000ee20000300800 */
[----:B------:R-:W-:Y:S01]  /*31ed0*/  ISETP.LT.AND P1, PT, R8, UR4, !P1 ;  /* 0x0000000408007c0c */ /* 0x000fe2000cf21270 */
[----:B------:R-:W-:Y:S01]  /*31ee0*/  ULDC UR4, c[0x0][0x228] ;  /* 0x00008a0000047ab9 */ /* 0x000fe20000000800 */
[----:B------:R-:W-:Y:S01]  /*31ef0*/  IMAD.WIDE R2, R11, 0x4, R148 ;  /* 0x000000040b027825 */ /* 0x000fe200078e0294 */
[----:B--2---:R-:W-:Y:S04]  /*31f00*/  @P0 STG.E desc[UR48][R210.64], R0 ;  /* 0x00000000d2000986 */ /* 0x004fe8000c101930 */
[----:B------:R1:W-:Y:S04]  /*31f10*/  @P5 STG.E desc[UR48][R244.64], R250 ;  /* 0x000000faf4005986 */ /* 0x0003e8000c101930 */
[----:B------:R2:W-:Y:S04]  /*31f20*/  @P6 STG.E desc[UR48][R246.64], R242 ;  /* 0x000000f2f6006986 */ /* 0x0005e8000c101930 */
[----:B-1----:R-:W3:Y:S04]  /*31f30*/  LDL.LU R250, [R1+0x20] ;  /* 0x0000200001fa7983 */ /* 0x002ee80000300800 */
[----:B--2---:R-:W2:Y:S01]  /*31f40*/  LDL.LU R242, [R1+0x584] ;  /* 0x0005840001f27983 */ /* 0x004ea20000300800 */
[----:B------:R-:W-:-:S02]  /*31f50*/  ISETP.LT.AND P0, PT, R7, UR4, !P4 ;  /* 0x0000000407007c0c */ /* 0x000fc4000e701270 */
[----:B------:R-:W-:Y:S01]  /*31f60*/  IADD3 R0, R11, UR26, RZ ;  /* 0x0000001a0b007c10 */ /* 0x000fe2000fffe0ff */
[----:B------:R-:W-:Y:S01]  /*31f70*/  VIADD R244, R6, 0x14 ;  /* 0x0000001406f47836 */ /* 0x000fe20000000000 */
[----:B------:R-:W-:Y:S01]  /*31f80*/  ULDC UR4, c[0x0][0x228] ;  /* 0x00008a0000047ab9 */ /* 0x000fe20000000800 */
[----:B------:R-:W-:Y:S01]  /*31f90*/  ISETP.LT.AND P6, PT, R10, UR6, !P4 ;  /* 0x000000060a007c0c */ /* 0x000fe2000e7c1270 */
[----:B----4-:R1:W-:Y:S01]  /*31fa0*/  @P1 STG.E desc[UR48][R2.64], R251 ;  /* 0x000000fb02001986 */ /* 0x0103e2000c101930 */
[----:B------:R-:W-:Y:S01]  /*31fb0*/  ISETP.LT.AND P5, PT, R9, UR4, !P4 ;  /* 0x0000000409007c0c */ /* 0x000fe2000e7a1270 */
[----:B------:R-:W-:Y:S01]  /*31fc0*/  IMAD.WIDE R210, R0, 0x4, R208 ;  /* 0x0000000400d27825 */ /* 0x000fe200078e02d0 */
[----:B------:R-:W-:Y:S01]  /*31fd0*/  ULDC UR4, c[0x0][0x22c] ;  /* 0x00008b0000047ab9 */ /* 0x000fe20000000800 */
[----:B------:R-:W-:Y:S01]  /*31fe0*/  ULDC UR6, c[0x0][0x228] ;  /* 0x00008a0000067ab9 */ /* 0x000fe20000000800 */
[----:B------:R-:W-:Y:S01]  /*31ff0*/  ISETP.GE.AND P1, PT, R244, UR4, PT ;  /* 0x00000004f4007c0c */ /* 0x000fe2000bf26270 */
[----:B------:R-:W-:Y:S01]  /*32000*/  ULDC UR4, c[0x0][0x228] ;  /* 0x00008a0000047ab9 */ /* 0x000fe20000000800 */
[----:B------:R-:W-:Y:S01]  /*32010*/  ISETP.LT.AND P4, PT, R8, UR8, !P4 ;  /* 0x0000000808007c0c */ /* 0x000fe2000e781270 */
[----:B------:R4:W-:Y:S01]  /*32020*/  @P0 STG.E desc[UR48][R210.64], R249 ;  /* 0x000000f9d2000986 */ /* 0x0009e2000c101930 */
[----:B------:R-:W-:Y:S01]  /*32030*/  ISETP.LT.AND P0, PT, R7, UR4, !P2 ;  /* 0x0000000407007c0c */ /* 0x000fe2000d701270 */
[C---:B------:R-:W-:Y:S01]  /*32040*/  VIADD R11, R0.reuse, UR26 ;  /* 0x0000001a000b7c36 */ /* 0x040fe20008000000 */
[----:B------:R-:W-:Y:S01]  /*32050*/  ULDC UR4, c[0x0][0x228] ;  /* 0x00008a0000047ab9 */ /* 0x000fe20000000800 */
[----:B-1----:R-:W-:Y:S01]  /*32060*/  IMAD.WIDE R2, R0, 0x4, R4 ;  /* 0x0000000400027825 */ /* 0x002fe200078e0204 */
[----:B------:R-:W2:Y:S01]  /*32070*/  LDL.LU R251, [R1+0x574] ;  /* 0x0005740001fb7983 */ /* 0x000ea20000300800 */
[----:B------:R-:W-:-:S02]  /*32080*/  ULDC UR8, c[0x0][0x228] ;  /* 0x00008a0000087ab9 */ /* 0x000fc40000000800 */
[C---:B------:R-:W-:Y:S01]  /*32090*/  IMAD.WIDE R244, R0.reuse, 0x4, R148 ;  /* 0x0000000400f47825 */ /* 0x040fe200078e0294 */
[----:B---3--:R1:W-:Y:S03]  /*320a0*/  @P6 STG.E desc[UR48][R2.64], R243 ;  /* 0x000000f302006986 */ /* 0x0083e6000c101930 */
[----:B----4-:R-:W-:Y:S01]  /*320b0*/  IMAD.WIDE R210, R0, 0x4, R150 ;  /* 0x0000000400d27825 */ /* 0x010fe200078e0296 */
[----:B------:R-:W3:Y:S01]  /*320c0*/  LDL.LU R249, [R1+0x564] ;  /* 0x0005640001f97983 */ /* 0x000ee20000300800 */
[----:B------:R-:W-:-:S03]  /*320d0*/  IADD3 R0, R11, UR26, RZ ;  /* 0x0000001a0b007c10 */ /* 0x000fc6000fffe0ff */
[----:B------:R4:W-:Y:S01]  /*320e0*/  @P5 STG.E desc[UR48][R210.64], R248 ;  /* 0x000000f8d2005986 */ /* 0x0009e2000c101930 */
[----:B-1----:R-:W-:-:S03]  /*320f0*/  IMAD.WIDE R2, R11, 0x4, R208 ;  /* 0x000000040b027825 */ /* 0x002fc600078e02d0 */
[----:B------:R-:W3:Y:S01]  /*32100*/  LDL.LU R243, [R1+0x324] ;  /* 0x0003240001f37983 */ /* 0x000ee20000300800 */
[----:B----4-:R-:W-:-:S03]  /*32110*/  IMAD.WIDE R210, R11, 0x4, R150 ;  /* 0x000000040bd27825 */ /* 0x010fc600078e0296 */
[----:B------:R1:W-:Y:S04]  /*32120*/  @P4 STG.E desc[UR48][R244.64], R250 ;  /* 0x000000faf4004986 */ /* 0x0003e8000c101930 */
[----:B--2---:R2:W-:Y:S04]  /*32130*/  @P0 STG.E desc[UR48][R2.64], R242 ;  /* 0x000000f202000986 */ /* 0x0045e8000c101930 */
[----:B-1----:R-:W4:Y:S01]  /*32140*/  LDL.LU R250, [R1+0x224] ;  /* 0x0002240001fa7983 */ /* 0x002f220000300800 */
[----:B------:R-:W-:-:S03]  /*32150*/  IMAD.WIDE R244, R11, 0x4, R148 ;  /* 0x000000040bf47825 */ /* 0x000fc600078e0294 */
[----:B--2---:R-:W2:Y:S01]  /*32160*/  LDL.LU R242, [R1+0x124] ;  /* 0x0001240001f27983 */ /* 0x004ea20000300800 */
[----:B------:R-:W-:-:S03]  /*32170*/  IMAD.WIDE R2, R11, 0x4, R4 ;  /* 0x000000040b027825 */ /* 0x000fc600078e0204 */
[----:B------:R-:W4:Y:S01]  /*32180*/  LDL.LU R11, [R1+0x414] ;  /* 0x00041400010b7983 */ /* 0x000f220000300800 */
[----:B------:R-:W-:Y:S01]  /*32190*/  ISETP.LT.AND P4, PT, R10, UR4, !P2 ;  /* 0x000000040a007c0c */ /* 0x000fe2000d781270 */
[----:B------:R-:W-:Y:S01]  /*321a0*/  VIADD R248, R6, 0x15 ;  /* 0x0000001506f87836 */ /* 0x000fe20000000000 */
[----:B------:R-:W-:Y:S01]  /*321b0*/  ISETP.LT.AND P5, PT, R9, UR6, !P2 ;  /* 0x0000000609007c0c */ /* 0x000fe2000d7a1270 */
[----:B------:R-:W-:Y:S01]  /*321c0*/  ULDC UR4, c[0x0][0x22c] ;  /* 0x00008b0000047ab9 */ /* 0x000fe20000000800 */
[----:B------:R-:W-:Y:S02]  /*321d0*/  ISETP.LT.AND P2, PT, R8, UR8, !P2 ;  /* 0x0000000808007c0c */ /* 0x000fe4000d741270 */
[----:B------:R-:W-:Y:S01]  /*321e0*/  ISETP.LT.AND P6, PT, R7, UR10, !P3 ;  /* 0x0000000a07007c0c */ /* 0x000fe2000dfc1270 */
[----:B------:R-:W-:Y:S01]  /*321f0*/  IMAD.WIDE R246, R0, 0x4, R208 ;  /* 0x0000000400f67825 */ /* 0x000fe200078e02d0 */
[----:B------:R-:W-:Y:S01]  /*32200*/  ISETP.GE.AND P0, PT, R248, UR4, PT ;  /* 0x00000004f8007c0c */ /* 0x000fe2000bf06270 */
[----:B------:R-:W-:Y:S01]  /*32210*/  ULDC UR4, c[0x0][0x228] ;  /* 0x00008a0000047ab9 */ /* 0x000fe20000000800 */
[----:B------:R-:W2:Y:S01]  /*32220*/  LDL.LU R248, [R1+0x24] ;  /* 0x0000240001f87983 */ /* 0x000ea20000300800 */
[----:B------:R-:W-:Y:S01]  /*32230*/  ULDC UR6, c[0x0][0x228] ;  /* 0x00008a0000067ab9 */ /* 0x000fe20000000800 */
[----:B------:R-:W-:Y:S01]  /*32240*/  ULDC UR8, c[0x0][0x228] ;  /* 0x00008a0000087ab9 */ /* 0x000fe20000000800 */
[----:B------:R-:W-:Y:S01]  /*32250*/  ULDC UR10, c[0x0][0x228] ;  /* 0x00008a00000a7ab9 */ /* 0x000fe20000000800 */
[----:B------:R1:W-:Y:S04]  /*32260*/  @P4 STG.E desc[UR48][R2.64], R251 ;  /* 0x000000fb02004986 */ /* 0x0003e8000c101930 */
[----:B---3--:R3:W-:Y:S04]  /*32270*/  @P5 STG.E desc[UR48][R210.64], R249 ;  /* 0x000000f9d2005986 */ /* 0x0087e8000c101930 */
[----:B-1----:R-:W2:Y:S04]  /*32280*/  LDL.LU R251, [R1+0x588] ;  /* 0x0005880001fb7983 */ /* 0x002ea80000300800 */
[----:B---3--:R-:W3:Y:S04]  /*32290*/  LDL.LU R249, [R1+0x578] ;  /* 0x0005780001f97983 */ /* 0x008ee80000300800 */
[----:B----4-:R-:W-:Y:S04]  /*322a0*/  @P2 STG.E desc[UR48][R244.64], R11 ;  /* 0x0000000bf4002986 */ /* 0x010fe8000c101930 */
[----:B------:R1:W-:Y:S04]  /*322b0*/  @P6 STG.E desc[UR48][R246.64], R243 ;  /* 0x000000f3f6006986 */ /* 0x0003e8000c101930 */
[----:B-1----:R-:W4:Y:S01]  /*322c0*/  LDL.LU R243, [R1+0x568] ;  /* 0x0005680001f37983 */ /* 0x002f220000300800 */
        /* <DEDUP_REMOVED lines=11> */
[----:B------:R1:W-:Y:S01]  /*32380*/  @P2 STG.E desc[UR48][R210.64], R250 ;  /* 0x000000fad2002986 */ /* 0x0003e2000c101930 */
[----:B------:R-:W-:Y:S01]  /*32390*/  ISETP.GE.AND P2, PT, R244, UR4, PT ;  /* 0x00000004f4007c0c */ /* 0x000fe2000bf46270 */
[C---:B------:R-:W-:Y:S01]  /*323a0*/  VIADD R11, R0.reuse, UR26 ;  /* 0x0000001a000b7c36 */ /* 0x040fe20008000000 */
[----:B------:R-:W-:Y:S01]  /*323b0*/  ULDC UR4, c[0x0][0x228] ;  /* 0x00008a0000047ab9 */ /* 0x000fe20000000800 */
[----:B--2---:R2:W-:Y:S01]  /*323c0*/  @P4 STG.E desc[UR48][R2.64], R242 ;  /* 0x000000f202004986 */ /* 0x0045e2000c101930 */
[----:B------:R-:W-:Y:S01]  /*323d0*/  ISETP.LT.AND P4, PT, R9, UR4, !P1 ;  /* 0x0000000409007c0c */ /* 0x000fe2000cf81270 */
[C---:B------:R-:W-:Y:S01]  /*323e0*/  IMAD.WIDE R244, R11.reuse, 0x4, R4 ;  /* 0x000000040bf47825 */ /* 0x040fe200078e0204 */
[----:B------:R-:W-:Y:S01]  /*323f0*/  ULDC UR4, c[0x0][0x228] ;  /* 0x00008a0000047ab9 */ /* 0x000fe20000000800 */
[----:B------:R-:W-:Y:S01]  /*32400*/  ULDC UR8, c[0x0][0x228] ;  /* 0x00008a0000087ab9 */ /* 0x000fe20000000800 */
[----:B------:R-:W-:Y:S01]  /*32410*/  ULDC UR10, c[0x0][0x228] ;  /* 0x00008a00000a7ab9 */ /* 0x000fe20000000800 */
[----:B-1----:R-:W-:Y:S01]  /*32420*/  IMAD.WIDE R210, R0, 0x4, R148 ;  /* 0x0000000400d27825 */ /* 0x002fe200078e0294 */
[----:B------:R-:W4:Y:S03]  /*32430*/  LDL.LU R250, [R1+0x228] ;  /* 0x0002280001fa7983 */ /* 0x000f260000300800 */
[----:B--2---:R-:W-:Y:S01]  /*32440*/  IMAD.WIDE R2, R11, 0x4, R208 ;  /* 0x000000040b027825 */ /* 0x004fe200078e02d0 */
[----:B------:R1:W-:Y:S04]  /*32450*/  @P3 STG.E desc[UR48][R210.64], R248 ;  /* 0x000000f8d2003986 */ /* 0x0003e8000c101930 */
[----:B------:R2:W-:Y:S01]  /*32460*/  @P5 STG.E desc[UR48][R2.64], R251 ;  /* 0x000000fb02005986 */ /* 0x0005e2000c101930 */
[----:B------:R-:W-:Y:S01]  /*32470*/  ISETP.LT.AND P1, PT, R8, UR4, !P1 ;  /* 0x0000000408007c0c */ /* 0x000fe2000cf21270 */
[----:B------:R-:W-:-:S02]  /*32480*/  ULDC UR4, c[0x0][0x22c] ;  /* 0x00008b0000047ab9 */ /* 0x000fc40000000800 */
[----:B------:R-:W4:Y:S01]  /*32490*/  LDL.LU R242, [R1+0x128] ;  /* 0x0001280001f27983 */ /* 0x000f220000300800 */
[----:B-1----:R-:W-:Y:S02]  /*324a0*/  VIADD R248, R6, 0x17 ;  /* 0x0000001706f87836 */ /* 0x002fe40000000000 */
[C---:B--2---:R-:W-:Y:S01]  /*324b0*/  IMAD.WIDE R2, R11.reuse, 0x4, R150 ;  /* 0x000000040b027825 */ /* 0x044fe200078e0296 */
[----:B---3--:R1:W-:Y:S01]  /*324c0*/  @P6 STG.E desc[UR48][R244.64], R249 ;  /* 0x000000f9f4006986 */ /* 0x0083e2000c101930 */
[----:B------:R-:W-:-:S03]  /*324d0*/  IADD3 R0, R11, UR26, RZ ;  /* 0x0000001a0b007c10 */ /* 0x000fc6000fffe0ff */
[----:B------:R-:W2:Y:S04]  /*324e0*/  LDL.LU R251, [R1+0x58c] ;  /* 0x00058c0001fb7983 */ /* 0x000ea80000300800 */
[----:B-1----:R-:W3:Y:S04]  /*324f0*/  LDL.LU R249, [R1+0x57c] ;  /* 0x00057c0001f97983 */ /* 0x002ee80000300800 */
[----:B----4-:R1:W-:Y:S01]  /*32500*/  @P4 STG.E desc[UR48][R2.64], R243 ;  /* 0x000000f302004986 */ /* 0x0103e2000c101930 */
[----:B------:R-:W-:Y:S02]  /*32510*/  ISETP.GE.AND P4, PT, R248, UR4, PT ;  /* 0x00000004f8007c0c */ /* 0x000fe4000bf86270 */
[----:B------:R-:W-:-:S02]  /*32520*/  ISETP.LT.AND P3, PT, R7, UR6, !P0 ;  /* 0x0000000607007c0c */ /* 0x000fc4000c761270 */
[----:B------:R-:W-:Y:S02]  /*32530*/  ISETP.LT.AND P5, PT, R10, UR8, !P0 ;  /* 0x000000080a007c0c */ /* 0x000fe4000c7a1270 */
[----:B------:R-:W-:Y:S01]  /*32540*/  ISETP.LT.AND P6, PT, R9, UR10, !P0 ;  /* 0x0000000a09007c0c */ /* 0x000fe2000c7c1270 */
[C---:B------:R-:W-:Y:S01]  /*32550*/  IMAD.WIDE R210, R0.reuse, 0x4, R208 ;  /* 0x0000000400d27825 */ /* 0x040fe200078e02d0 */
[----:B------:R-:W-:Y:S01]  /*32560*/  ULDC UR4, c[0x0][0x228] ;  /* 0x00008a0000047ab9 */ /* 0x000fe20000000800 */
[----:B------:R-:W-:Y:S01]  /*32570*/  ULDC UR6, c[0x0][0x228] ;  /* 0x00008a0000067ab9 */ /* 0x000fe20000000800 */
[----:B------:R-:W-:Y:S01]  /*32580*/  ULDC UR8, c[0x0][0x228] ;  /* 0x00008a0000087ab9 */ /* 0x000fe20000000800 */
[----:B-1----:R-:W4:Y:S01]  /*32590*/  LDL.LU R243, [R1+0x56c] ;  /* 0x00056c0001f37983 */ /* 0x002f220000300800 */
[----:B------:R-:W-:Y:S01]  /*325a0*/  IMAD.WIDE R2, R11, 0x4, R148 ;  /* 0x000000040b027825 */ /* 0x000fe200078e0294 */
[----:B------:R-:W-:Y:S02]  /*325b0*/  ULDC UR10, c[0x0][0x228] ;  /* 0x00008a00000a7ab9 */ /* 0x000fe40000000800 */
[----:B------:R-:W2:Y:S04]  /*325c0*/  LDL.LU R11, [R1+0x328] ;  /* 0x00032800010b7983 */ /* 0x000ea80000300800 */
[----:B------:R-:W3:Y:S01]  /*325d0*/  LDL.LU R248, [R1+0x418] ;  /* 0x0004180001f87983 */ /* 0x000ee20000300800 */
[----:B------:R-:W-:-:S04]  /*325e0*/  IMAD.WIDE R244, R0, 0x4, R4 ;  /* 0x0000000400f47825 */ /* 0x000fc800078e0204 */
[----:B------:R-:W-:Y:S01]  /*325f0*/  IMAD.WIDE R246, R0, 0x4, R150 ;  /* 0x0000000400f67825 */ /* 0x000fe200078e0296 */
[----:B---3--:R1:W-:Y:S04]  /*32600*/  @P1 STG.E desc[UR48][R2.64], R248 ;  /* 0x000000f802001986 */ /* 0x0083e8000c101930 */
[----:B--2---:R2:W-:Y:S01]  /*32610*/  @P3 STG.E desc[UR48][R210.64], R11 ;  /* 0x0000000bd2003986 */ /* 0x0045e2000c101930 */
        /* <DEDUP_REMOVED lines=71> */
[----:B------:R-:W-:Y:S01]  /*32a90*/  ISETP.LT.AND P4, PT, R10, UR4, !P1 ;  /* 0x000000040a007c0c */ /* 0x000fe2000cf81270 */
[----:B------:R-:W-:Y:S01]  /*32aa0*/  VIADD R248, R6, 0x1b ;  /* 0x0000001b06f87836 */ /* 0x000fe20000000000 */
[----:B------:R-:W-:Y:S01]  /*32ab0*/  ISETP.LT.AND P5, PT, R9, UR6, !P1 ;  /* 0x0000000609007c0c */ /* 0x000fe2000cfa1270 */
[----:B------:R-:W-:Y:S01]  /*32ac0*/  ULDC UR4, c[0x0][0x22c] ;  /* 0x00008b0000047ab9 */ /* 0x000fe20000000800 */
[----:B------:R-:W-:Y:S01]  /*32ad0*/  ISETP.LT.AND P1, PT, R8, UR8, !P1 ;  /* 0x0000000808007c0c */ /* 0x000fe2000cf21270 */
[----:B------:R-:W-:Y:S01]  /*32ae0*/  IMAD.WIDE R246, R0, 0x4, R208 ;  /* 0x0000000400f67825 */ /* 0x000fe200078e02d0 */
[----:B------:R-:W-:Y:S01]  /*32af0*/  ISETP.GE.AND P0, PT, R248, UR4, PT ;  /* 0x00000004f8007c0c */ /* 0x000fe2000bf06270 */
[----:B------:R-:W-:Y:S01]  /*32b00*/  ULDC UR4, c[0x0][0x228] ;  /* 0x00008a0000047ab9 */ /* 0x000fe20000000800 */
[----:B------:R-:W-:Y:S01]  /*32b10*/  ISETP.LT.AND P6, PT, R7, UR10, !P3 ;  /* 0x0000000a07007c0c */ /* 0x000fe2000dfc1270 */
[----:B------:R-:W-:Y:S01]  /*32b20*/  ULDC UR6, c[0x0][0x228] ;  /* 0x00008a0000067ab9 */ /* 0x000fe20000000800 */
[----:B------:R-:W-:Y:S01]  /*32b30*/  ULDC UR8, c[0x0][0x228] ;  /* 0x00008a0000087ab9 */ /* 0x000fe20000000800 */
[----:B------:R-:W-:-:S02]  /*32b40*/  ULDC UR10, c[0x0][0x228] ;  /* 0x00008a00000a7ab9 */ /* 0x000fc40000000800 */
[----:B---3--:R1:W-:Y:S04]  /*32b50*/  @P4 STG.E desc[UR48][R2.64], R11 ;  /* 0x0000000b02004986 */ /* 0x0083e8000c101930 */
[----:B------:R-:W-:Y:S04]  /*32b60*/  @P5 STG.E desc[UR48][R210.64], R251 ;  /* 0x000000fbd2005986 */ /* 0x000fe8000c101930 */
[----:B------:R3:W-:Y:S01]  /*32b70*/  @P1 STG.E desc[UR48][R244.64], R250 ;  /* 0x000000faf4001986 */ /* 0x0007e2000c101930 */
[----:B------:R-:W-:Y:S01]  /*32b80*/  ISETP.LT.AND P1, PT, R10, UR4, !P3 ;  /* 0x000000040a007c0c */ /* 0x000fe2000df21270 */
[----:B------:R-:W-:Y:S01]  /*32b90*/  ULDC UR4, c[0x0][0x228] ;  /* 0x00008a0000047ab9 */ /* 0x000fe20000000800 */
[----:B-1----:R-:W-:Y:S01]  /*32ba0*/  VIADD R3, R6, 0x1c ;  /* 0x0000001c06037836 */ /* 0x002fe20000000000 */
[----:B------:R-:W-:Y:S01]  /*32bb0*/  ISETP.LT.AND P4, PT, R9, UR4, !P3 ;  /* 0x0000000409007c0c */ /* 0x000fe2000df81270 */
[----:B------:R1:W-:Y:S01]  /*32bc0*/  @P6 STG.E desc[UR48][R246.64], R242 ;  /* 0x000000f2f6006986 */ /* 0x0003e2000c101930 */
[----:B------:R-:W-:-:S03]  /*32bd0*/  ULDC UR4, c[0x0][0x22c] ;  /* 0x00008b0000047ab9 */ /* 0x000fc60000000800 */
[----:B------:R-:W4:Y:S01]  /*32be0*/  LDL.LU R11, [R1+0x594] ;  /* 0x00059400010b7983 */ /* 0x000f220000300800 */
[----:B---3--:R-:W-:-:S03]  /*32bf0*/  IMAD.WIDE R244, R0, 0x4, R4 ;  /* 0x0000000400f47825 */ /* 0x008fc600078e0204 */
[----:B------:R-:W3:Y:S04]  /*32c00*/  LDL.LU R250, [R1+0x5b4] ;  /* 0x0005b40001fa7983 */ /* 0x000ee80000300800 */
[----:B--2---:R2:W-:Y:S01]  /*32c10*/  @P1 STG.E desc[UR48][R244.64], R249 ;  /* 0x000000f9f4001986 */ /* 0x0045e2000c101930 */
[----:B------:R-:W-:Y:S01]  /*32c20*/  ISETP.GE.AND P1, PT, R3, UR4, PT ;  /* 0x0000000403007c0c */ /* 0x000fe2000bf26270 */
[----:B------:R-:W-:Y:S01]  /*32c30*/  IMAD.WIDE R210, R0, 0x4, R150 ;  /* 0x0000000400d27825 */ /* 0x000fe200078e0296 */
[----:B------:R-:W-:Y:S01]  /*32c40*/  ISETP.LT.AND P3, PT, R8, UR6, !P3 ;  /* 0x0000000608007c0c */ /* 0x000fe2000df61270 */
[----:B-1----:R-:W3:Y:S01]  /*32c50*/  LDL.LU R242, [R1+0x5a4] ;  /* 0x0005a40001f27983 */ /* 0x002ee20000300800 */
[----:B------:R-:W-:Y:S01]  /*32c60*/  ISETP.LT.AND P5, PT, R7, UR8, !P2 ;  /* 0x0000000807007c0c */ /* 0x000fe2000d7a1270 */
[----:B------:R-:W-:Y:S01]  /*32c70*/  VIADD R2, R0, UR26 ;  /* 0x0000001a00027c36 */ /* 0x000fe20008000000 */
[----:B------:R-:W-:Y:S01]  /*32c80*/  ISETP.LT.AND P6, PT, R10, UR10, !P2 ;  /* 0x0000000a0a007c0c */ /* 0x000fe2000d7c1270 */
[----:B------:R-:W3:Y:S01]  /*32c90*/  LDL.LU R3, [R1+0x30] ;  /* 0x0000300001037983 */ /* 0x000ee20000300800 */
[----:B------:R-:W-:-:S03]  /*32ca0*/  ULDC UR4, c[0x0][0x228] ;  /* 0x00008a0000047ab9 */ /* 0x000fc60000000800 */
[----:B----4-:R1:W-:Y:S01]  /*32cb0*/  @P4 STG.E desc[UR48][R210.64], R243 ;  /* 0x000000f3d2004986 */ /* 0x0103e2000c101930 */
[----:B--2---:R-:W-:Y:S01]  /*32cc0*/  IMAD.WIDE R244, R0, 0x4, R148 ;  /* 0x0000000400f47825 */ /* 0x004fe200078e0294 */
[----:B------:R-:W-:Y:S01]  /*32cd0*/  ULDC UR6, c[0x0][0x228] ;  /* 0x00008a0000067ab9 */ /* 0x000fe20000000800 */
[----:B------:R-:W-:Y:S01]  /*32ce0*/  ULDC UR8, c[0x0][0x228] ;  /* 0x00008a0000087ab9 */ /* 0x000fe20000000800 */
[----:B------:R-:W-:Y:S01]  /*32cf0*/  ULDC UR10, c[0x0][0x228] ;  /* 0x00008a00000a7ab9 */ /* 0x000fe20000000800 */
[----:B-1----:R-:W2:Y:S04]  /*32d00*/  LDL.LU R243, [R1+0x424] ;  /* 0x0004240001f37983 */ /* 0x002ea80000300800 */
[----:B------:R-:W4:Y:S04]  /*32d10*/  LDL.LU R248, [R1+0x334] ;  /* 0x0003340001f87983 */ /* 0x000f280000300800 */
[----:B------:R-:W4:Y:S04]  /*32d20*/  LDL.LU R251, [R1+0x234] ;  /* 0x0002340001fb7983 */ /* 0x000f280000300800 */
[----:B------:R-:W4:Y:S01]  /*32d30*/  LDL.LU R249, [R1+0x134] ;  /* 0x0001340001f97983 */ /* 0x000f220000300800 */
[----:B------:R-:W-:Y:S01]  /*32d40*/  ISETP.LT.AND P4, PT, R9, UR4, !P2 ;  /* 0x0000000409007c0c */ /* 0x000fe2000d781270 */
[----:B------:R-:W-:Y:S01]  /*32d50*/  IMAD.WIDE R210, R2, 0x4, R208 ;  /* 0x0000000402d27825 */ /* 0x000fe200078e02d0 */
[----:B------:R-:W-:-:S02]  /*32d60*/  ULDC UR4, c[0x0][0x228] ;  /* 0x00008a0000047ab9 */ /* 0x000fc40000000800 */
[----:B------:R-:W-:Y:S01]  /*32d70*/  ISETP.LT.AND P2, PT, R8, UR4, !P2 ;  /* 0x0000000408007c0c */ /* 0x000fe2000d741270 */
[C---:B------:R-:W-:Y:S01]  /*32d80*/  IMAD.WIDE R246, R2.reuse, 0x4, R4 ;  /* 0x0000000402f67825 */ /* 0x040fe200078e0204 */
[----:B------:R-:W-:Y:S01]  /*32d90*/  IADD3 R0, R2, UR26, RZ ;  /* 0x0000001a02007c10 */ /* 0x000fe2000fffe0ff */
[----:B------:R-:W-:Y:S01]  /*32da0*/  ULDC UR4, c[0x0][0x22c] ;  /* 0x00008b0000047ab9 */ /* 0x000fe20000000800 */
[----:B---3--:R-:W-:Y:S01]  /*32db0*/  @P3 STG.E desc[UR48][R244.64], R3 ;  /* 0x00000003f4003986 */ /* 0x008fe2000c101930 */
[----:B------:R-:W-:Y:S01]  /*32dc0*/  ISETP.LT.AND P3, PT, R7, UR6, !P0 ;  /* 0x0000000607007c0c */ /* 0x000fe2000c761270 */
[----:B------:R-:W-:Y:S02]  /*32dd0*/  ULDC UR6, c[0x0][0x228] ;  /* 0x00008a0000067ab9 */ /* 0x000fe40000000800 */
[----:B------:R1:W-:Y:S01]  /*32de0*/  @P5 STG.E desc[UR48][R210.64], R11 ;  /* 0x0000000bd2005986 */ /* 0x0003e2000c101930 */
[----:B------:R-:W-:Y:S01]  /*32df0*/  ISETP.LT.AND P5, PT, R10, UR8, !P0 ;  /* 0x000000080a007c0c */ /* 0x000fe2000c7a1270 */
[----:B------:R-:W-:-:S02]  /*32e00*/  ULDC UR8, c[0x0][0x228] ;  /* 0x00008a0000087ab9 */ /* 0x000fc40000000800 */
[----:B------:R-:W-:Y:S01]  /*32e10*/  @P6 STG.E desc[UR48][R246.64], R250 ;  /* 0x000000faf6006986 */ /* 0x000fe2000c101930 */
[----:B------:R-:W-:Y:S01]  /*32e20*/  ISETP.LT.AND P6, PT, R9, UR10, !P0 ;  /* 0x0000000a09007c0c */ /* 0x000fe2000c7c1270 */
[----:B------:R-:W-:Y:S01]  /*32e30*/  ULDC UR10, c[0x0][0x228] ;  /* 0x00008a00000a7ab9 */ /* 0x000fe20000000800 */
[----:B-1----:R-:W-:-:S04]  /*32e40*/  IMAD.WIDE R210, R2, 0x4, R150 ;  /* 0x0000000402d27825 */ /* 0x002fc800078e0296 */
[----:B------:R-:W-:Y:S01]  /*32e50*/  VIADD R11, R6, 0x1d ;  /* 0x0000001d060b7836 */ /* 0x000fe20000000000 */
[----:B------:R1:W-:Y:S01]  /*32e60*/  @P4 STG.E desc[UR48][R210.64], R242 ;  /* 0x000000f2d2004986 */ /* 0x0003e2000c101930 */
[----:B------:R-:W-:-:S03]  /*32e70*/  IMAD.WIDE R2, R2, 0x4, R148 ;  /* 0x0000000402027825 */ /* 0x000fc600078e0294 */
[----:B------:R-:W-:Y:S01]  /*32e80*/  ISETP.GE.AND P4, PT, R11, UR4, PT ;  /* 0x000000040b007c0c */ /* 0x000fe2000bf86270 */
[C---:B------:R-:W-:Y:S01]  /*32e90*/  IMAD.WIDE R244, R0.reuse, 0x4, R4 ;  /* 0x0000000400f47825 */ /* 0x040fe200078e0204 */
[----:B--2---:R2:W-:Y:S01]  /*32ea0*/  @P2 STG.E desc[UR48][R2.64], R243 ;  /* 0x000000f302002986 */ /* 0x0045e2000c101930 */
[----:B------:R-:W-:Y:S02]  /*32eb0*/  ULDC UR4, c[0x0][0x228] ;  /* 0x00008a0000047ab9 */ /* 0x000fe40000000800 */
[C---:B-1----:R-:W-:Y:S01]  /*32ec0*/  IMAD.WIDE R210, R0.reuse, 0x4, R208 ;  /* 0x0000000400d27825 */ /* 0x042fe200078e02d0 */
[----:B------:R-:W3:Y:S03]  /*32ed0*/  LDL.LU R242, [R1+0x34] ;  /* 0x0000340001f27983 */ /* 0x000ee60000300800 */
[----:B------:R-:W-:Y:S01]  /*32ee0*/  IMAD.WIDE R246, R0, 0x4, R150 ;  /* 0x0000000400f67825 */ /* 0x000fe200078e0296 */
[----:B----4-:R1:W-:Y:S01]  /*32ef0*/  @P3 STG.E desc[UR48][R210.64], R248 ;  /* 0x000000f8d2003986 */ /* 0x0103e2000c101930 */
[----:B------:R-:W-:Y:S01]  /*32f00*/  ISETP.LT.AND P3, PT, R8, UR4, !P0 ;  /* 0x0000000408007c0c */ /* 0x000fe2000c761270 */
[----:B------:R-:W-:Y:S01]  /*32f10*/  ULDC UR4, c[0x0][0x22c] ;  /* 0x00008b0000047ab9 */ /* 0x000fe20000000800 */
[----:B--2---:R-:W-:Y:S01]  /*32f20*/  VIADD R2, R6, 0x1e ;  /* 0x0000001e06027836 */ /* 0x004fe20000000000 */
[----:B------:R-:W2:Y:S01]  /*32f30*/  LDL.LU R250, [R1+0x5b8] ;  /* 0x0005b80001fa7983 */ /* 0x000ea20000300800 */
[----:B------:R-:W-:-:S03]  /*32f40*/  IADD3 R11, R0, UR26, RZ ;  /* 0x0000001a000b7c10 */ /* 0x000fc6000fffe0ff */
[----:B------:R-:W4:Y:S01]  /*32f50*/  LDL.LU R243, [R1+0x5a8] ;  /* 0x0005a80001f37983 */ /* 0x000f220000300800 */
[----:B------:R-:W-:Y:S01]  /*32f60*/  ISETP.GE.AND P2, PT, R2, UR4, PT ;  /* 0x0000000402007c0c */ /* 0x000fe2000bf46270 */
[----:B------:R-:W-:Y:S02]  /*32f70*/  IMAD.WIDE R2, R0, 0x4, R148 ;  /* 0x0000000400027825 */ /* 0x000fe400078e0294 */
[----:B------:R1:W-:Y:S01]  /*32f80*/  @P5 STG.E desc[UR48][R244.64], R251 ;  /* 0x000000fbf4005986 */ /* 0x0003e2000c101930 */
[----:B------:R-:W-:Y:S01]  /*32f90*/  ISETP.LT.AND P0, PT, R7, UR6, !P1 ;  /* 0x0000000607007c0c */ /* 0x000fe2000cf01270 */
[----:B-1----:R-:W-:Y:S01]  /*32fa0*/  VIADD R248, R6, 0x1f ;  /* 0x0000001f06f87836 */ /* 0x002fe20000000000 */
[----:B------:R-:W-:Y:S01]  /*32fb0*/  ULDC UR4, c[0x0][0x22c] ;  /* 0x00008b0000047ab9 */ /* 0x000fe20000000800 */
[----:B------:R1:W-:Y:S04]  /*32fc0*/  @P6 STG.E desc[UR48][R246.64], R249 ;  /* 0x000000f9f6006986 */ /* 0x0003e8000c101930 */
[----:B------:R-:W4:Y:S01]  /*32fd0*/  LDL.LU R251, [R1+0x428] ;  /* 0x0004280001fb7983 */ /* 0x000f220000300800 */
[----:B------:R-:W-:Y:S01]  /*32fe0*/  ISETP.LT.AND P5, PT, R10, UR8, !P1 ;  /* 0x000000080a007c0c */ /* 0x000fe2000cfa1270 */
[----:B------:R-:W-:Y:S01]  /*32ff0*/  IMAD.WIDE R210, R11, 0x4, R208 ;  /* 0x000000040bd27825 */ /* 0x000fe200078e02d0 */
[----:B------:R-:W-:Y:S01]  /*33000*/  ISETP.LT.AND P6, PT, R9, UR10, !P1 ;  /* 0x0000000a09007c0c */ /* 0x000fe2000cfc1270 */
[----:B-1----:R-:W4:Y:S01]  /*33010*/  LDL.LU R249, [R1+0x338] ;  /* 0x0003380001f97983 */ /* 0x002f220000300800 */
[----:B------:R-:W-:Y:S01]  /*33020*/  ULDC UR6, c[0x0][0x228] ;  /* 0x00008a0000067ab9 */ /* 0x000fe20000000800 */
[C---:B------:R-:W-:Y:S01]  /*33030*/  IMAD.WIDE R244, R11.reuse, 0x4, R4 ;  /* 0x000000040bf47825 */ /* 0x040fe200078e0204 */
[----:B------:R-:W-:Y:S01]  /*33040*/  ULDC UR8, c[0x0][0x228] ;  /* 0x00008a0000087ab9 */ /* 0x000fe20000000800 */
[----:B------:R-:W2:Y:S01]  /*33050*/  LDL.LU R0, [R1+0x598] ;  /* 0x0005980001007983 */ /* 0x000ea20000300800 */
[----:B------:R-:W-:Y:S01]  /*33060*/  ULDC UR10, c[0x0][0x228] ;  /* 0x00008a00000a7ab9 */ /* 0x000fe20000000800 */
[----:B------:R-:W-:-:S02]  /*33070*/  IMAD.WIDE R246, R11, 0x4, R150 ;  /* 0x000000040bf67825 */ /* 0x000fc400078e0296 */
[----:B---3--:R1:W-:Y:S01]  /*33080*/  @P3 STG.E desc[UR48][R2.64], R242 ;  /* 0x000000f202003986 */ /* 0x0083e2000c101930 */
[----:B------:R-:W-:Y:S01]  /*33090*/  ISETP.GE.AND P3, PT, R248, UR4, PT ;  /* 0x00000004f8007c0c */ /* 0x000fe2000bf66270 */
[----:B------:R-:W-:Y:S02]  /*330a0*/  ULDC UR4, c[0x0][0x228] ;  /* 0x00008a0000047ab9 */ /* 0x000fe40000000800 */
[----:B-1----:R-:W3:Y:S04]  /*330b0*/  LDL.LU R242, [R1+0x238] ;  /* 0x0002380001f27983 */ /* 0x002ee80000300800 */
[----:B------:R-:W3:Y:S04]  /*330c0*/  LDL.LU R248, [R1+0x138] ;  /* 0x0001380001f87983 */ /* 0x000ee80000300800 */
[----:B--2---:R-:W-:Y:S04]  /*330d0*/  @P0 STG.E desc[UR48][R210.64], R0 ;  /* 0x00000000d2000986 */ /* 0x004fe8000c101930 */
[----:B------:R1:W-:Y:S04]  /*330e0*/  @P5 STG.E desc[UR48][R244.64], R250 ;  /* 0x000000faf4005986 */ /* 0x0003e8000c101930 */
[----:B----4-:R2:W-:Y:S04]  /*330f0*/  @P6 STG.E desc[UR48][R246.64], R243 ;  /* 0x000000f3f6006986 */ /* 0x0105e8000c101930 */
[----:B-1----:R-:W4:Y:S04]  /*33100*/  LDL.LU R250, [R1+0x38] ;  /* 0x0000380001fa7983 */ /* 0x002f280000300800 */
[----:B--2---:R-:W2:Y:S01]  /*33110*/  LDL.LU R243, [R1+0x59c] ;  /* 0x00059c0001f37983 */ /* 0x004ea20000300800 */
[----:B------:R-:W-:Y:S01]  /*33120*/  ISETP.LT.AND P1, PT, R8, UR4, !P1 ;  /* 0x0000000408007c0c */ /* 0x000fe2000cf21270 */
[----:B------:R-:W-:-:S02]  /*33130*/  ULDC UR4, c[0x0][0x228] ;  /* 0x00008a0000047ab9 */ /* 0x000fc40000000800 */
[----:B------:R-:W-:Y:S02]  /*33140*/  ISETP.LT.AND P0, PT, R7, UR4, !P4 ;  /* 0x0000000407007c0c */ /* 0x000fe4000e701270 */
        /* <DEDUP_REMOVED lines=21> */
[----:B------:R-:W2:Y:S03]  /*332a0*/  LDL.LU R249, [R1+0x5ac] ;  /* 0x0005ac0001f97983 */ /* 0x000ea60000300800 */
[----:B------:R-:W-:Y:S01]  /*332b0*/  IMAD.WIDE R244, R0, 0x4, R148 ;  /* 0x0000000400f47825 */ /* 0x000fe200078e0294 */
[C---:B------:R-:W-:Y:S01]  /*332c0*/  IADD3 R0, R11.reuse, UR26, RZ ;  /* 0x0000001a0b007c10 */ /* 0x040fe2000fffe0ff */
[----:B---3--:R1:W-:Y:S04]  /*332d0*/  @P6 STG.E desc[UR48][R2.64], R242 ;  /* 0x000000f202006986 */ /* 0x0083e8000c101930 */
[----:B------:R3:W-:Y:S01]  /*332e0*/  @P5 STG.E desc[UR48][R210.64], R248 ;  /* 0x000000f8d2005986 */ /* 0x0007e2000c101930 */
[----:B-1----:R-:W-:-:S03]  /*332f0*/  IMAD.WIDE R2, R11, 0x4, R208 ;  /* 0x000000040b027825 */ /* 0x002fc600078e02d0 */
[----:B------:R-:W2:Y:S01]  /*33300*/  LDL.LU R242, [R1+0x33c] ;  /* 0x00033c0001f27983 */ /* 0x000ea20000300800 */
[----:B---3--:R-:W-:-:S03]  /*33310*/  IMAD.WIDE R210, R11, 0x4, R150 ;  /* 0x000000040bd27825 */ /* 0x008fc600078e0296 */
[----:B----4-:R1:W-:Y:S04]  /*33320*/  @P4 STG.E desc[UR48][R244.64], R250 ;  /* 0x000000faf4004986 */ /* 0x0103e8000c101930 */
[----:B--2---:R2:W-:Y:S04]  /*33330*/  @P0 STG.E desc[UR48][R2.64], R243 ;  /* 0x000000f302000986 */ /* 0x0045e8000c101930 */
[----:B-1----:R-:W3:Y:S01]  /*33340*/  LDL.LU R250, [R1+0x23c] ;  /* 0x00023c0001fa7983 */ /* 0x002ee20000300800 */
[----:B------:R-:W-:-:S03]  /*33350*/  IMAD.WIDE R244, R11, 0x4, R148 ;  /* 0x000000040bf47825 */ /* 0x000fc600078e0294 */
[----:B--2---:R-:W2:Y:S01]  /*33360*/  LDL.LU R243, [R1+0x13c] ;  /* 0x00013c0001f37983 */ /* 0x004ea20000300800 */
[----:B------:R-:W-:-:S03]  /*33370*/  IMAD.WIDE R2, R11, 0x4, R4 ;  /* 0x000000040b027825 */ /* 0x000fc600078e0204 */
[----:B------:R-:W4:Y:S01]  /*33380*/  LDL.LU R11, [R1+0x42c] ;  /* 0x00042c00010b7983 */ /* 0x000f220000300800 */
[----:B------:R-:W-:Y:S02]  /*33390*/  ISETP.LT.AND P4, PT, R10, UR4, !P2 ;  /* 0x000000040a007c0c */ /* 0x000fe4000d781270 */
        /* <DEDUP_REMOVED lines=13> */
[----:B------:R1:W-:Y:S04]  /*33470*/  @P5 STG.E desc[UR48][R210.64], R249 ;  /* 0x000000f9d2005986 */ /* 0x0003e8000c101930 */
[----:B-1----:R-:W2:Y:S04]  /*33480*/  LDL.LU R251, [R1+0x5e0] ;  /* 0x0005e00001fb7983 */ /* 0x002ea80000300800 */
[----:B------:R-:W2:Y:S04]  /*33490*/  LDL.LU R249, [R1+0x5c0] ;  /* 0x0005c00001f97983 */ /* 0x000ea80000300800 */
        /* <DEDUP_REMOVED lines=13> */
[----:B---3--:R1:W-:Y:S01]  /*33570*/  @P2 STG.E desc[UR48][R2.64], R250 ;  /* 0x000000fa02002986 */ /* 0x0083e2000c101930 */
[----:B------:R-:W-:Y:S01]  /*33580*/  ISETP.GE.AND P2, PT, R244, UR4, PT ;  /* 0x00000004f4007c0c */ /* 0x000fe2000bf46270 */
[----:B------:R-:W-:Y:S01]  /*33590*/  ULDC UR4, c[0x0][0x228] ;  /* 0x00008a0000047ab9 */ /* 0x000fe20000000800 */
[----:B------:R-:W-:Y:S01]  /*335a0*/  ISETP.LT.AND P6, PT, R10, UR10, !P1 ;  /* 0x0000000a0a007c0c */ /* 0x000fe2000cfc1270 */
[----:B--2---:R2:W-:Y:S01]  /*335b0*/  @P4 STG.E desc[UR48][R210.64], R243 ;  /* 0x000000f3d2004986 */ /* 0x0045e2000c101930 */
[----:B------:R-:W-:Y:S01]  /*335c0*/  ISETP.LT.AND P4, PT, R9, UR4, !P1 ;  /* 0x0000000409007c0c */ /* 0x000fe2000cf81270 */
[C---:B------:R-:W-:Y:S01]  /*335d0*/  VIADD R11, R0.reuse, UR26 ;  /* 0x0000001a000b7c36 */ /* 0x040fe20008000000 */
[----:B------:R-:W-:Y:S01]  /*335e0*/  ULDC UR4, c[0x0][0x228] ;  /* 0x00008a0000047ab9 */ /* 0x000fe20000000800 */
[----:B------:R-:W-:Y:S01]  /*335f0*/  ULDC UR8, c[0x0][0x228] ;  /* 0x00008a0000087ab9 */ /* 0x000fe20000000800 */
[----:B------:R-:W-:Y:S01]  /*33600*/  ULDC UR10, c[0x0][0x228] ;  /* 0x00008a00000a7ab9 */ /* 0x000fe20000000800 */
[----:B-1----:R-:W-:Y:S01]  /*33610*/  IMAD.WIDE R2, R0, 0x4, R148 ;  /* 0x0000000400027825 */ /* 0x002fe200078e0294 */
[----:B------:R-:W3:Y:S03]  /*33620*/  LDL.LU R250, [R1+0x140] ;  /* 0x0001400001fa7983 */ /* 0x000ee60000300800 */
[C---:B--2---:R-:W-:Y:S01]  /*33630*/  IMAD.WIDE R210, R11.reuse, 0x4, R208 ;  /* 0x000000040bd27825 */ /* 0x044fe200078e02d0 */
[----:B------:R1:W-:Y:S03]  /*33640*/  @P3 STG.E desc[UR48][R2.64], R248 ;  /* 0x000000f802003986 */ /* 0x0003e6000c101930 */
[----:B------:R-:W-:Y:S01]  /*33650*/  IMAD.WIDE R244, R11, 0x4, R4 ;  /* 0x000000040bf47825 */ /* 0x000fe200078e0204 */
[----:B------:R-:W2:Y:S01]  /*33660*/  LDL.LU R243, [R1+0x40] ;  /* 0x0000400001f37983 */ /* 0x000ea20000300800 */
[----:B------:R-:W-:Y:S01]  /*33670*/  ISETP.LT.AND P1, PT, R8, UR4, !P1 ;  /* 0x0000000408007c0c */ /* 0x000fe2000cf21270 */
[----:B------:R-:W-:-:S02]  /*33680*/  ULDC UR4, c[0x0][0x22c] ;  /* 0x00008b0000047ab9 */ /* 0x000fc40000000800 */
[----:B------:R1:W-:Y:S02]  /*33690*/  @P5 STG.E desc[UR48][R210.64], R251 ;  /* 0x000000fbd2005986 */ /* 0x0003e4000c101930 */
[C---:B-1----:R-:W-:Y:S02]  /*336a0*/  IMAD.WIDE R2, R11.reuse, 0x4, R150 ;  /* 0x000000040b027825 */ /* 0x042fe400078e0296 */
[----:B------:R1:W-:Y:S02]  /*336b0*/  @P6 STG.E desc[UR48][R244.64], R249 ;  /* 0x000000f9f4006986 */ /* 0x0003e4000c101930 */
[----:B------:R-:W-:Y:S01]  /*336c0*/  VIADD R248, R6, 0x23 ;  /* 0x0000002306f87836 */ /* 0x000fe20000000000 */
[----:B------:R-:W-:Y:S01]  /*336d0*/  IADD3 R0, R11, UR26, RZ ;  /* 0x0000001a0b007c10 */ /* 0x000fe2000fffe0ff */
[----:B------:R-:W2:Y:S04]  /*336e0*/  LDL.LU R251, [R1+0x5e4] ;  /* 0x0005e40001fb7983 */ /* 0x000ea80000300800 */
[----:B-1----:R-:W2:Y:S04]  /*336f0*/  LDL.LU R249, [R1+0x5c4] ;  /* 0x0005c40001f97983 */ /* 0x002ea80000300800 */
[----:B----4-:R1:W-:Y:S01]  /*33700*/  @P4 STG.E desc[UR48][R2.64], R242 ;  /* 0x000000f202004986 */ /* 0x0103e2000c101930 */
[----:B------:R-:W-:-:S02]  /*33710*/  ISETP.GE.AND P4, PT, R248, UR4, PT ;  /* 0x00000004f8007c0c */ /* 0x000fc4000bf86270 */
[----:B------:R-:W-:Y:S02]  /*33720*/  ISETP.LT.AND P3, PT, R7, UR6, !P0 ;  /* 0x0000000607007c0c */ /* 0x000fe4000c761270 */
[----:B------:R-:W-:Y:S02]  /*33730*/  ISETP.LT.AND P5, PT, R10, UR8, !P0 ;  /* 0x000000080a007c0c */ /* 0x000fe4000c7a1270 */
[----:B------:R-:W-:Y:S01]  /*33740*/  ISETP.LT.AND P6, PT, R9, UR10, !P0 ;  /* 0x0000000a09007c0c */ /* 0x000fe2000c7c1270 */
[----:B------:R-:W-:Y:S01]  /*33750*/  IMAD.WIDE R210, R0, 0x4, R208 ;  /* 0x0000000400d27825 */ /* 0x000fe200078e02d0 */
[----:B------:R-:W-:Y:S01]  /*33760*/  ULDC UR4, c[0x0][0x228] ;  /* 0x00008a0000047ab9 */ /* 0x000fe20000000800 */
[----:B------:R-:W-:Y:S01]  /*33770*/  ULDC UR6, c[0x0][0x228] ;  /* 0x00008a0000067ab9 */ /* 0x000fe20000000800 */
[----:B------:R-:W-:Y:S01]  /*33780*/  ULDC UR8, c[0x0][0x228] ;  /* 0x00008a0000087ab9 */ /* 0x000fe20000000800 */
[----:B-1----:R-:W4:Y:S01]  /*33790*/  LDL.LU R242, [R1+0x5d4] ;  /* 0x0005d40001f27983 */ /* 0x002f220000300800 */
[----:B------:R-:W-:Y:S01]  /*337a0*/  IMAD.WIDE R2, R11, 0x4, R148 ;  /* 0x000000040b027825 */ /* 0x000fe200078e0294 */
[----:B------:R-:W-:-:S02]  /*337b0*/  ULDC UR10, c[0x0][0x228] ;  /* 0x00008a00000a7ab9 */ /* 0x000fc40000000800 */
[----:B------:R-:W3:Y:S04]  /*337c0*/  LDL.LU R11, [R1+0x340] ;  /* 0x00034000010b7983 */ /* 0x000ee80000300800 */
[----:B------:R-:W2:Y:S01]  /*337d0*/  LDL.LU R248, [R1+0x430] ;  /* 0x0004300001f87983 */ /* 0x000ea20000300800 */
[----:B------:R-:W-:-:S04]  /*337e0*/  IMAD.WIDE R244, R0, 0x4, R4 ;  /* 0x0000000400f47825 */ /* 0x000fc800078e0204 */
[----:B------:R-:W-:Y:S01]  /*337f0*/  IMAD.WIDE R246, R0, 0x4, R150 ;  /* 0x0000000400f67825 */ /* 0x000fe200078e0296 */
        /* <DEDUP_REMOVED lines=399> */
[----:B------:R-:W2:Y:S01]  /*350f0*/  LDL.LU R249, [R1+0x454] ;  /* 0x0004540001f97983 */ /* 0x000ea20000300800 */
[C---:B------:R-:W-:Y:S01]  /*35100*/  IMAD.WIDE R246, R2.reuse, 0x4, R4 ;  /* 0x0000000402f67825 */ /* 0x040fe200078e0204 */
[----:B------:R-:W-:Y:S02]  /*35110*/  ULDC UR10, c[0x0][0x228] ;  /* 0x00008a00000a7ab9 */ /* 0x000fe40000000800 */
[----:B------:R-:W4:Y:S04]  /*35120*/  LDL.LU R248, [R1+0x364] ;  /* 0x0003640001f87983 */ /* 0x000f280000300800 */
[----:B------:R-:W4:Y:S04]  /*35130*/  LDL.LU R251, [R1+0x264] ;  /* 0x0002640001fb7983 */ /* 0x000f280000300800 */
[----:B-1----:R-:W4:Y:S01]  /*35140*/  LDL.LU R243, [R1+0x164] ;  /* 0x0001640001f37983 */ /* 0x002f220000300800 */
[----:B------:R-:W-:Y:S01]  /*35150*/  ISETP.LT.AND P4, PT, R9, UR4, !P2 ;  /* 0x0000000409007c0c */ /* 0x000fe2000d781270 */
[----:B------:R-:W-:Y:S01]  /*35160*/  IMAD.WIDE R210, R2, 0x4, R208 ;  /* 0x0000000402d27825 */ /* 0x000fe200078e02d0 */
[----:B------:R-:W-:-:S02]  /*35170*/  ULDC UR4, c[0x0][0x228] ;  /* 0x00008a0000047ab9 */ /* 0x000fc40000000800 */
[----:B------:R-:W-:Y:S01]  /*35180*/  ISETP.LT.AND P2, PT, R8, UR4, !P2 ;  /* 0x0000000408007c0c */ /* 0x000fe2000d741270 */
[----:B------:R-:W-:Y:S01]  /*35190*/  ULDC UR4, c[0x0][0x22c] ;  /* 0x00008b0000047ab9 */ /* 0x000fe20000000800 */
[----:B------:R-:W-:Y:S01]  /*351a0*/  IADD3 R0, R2, UR26, RZ ;  /* 0x0000001a02007c10 */ /* 0x000fe2000fffe0ff */
[----:B---3--:R-:W-:Y:S01]  /*351b0*/  @P3 STG.E desc[UR48][R244.64], R3 ;  /* 0x00000003f4003986 */ /* 0x008fe2000c101930 */
[----:B------:R-:W-:Y:S01]  /*351c0*/  ISETP.LT.AND P3, PT, R7, UR6, !P0 ;  /* 0x0000000607007c0c */ /* 0x000fe2000c761270 */
[----:B------:R-:W-:Y:S02]  /*351d0*/  ULDC UR6, c[0x0][0x228] ;  /* 0x00008a0000067ab9 */ /* 0x000fe40000000800 */
[----:B------:R1:W-:Y:S01]  /*351e0*/  @P5 STG.E desc[UR48][R210.64], R11 ;  /* 0x0000000bd2005986 */ /* 0x0003e2000c101930 */
[----:B------:R-:W-:Y:S01]  /*351f0*/  ISETP.LT.AND P5, PT, R10, UR8, !P0 ;  /* 0x000000080a007c0c */ /* 0x000fe2000c7a1270 */
[----:B------:R-:W-:Y:S02]  /*35200*/  ULDC UR8, c[0x0][0x228] ;  /* 0x00008a0000087ab9 */ /* 0x000fe40000000800 */
        /* <DEDUP_REMOVED lines=46> */
[----:B-1----:R-:W2:Y:S04]  /*354f0*/  LDL.LU R250, [R1+0x68] ;  /* 0x0000680001fa7983 */ /* 0x002ea80000300800 */
[----:B----4-:R1:W-:Y:S04]  /*35500*/  @P6 STG.E desc[UR48][R246.64], R249 ;  /* 0x000000f9f6006986 */ /* 0x0103e8000c101930 */
[----:B-1----:R-:W4:Y:S01]  /*35510*/  LDL.LU R249, [R1+0x62c] ;  /* 0x00062c0001f97983 */ /* 0x002f220000300800 */
[----:B------:R-:W-:Y:S01]  /*35520*/  ISETP.LT.AND P1, PT, R8, UR4, !P1 ;  /* 0x0000000408007c0c */ /* 0x000fe2000cf21270 */
[----:B------:R-:W-:-:S02]  /*35530*/  ULDC UR4, c[0x0][0x228] ;  /* 0x00008a0000047ab9 */ /* 0x000fc40000000800 */
[----:B------:R-:W-:Y:S01]  /*35540*/  ISETP.LT.AND P0, PT, R7, UR4, !P4 ;  /* 0x0000000407007c0c */ /* 0x000fe2000e701270 */
[----:B------:R-:W-:Y:S01]  /*35550*/  ULDC UR4, c[0x0][0x228] ;  /* 0x00008a0000047ab9 */ /* 0x000fe20000000800 */
[C---:B------:R-:W-:Y:S02]  /*35560*/  IADD3 R0, R11.reuse, UR26, RZ ;  /* 0x0000001a0b007c10 */ /* 0x040fe4000fffe0ff */
[----:B------:R-:W-:Y:S01]  /*35570*/  ISETP.LT.AND P6, PT, R10, UR6, !P4 ;  /* 0x000000060a007c0c */ /* 0x000fe2000e7c1270 */
[----:B------:R-:W-:Y:S01]  /*35580*/  IMAD.WIDE R2, R11, 0x4, R148 ;  /* 0x000000040b027825 */ /* 0x000fe200078e0294 */
[----:B------:R-:W-:Y:S01]  /*35590*/  ISETP.LT.AND P5, PT, R9, UR4, !P4 ;  /* 0x0000000409007c0c */ /* 0x000fe2000e7a1270 */
[----:B------:R-:W-:Y:S01]  /*355a0*/  ULDC UR4, c[0x0][0x22c] ;  /* 0x00008b0000047ab9 */ /* 0x000fe20000000800 */
[----:B------:R-:W-:Y:S01]  /*355b0*/  ISETP.LT.AND P4, PT, R8, UR8, !P4 ;  /* 0x0000000808007c0c */ /* 0x000fe2000e781270 */
[----:B------:R-:W-:Y:S01]  /*355c0*/  IMAD.WIDE R210, R0, 0x4, R208 ;  /* 0x0000000400d27825 */ /* 0x000fe200078e02d0 */
[----:B------:R1:W-:Y:S01]  /*355d0*/  @P1 STG.E desc[UR48][R2.64], R251 ;  /* 0x000000fb02001986 */ /* 0x0003e2000c101930 */
[----:B------:R-:W-:Y:S01]  /*355e0*/  ULDC UR6, c[0x0][0x228] ;  /* 0x00008a0000067ab9 */ /* 0x000fe20000000800 */
[----:B------:R-:W-:Y:S01]  /*355f0*/  ULDC UR8, c[0x0][0x228] ;  /* 0x00008a0000087ab9 */ /* 0x000fe20000000800 */
[----:B------:R-:W-:Y:S01]  /*35600*/  VIADD R244, R6, 0x38 ;  /* 0x0000003806f47836 */ /* 0x000fe20000000000 */
[----:B------:R1:W-:Y:S04]  /*35610*/  @P0 STG.E desc[UR48][R210.64], R243 ;  /* 0x000000f3d2000986 */ /* 0x0003e8000c101930 */
[----:B------:R-:W-:Y:S01]  /*35620*/  ISETP.GE.AND P1, PT, R244, UR4, PT ;  /* 0x00000004f4007c0c */ /* 0x000fe2000bf26270 */
[C---:B------:R-:W-:Y:S01]  /*35630*/  IMAD.WIDE R244, R0.reuse, 0x4, R148 ;  /* 0x0000000400f47825 */ /* 0x040fe200078e0294 */
[----:B------:R-:W-:Y:S01]  /*35640*/  ULDC UR4, c[0x0][0x228] ;  /* 0x00008a0000047ab9 */ /* 0x000fe20000000800 */
[----:B-1----:R-:W4:Y:S02]  /*35650*/  LDL.LU R251, [R1+0x64c] ;  /* 0x00064c0001fb7983 */ /* 0x002f240000300800 */
[C---:B------:R-:W-:Y:S01]  /*35660*/  IMAD.WIDE R2, R0.reuse, 0x4, R4 ;  /* 0x0000000400027825 */ /* 0x040fe200078e0204 */
[----:B------:R-:W-:Y:S01]  /*35670*/  ISETP.LT.AND P0, PT, R7, UR4, !P2 ;  /* 0x0000000407007c0c */ /* 0x000fe2000d701270 */
[----:B------:R-:W-:Y:S01]  /*35680*/  ULDC UR4, c[0x0][0x228] ;  /* 0x00008a0000047ab9 */ /* 0x000fe20000000800 */
[----:B------:R-:W4:Y:S01]  /*35690*/  LDL.LU R243, [R1+0x63c] ;  /* 0x00063c0001f37983 */ /* 0x000f220000300800 */
[----:B------:R-:W-:-:S04]  /*356a0*/  IMAD.WIDE R210, R0, 0x4, R150 ;  /* 0x0000000400d27825 */ /* 0x000fc800078e0296 */
[----:B------:R-:W-:Y:S01]  /*356b0*/  VIADD R11, R6, 0x39 ;  /* 0x00000039060b7836 */ /* 0x000fe20000000000 */
[----:B---3--:R1:W-:Y:S04]  /*356c0*/  @P6 STG.E desc[UR48][R2.64], R242 ;  /* 0x000000f202006986 */ /* 0x0083e8000c101930 */
[----:B------:R-:W-:Y:S04]  /*356d0*/  @P5 STG.E desc[UR48][R210.64], R248 ;  /* 0x000000f8d2005986 */ /* 0x000fe8000c101930 */
[----:B-1----:R-:W3:Y:S04]  /*356e0*/  LDL.LU R242, [R1+0x36c] ;  /* 0x00036c0001f27983 */ /* 0x002ee80000300800 */
[----:B--2---:R1:W-:Y:S01]  /*356f0*/  @P4 STG.E desc[UR48][R244.64], R250 ;  /* 0x000000faf4004986 */ /* 0x0043e2000c101930 */
[----:B------:R-:W-:Y:S01]  /*35700*/  ISETP.LT.AND P4, PT, R10, UR4, !P2 ;  /* 0x000000040a007c0c */ /* 0x000fe2000d781270 */
[----:B------:R-:W-:Y:S01]  /*35710*/  ULDC UR4, c[0x0][0x22c] ;  /* 0x00008b0000047ab9 */ /* 0x000fe20000000800 */
[----:B-1----:R-:W-:Y:S01]  /*35720*/  VIADD R244, R0, UR26 ;  /* 0x0000001a00f47c36 */ /* 0x002fe20008000000 */
[----:B------:R-:W2:Y:S03]  /*35730*/  LDL.LU R250, [R1+0x26c] ;  /* 0x00026c0001fa7983 */ /* 0x000ea60000300800 */
[----:B------:R-:W-:-:S05]  /*35740*/  IMAD.WIDE R2, R244, 0x4, R208 ;  /* 0x00000004f4027825 */ /* 0x000fca00078e02d0 */
[----:B----4-:R1:W-:Y:S01]  /*35750*/  @P0 STG.E desc[UR48][R2.64], R249 ;  /* 0x000000f902000986 */ /* 0x0103e2000c101930 */
[----:B------:R-:W-:Y:S02]  /*35760*/  ISETP.GE.AND P0, PT, R11, UR4, PT ;  /* 0x000000040b007c0c */ /* 0x000fe4000bf06270 */
[----:B------:R-:W-:Y:S02]  /*35770*/  ISETP.LT.AND P5, PT, R9, UR6, !P2 ;  /* 0x0000000609007c0c */ /* 0x000fe4000d7a1270 */
[----:B------:R-:W-:Y:S01]  /*35780*/  ISETP.LT.AND P6, PT, R7, UR10, !P3 ;  /* 0x0000000a07007c0c */ /* 0x000fe2000dfc1270 */
[----:B------:R-:W-:Y:S01]  /*35790*/  IMAD.WIDE R210, R244, 0x4, R150 ;  /* 0x00000004f4d27825 */ /* 0x000fe200078e0296 */
[----:B-1----:R-:W4:Y:S01]  /*357a0*/  LDL.LU R249, [R1+0x16c] ;  /* 0x00016c0001f97983 */ /* 0x002f220000300800 */
[----:B------:R-:W-:Y:S02]  /*357b0*/  ISETP.LT.AND P2, PT, R8, UR8, !P2 ;  /* 0x0000000808007c0c */ /* 0x000fe4000d741270 */
[C---:B------:R-:W-:Y:S01]  /*357c0*/  IADD3 R0, R244.reuse, UR26, RZ ;  /* 0x0000001af4007c10 */ /* 0x040fe2000fffe0ff */
[----:B------:R-:W3:Y:S01]  /*357d0*/  LDL.LU R11, [R1+0x45c] ;  /* 0x00045c00010b7983 */ /* 0x000ee20000300800 */
[C---:B------:R-:W-:Y:S01]  /*357e0*/  IMAD.WIDE R2, R244.reuse, 0x4, R4 ;  /* 0x00000004f4027825 */ /* 0x040fe200078e0204 */
[----:B------:R-:W-:Y:S01]  /*357f0*/  ULDC UR4, c[0x0][0x228] ;  /* 0x00008a0000047ab9 */ /* 0x000fe20000000800 */
[----:B------:R-:W-:Y:S01]  /*35800*/  ULDC UR6, c[0x0][0x228] ;  /* 0x00008a0000067ab9 */ /* 0x000fe20000000800 */
[----:B------:R-:W4:Y:S01]  /*35810*/  LDL.LU R248, [R1+0x6c] ;  /* 0x00006c0001f87983 */ /* 0x000f220000300800 */
[----:B------:R-:W-:Y:S01]  /*35820*/  IMAD.WIDE R244, R244, 0x4, R148 ;  /* 0x00000004f4f47825 */ /* 0x000fe200078e0294 */
[----:B------:R-:W-:Y:S01]  /*35830*/  ULDC UR8, c[0x0][0x228] ;  /* 0x00008a0000087ab9 */ /* 0x000fe20000000800 */
[----:B------:R-:W-:-:S02]  /*35840*/  ULDC UR10, c[0x0][0x228] ;  /* 0x00008a00000a7ab9 */ /* 0x000fc40000000800 */
[----:B------:R-:W-:Y:S01]  /*35850*/  IMAD.WIDE R246, R0, 0x4, R208 ;  /* 0x0000000400f67825 */ /* 0x000fe200078e02d0 */
[----:B------:R1:W-:Y:S04]  /*35860*/  @P4 STG.E desc[UR48][R2.64], R251 ;  /* 0x000000fb02004986 */ /* 0x0003e8000c101930 */
[----:B------:R1:W-:Y:S04]  /*35870*/  @P5 STG.E desc[UR48][R210.64], R243 ;  /* 0x000000f3d2005986 */ /* 0x0003e8000c101930 */
[----:B-1----:R-:W4:Y:S04]  /*35880*/  LDL.LU R251, [R1+0x670] ;  /* 0x0006700001fb7983 */ /* 0x002f280000300800 */
[----:B------:R-:W4:Y:S04]  /*35890*/  LDL.LU R243, [R1+0x650] ;  /* 0x0006500001f37983 */ /* 0x000f280000300800 */
[----:B---3--:R-:W-:Y:S04]  /*358a0*/  @P2 STG.E desc[UR48][R244.64], R11 ;  /* 0x0000000bf4002986 */ /* 0x008fe8000c101930 */
[----:B------:R1:W-:Y:S04]  /*358b0*/  @P6 STG.E desc[UR48][R246.64], R242 ;  /* 0x000000f2f6006986 */ /* 0x0003e8000c101930 */
[----:B-1----:R-:W3:Y:S01]  /*358c0*/  LDL.LU R242, [R1+0x660] ;  /* 0x0006600001f27983 */ /* 0x002ee20000300800 */
        /* <DEDUP_REMOVED lines=10> */
[----:B--2---:R1:W-:Y:S01]  /*35970*/  @P2 STG.E desc[UR48][R2.64], R250 ;  /* 0x000000fa02002986 */ /* 0x0043e2000c101930 */
[----:B------:R-:W-:Y:S01]  /*35980*/  ISETP.GE.AND P2, PT, R244, UR4, PT ;  /* 0x00000004f4007c0c */ /* 0x000fe2000bf46270 */
[----:B------:R-:W-:Y:S01]  /*35990*/  ULDC UR4, c[0x0][0x228] ;  /* 0x00008a0000047ab9 */ /* 0x000fe20000000800 */
[----:B------:R-:W-:Y:S01]  /*359a0*/  ISETP.LT.AND P6, PT, R10, UR10, !P1 ;  /* 0x0000000a0a007c0c */ /* 0x000fe2000cfc1270 */
[----:B----4-:R2:W-:Y:S01]  /*359b0*/  @P4 STG.E desc[UR48][R210.64], R249 ;  /* 0x000000f9d2004986 */ /* 0x0105e2000c101930 */
[----:B------:R-:W-:Y:S01]  /*359c0*/  ISETP.LT.AND P4, PT, R9, UR4, !P1 ;  /* 0x0000000409007c0c */ /* 0x000fe2000cf81270 */
[C---:B------:R-:W-:Y:S01]  /*359d0*/  VIADD R11, R0.reuse, UR26 ;  /* 0x0000001a000b7c36 */ /* 0x040fe20008000000 */
[----:B------:R-:W-:Y:S01]  /*359e0*/  ULDC UR4, c[0x0][0x228] ;  /* 0x00008a0000047ab9 */ /* 0x000fe20000000800 */
[----:B------:R-:W-:Y:S01]  /*359f0*/  ULDC UR8, c[0x0][0x228] ;  /* 0x00008a0000087ab9 */ /* 0x000fe20000000800 */
[----:B------:R-:W-:Y:S01]  /*35a00*/  ULDC UR10, c[0x0][0x228] ;  /* 0x00008a00000a7ab9 */ /* 0x000fe20000000800 */
[----:B-1----:R-:W-:Y:S01]  /*35a10*/  IMAD.WIDE R2, R0, 0x4, R148 ;  /* 0x0000000400027825 */ /* 0x002fe200078e0294 */
[----:B------:R-:W4:Y:S03]  /*35a20*/  LDL.LU R250, [R1+0x270] ;  /* 0x0002700001fa7983 */ /* 0x000f260000300800 */
[C---:B--2---:R-:W-:Y:S01]  /*35a30*/  IMAD.WIDE R210, R11.reuse, 0x4, R208 ;  /* 0x000000040bd27825 */ /* 0x044fe200078e02d0 */
[----:B------:R1:W-:Y:S03]  /*35a40*/  @P3 STG.E desc[UR48][R2.64], R248 ;  /* 0x000000f802003986 */ /* 0x0003e6000c101930 */
[----:B------:R-:W-:Y:S01]  /*35a50*/  IMAD.WIDE R244, R11, 0x4, R4 ;  /* 0x000000040bf47825 */ /* 0x000fe200078e0204 */
[----:B------:R2:W-:Y:S01]  /*35a60*/  @P5 STG.E desc[UR48][R210.64], R251 ;  /* 0x000000fbd2005986 */ /* 0x0005e2000c101930 */
[----:B------:R-:W-:Y:S01]  /*35a70*/  ISETP.LT.AND P1, PT, R8, UR4, !P1 ;  /* 0x0000000408007c0c */ /* 0x000fe2000cf21270 */
[----:B------:R-:W-:-:S02]  /*35a80*/  ULDC UR4, c[0x0][0x22c] ;  /* 0x00008b0000047ab9 */ /* 0x000fc40000000800 */
[----:B------:R-:W-:Y:S01]  /*35a90*/  @P6 STG.E desc[UR48][R244.64], R243 ;  /* 0x000000f3f4006986 */ /* 0x000fe2000c101930 */
[----:B-1----:R-:W-:-:S03]  /*35aa0*/  IMAD.WIDE R2, R11, 0x4, R150 ;  /* 0x000000040b027825 */ /* 0x002fc600078e0296 */
[----:B------:R-:W4:Y:S01]  /*35ab0*/  LDL.LU R249, [R1+0x170] ;  /* 0x0001700001f97983 */ /* 0x000f220000300800 */
[----:B------:R-:W-:Y:S01]  /*35ac0*/  VIADD R248, R6, 0x3b ;  /* 0x0000003b06f87836 */ /* 0x000fe20000000000 */
[----:B------:R-:W-:Y:S02]  /*35ad0*/  IADD3 R0, R11, UR26, RZ ;  /* 0x0000001a0b007c10 */ /* 0x000fe4000fffe0ff */
[----:B---3--:R1:W-:Y:S02]  /*35ae0*/  @P4 STG.E desc[UR48][R2.64], R242 ;  /* 0x000000f202004986 */ /* 0x0083e4000c101930 */
[----:B------:R-:W-:Y:S02]  /*35af0*/  ISETP.GE.AND P4, PT, R248, UR4, PT ;  /* 0x00000004f8007c0c */ /* 0x000fe4000bf86270 */
[----:B------:R-:W-:Y:S02]  /*35b00*/  ISETP.LT.AND P3, PT, R7, UR6, !P0 ;  /* 0x0000000607007c0c */ /* 0x000fe4000c761270 */
[----:B------:R-:W-:-:S02]  /*35b10*/  ISETP.LT.AND P5, PT, R10, UR8, !P0 ;  /* 0x000000080a007c0c */ /* 0x000fc4000c7a1270 */
[----:B------:R-:W-:Y:S01]  /*35b20*/  ISETP.LT.AND P6, PT, R9, UR10, !P0 ;  /* 0x0000000a09007c0c */ /* 0x000fe2000c7c1270 */
[C---:B--2---:R-:W-:Y:S01]  /*35b30*/  IMAD.WIDE R210, R0.reuse, 0x4, R208 ;  /* 0x0000000400d27825 */ /* 0x044fe200078e02d0 */
[----:B------:R-:W-:Y:S01]  /*35b40*/  ULDC UR4, c[0x0][0x228] ;  /* 0x00008a0000047ab9 */ /* 0x000fe20000000800 */
[----:B------:R-:W-:Y:S01]  /*35b50*/  ULDC UR6, c[0x0][0x228] ;  /* 0x00008a0000067ab9 */ /* 0x000fe20000000800 */
[----:B------:R-:W-:Y:S01]  /*35b60*/  ULDC UR8, c[0x0][0x228] ;  /* 0x00008a0000087ab9 */ /* 0x000fe20000000800 */
[----:B-1----:R-:W2:Y:S01]  /*35b70*/  LDL.LU R242, [R1+0x370] ;  /* 0x0003700001f27983 */ /* 0x002ea20000300800 */
[----:B------:R-:W-:Y:S01]  /*35b80*/  IMAD.WIDE R2, R11, 0x4, R148 ;  /* 0x000000040b027825 */ /* 0x000fe200078e0294 */
[----:B------:R-:W-:Y:S02]  /*35b90*/  ULDC UR10, c[0x0][0x228] ;  /* 0x00008a00000a7ab9 */ /* 0x000fe40000000800 */
[----:B------:R-:W3:Y:S04]  /*35ba0*/  LDL.LU R251, [R1+0x654] ;  /* 0x0006540001fb7983 */ /* 0x000ee80000300800 */
[----:B------:R-:W3:Y:S04]  /*35bb0*/  LDL.LU R243, [R1+0x664] ;  /* 0x0006640001f37983 */ /* 0x000ee80000300800 */
[----:B------:R-:W4:Y:S04]  /*35bc0*/  LDL.LU R11, [R1+0x460] ;  /* 0x00046000010b7983 */ /* 0x000f280000300800 */
[----:B------:R-:W2:Y:S01]  /*35bd0*/  LDL.LU R248, [R1+0x470] ;  /* 0x0004700001f87983 */ /* 0x000ea20000300800 */
[----:B------:R-:W-:-:S04]  /*35be0*/  IMAD.WIDE R244, R0, 0x4, R4 ;  /* 0x0000000400f47825 */ /* 0x000fc800078e0204 */
[----:B------:R-:W-:Y:S01]  /*35bf0*/  IMAD.WIDE R246, R0, 0x4, R150 ;  /* 0x0000000400f67825 */ /* 0x000fe200078e0296 */
[----:B--2---:R1:W-:Y:S04]  /*35c00*/  @P1 STG.E desc[UR48][R2.64], R248 ;  /* 0x000000f802001986 */ /* 0x0043e8000c101930 */
[----:B----4-:R2:W-:Y:S01]  /*35c10*/  @P3 STG.E desc[UR48][R210.64], R11 ;  /* 0x0000000bd2003986 */ /* 0x0105e2000c101930 */
        /* <DEDUP_REMOVED lines=8> */
[----:B----4-:R-:W2:Y:S01]  /*35ca0*/  LDL.LU R250, [R1+0x474] ;  /* 0x0004740001fa7983 */ /* 0x010ea20000300800 */
[----:B------:R-:W-:Y:S01]  /*35cb0*/  ISETP.LT.AND P0, PT, R7, UR6, !P2 ;  /* 0x0000000607007c0c */ /* 0x000fe2000d701270 */
[----:B------:R-:W-:Y:S01]  /*35cc0*/  ULDC UR4, c[0x0][0x22c] ;  /* 0x00008b0000047ab9 */ /* 0x000fe20000000800 */
[----:B------:R-:W-:Y:S02]  /*35cd0*/  ISETP.LT.AND P5, PT, R10, UR8, !P2 ;  /* 0x000000080a007c0c */ /* 0x000fe4000d7a1270 */
[----:B------:R-:W-:Y:S01]  /*35ce0*/  ISETP.LT.AND P6, PT, R9, UR10, !P2 ;  /* 0x0000000a09007c0c */ /* 0x000fe2000d7c1270 */
[----:B-1----:R-:W4:Y:S01]  /*35cf0*/  LDL.LU R249, [R1+0x464] ;  /* 0x0004640001f97983 */ /* 0x002f220000300800 */
[C---:B------:R-:W-:Y:S01]  /*35d00*/  IMAD.WIDE R210, R11.reuse, 0x4, R208 ;  /* 0x000000040bd27825 */ /* 0x040fe200078e02d0 */
[----:B------:R-:W-:Y:S01]  /*35d10*/  ULDC UR6, c[0x0][0x228] ;  /* 0x00008a0000067ab9 */ /* 0x000fe20000000800 */
[----:B------:R-:W-:Y:S01]  /*35d20*/  ULDC UR8, c[0x0][0x228] ;  /* 0x00008a0000087ab9 */ /* 0x000fe20000000800 */
[----:B------:R-:W3:Y:S01]  /*35d30*/  LDL.LU R0, [R1+0x674] ;  /* 0x0006740001007983 */ /* 0x000ee20000300800 */
[----:B------:R-:W-:Y:S01]  /*35d40*/  IMAD.WIDE R244, R11, 0x4, R4 ;  /* 0x000000040bf47825 */ /* 0x000fe200078e0204 */
[----:B------:R-:W-:-:S03]  /*35d50*/  ULDC UR10, c[0x0][0x228] ;  /* 0x00008a00000a7ab9 */ /* 0x000fc60000000800 */
[----:B------:R-:W-:Y:S01]  /*35d60*/  IMAD.WIDE R246, R11, 0x4, R150 ;  /* 0x000000040bf67825 */ /* 0x000fe200078e0296 */
[----:B------:R1:W-:Y:S04]  /*35d70*/  @P3 STG.E desc[UR48][R2.64], R242 ;  /* 0x000000f202003986 */ /* 0x0003e8000c101930 */
[----:B-1----:R-:W4:Y:S01]  /*35d80*/  LDL.LU R242, [R1+0xf34] ;  /* 0x000f340001f27983 */ /* 0x002f220000300800 */
[----:B------:R-:W-:-:S03]  /*35d90*/  VIADD R248, R6, 0x3d ;  /* 0x0000003d06f87836 */ /* 0x000fc60000000000 */
[----:B---3--:R-:W-:Y:S04]  /*35da0*/  @P0 STG.E desc[UR48][R210.64], R0 ;  /* 0x00000000d2000986 */ /* 0x008fe8000c101930 */
[----:B------:R1:W-:Y:S04]  /*35db0*/  @P5 STG.E desc[UR48][R244.64], R251 ;  /* 0x000000fbf4005986 */ /* 0x0003e8000c101930 */
[----:B------:R3:W-:Y:S04]  /*35dc0*/  @P6 STG.E desc[UR48][R246.64], R243 ;  /* 0x000000f3f6006986 */ /* 0x0007e8000c101930 */
[----:B-1----:R-:W4:Y:S04]  /*35dd0*/  LDL.LU R251, [R1+0x374] ;  /* 0x0003740001fb7983 */ /* 0x002f280000300800 */
[----:B---3--:R-:W3:Y:S04]  /*35de0*/  LDL.LU R246, [R1+0x274] ;  /* 0x0002740001f67983 */ /* 0x008ee80000300800 */
[----:B------:R-:W3:Y:S04]  /*35df0*/  LDL.LU R247, [R1+0x174] ;  /* 0x0001740001f77983 */ /* 0x000ee80000300800 */
[----:B------:R-:W3:Y:S01]  /*35e00*/  LDL.LU R243, [R1+0x678] ;  /* 0x0006780001f37983 */ /* 0x000ee20000300800 */
[----:B------:R-:W-:Y:S01]  /*35e10*/  ISETP.GE.AND P3, PT, R248, UR4, PT ;  /* 0x00000004f8007c0c */ /* 0x000fe2000bf66270 */
[----:B------:R-:W-:-:S02]  /*35e20*/  ULDC UR4, c[0x0][0x228] ;  /* 0x00008a0000047ab9 */ /* 0x000fc40000000800 */
[----:B------:R-:W-:Y:S01]  /*35e30*/  ISETP.LT.AND P2, PT, R8, UR4, !P2 ;  /* 0x0000000408007c0c */ /* 0x000fe2000d741270 */
[----:B------:R-:W-:Y:S01]  /*35e40*/  ULDC UR4, c[0x0][0x228] ;  /* 0x00008a0000047ab9 */ /* 0x000fe20000000800 */
[C---:B------:R-:W-:Y:S01]  /*35e50*/  IADD3 R0, R11.reuse, UR26, RZ ;  /* 0x0000001a0b007c10 */ /* 0x040fe2000fffe0ff */
[----:B------:R-:W-:Y:S01]  /*35e60*/  IMAD.WIDE R2, R11, 0x4, R148 ;  /* 0x000000040b027825 */ /* 0x000fe200078e0294 */
[----:B------:R-:W-:Y:S01]  /*35e70*/  ISETP.LT.AND P0, PT, R7, UR4, !P4 ;  /* 0x0000000407007c0c */ /* 0x000fe2000e701270 */
[----:B------:R-:W-:Y:S01]  /*35e80*/  ULDC UR4, c[0x0][0x228] ;  /* 0x00008a0000047ab9 */ /* 0x000fe20000000800 */
[----:B------:R-:W-:Y:S01]  /*35e90*/  ISETP.LT.AND P6, PT, R10, UR6, !P4 ;  /* 0x000000060a007c0c */ /* 0x000fe2000e7c1270 */
[----:B------:R-:W-:Y:S01]  /*35ea0*/  IMAD.WIDE R210, R0, 0x4, R208 ;  /* 0x0000000400d27825 */ /* 0x000fe200078e02d0 */
[----:B------:R-:W-:Y:S01]  /*35eb0*/  ISETP.LT.AND P5, PT, R9, UR4, !P4 ;  /* 0x0000000409007c0c */ /* 0x000fe2000e7a1270 */
[----:B------:R-:W-:Y:S01]  /*35ec0*/  ULDC UR4, c[0x0][0x22c] ;  /* 0x00008b0000047ab9 */ /* 0x000fe20000000800 */
[----:B------:R-:W-:Y:S01]  /*35ed0*/  ISETP.LT.AND P4, PT, R8, UR8, !P4 ;  /* 0x0000000808007c0c */ /* 0x000fe2000e781270 */
[C---:B------:R-:W-:Y:S01]  /*35ee0*/  VIADD R244, R6.reuse, 0x3e ;  /* 0x0000003e06f47836 */ /* 0x040fe20000000000 */
[----:B------:R-:W3:Y:S01]  /*35ef0*/  LDL.LU R248, [R1+0x668] ;  /* 0x0006680001f87983 */ /* 0x000ee20000300800 */
[----:B------:R-:W-:Y:S01]  /*35f00*/  VIADD R11, R6, 0x3f ;  /* 0x0000003f060b7836 */ /* 0x000fe20000000000 */
[----:B------:R-:W-:Y:S01]  /*35f10*/  ULDC UR6, c[0x0][0x228] ;  /* 0x00008a0000067ab9 */ /* 0x000fe20000000800 */
[----:B------:R-:W-:Y:S01]  /*35f20*/  ULDC UR8, c[0x0][0x228] ;  /* 0x00008a0000087ab9 */ /* 0x000fe20000000800 */
[----:B--2---:R1:W-:Y:S01]  /*35f30*/  @P2 STG.E desc[UR48][R2.64], R250 ;  /* 0x000000fa02002986 */ /* 0x0043e2000c101930 */
[----:B------:R-:W-:Y:S01]  /*35f40*/  ISETP.GE.AND P2, PT, R244, UR4, PT ;  /* 0x00000004f4007c0c */ /* 0x000fe2000bf46270 */
[C---:B------:R-:W-:Y:S01]  /*35f50*/  IMAD.WIDE R244, R0.reuse, 0x4, R148 ;  /* 0x0000000400f47825 */ /* 0x040fe200078e0294 */
[----:B------:R-:W-:Y:S01]  /*35f60*/  ULDC UR4, c[0x0][0x228] ;  /* 0x00008a0000047ab9 */ /* 0x000fe20000000800 */
[----:B----4-:R2:W-:Y:S01]  /*35f70*/  @P0 STG.E desc[UR48][R210.64], R249 ;  /* 0x000000f9d2000986 */ /* 0x0105e2000c101930 */
[----:B------:R-:W-:Y:S01]  /*35f80*/  ISETP.LT.AND P0, PT, R7, UR4, !P1 ;  /* 0x0000000407007c0c */ /* 0x000fe2000cf01270 */
[----:B------:R-:W-:Y:S01]  /*35f90*/  ULDC UR4, c[0x0][0x228] ;  /* 0x00008a0000047ab9 */ /* 0x000fe20000000800 */
[C---:B-1----:R-:W-:Y:S01]  /*35fa0*/  IMAD.WIDE R2, R0.reuse, 0x4, R4 ;  /* 0x0000000400027825 */ /* 0x042fe200078e0204 */
[----:B------:R-:W4:Y:S03]  /*35fb0*/  LDL.LU R250, [R1+0x478] ;  /* 0x0004780001fa7983 */ /* 0x000f260000300800 */
[----:B--2---:R-:W-:Y:S01]  /*35fc0*/  IMAD.WIDE R210, R0, 0x4, R150 ;  /* 0x0000000400d27825 */ /* 0x004fe200078e0296 */
[----:B------:R-:W2:Y:S04]  /*35fd0*/  LDL.LU R249, [R1+0x468] ;  /* 0x0004680001f97983 */ /* 0x000ea80000300800 */
[----:B---3--:R-:W-:Y:S04]  /*35fe0*/  @P6 STG.E desc[UR48][R2.64], R246 ;  /* 0x000000f602006986 */ /* 0x008fe8000c101930 */
[----:B------:R-:W-:Y:S04]  /*35ff0*/  @P5 STG.E desc[UR48][R210.64], R247 ;  /* 0x000000f7d2005986 */ /* 0x000fe8000c101930 */
[----:B------:R1:W-:Y:S01]  /*36000*/  @P4 STG.E desc[UR48][R244.64], R251 ;  /* 0x000000fbf4004986 */ /* 0x0003e2000c101930 */
[----:B------:R-:W-:Y:S01]  /*36010*/  ISETP.LT.AND P4, PT, R10, UR4, !P1 ;  /* 0x000000040a007c0c */ /* 0x000fe2000cf81270 */
[----:B------:R-:W-:Y:S01]  /*36020*/  ULDC UR4, c[0x0][0x22c] ;  /* 0x00008b0000047ab9 */ /* 0x000fe20000000800 */
[----:B-1----:R-:W-:Y:S01]  /*36030*/  VIADD R244, R0, UR26 ;  /* 0x0000001a00f47c36 */ /* 0x002fe20008000000 */
[----:B------:R-:W3:Y:S03]  /*36040*/  LDL.LU R251, [R1+0x278] ;  /* 0x0002780001fb7983 */ /* 0x000ee60000300800 */
[----:B------:R-:W-:-:S05]  /*36050*/  IMAD.WIDE R2, R244, 0x4, R208 ;  /* 0x00000004f4027825 */ /* 0x000fca00078e02d0 */
[----:B------:R1:W-:Y:S01]  /*36060*/  @P0 STG.E desc[UR48][R2.64], R243 ;  /* 0x000000f302000986 */ /* 0x0003e2000c101930 */
[----:B------:R-:W-:Y:S02]  /*36070*/  ISETP.GE.AND P0, PT, R11, UR4, PT ;  /* 0x000000040b007c0c */ /* 0x000fe4000bf06270 */
[----:B------:R-:W-:Y:S01]  /*36080*/  ISETP.LT.AND P5, PT, R9, UR6, !P1 ;  /* 0x0000000609007c0c */ /* 0x000fe2000cfa1270 */
[C---:B------:R-:W-:Y:S01]  /*36090*/  IMAD.WIDE R210, R244.reuse, 0x4, R150 ;  /* 0x00000004f4d27825 */ /* 0x040fe200078e0296 */
[----:B-1----:R-:W3:Y:S03]  /*360a0*/  LDL.LU R243, [R1+0x178] ;  /* 0x0001780001f37983 */ /* 0x002ee60000300800 */
[C---:B------:R-:W-:Y:S01]  /*360b0*/  IMAD.WIDE R2, R244.reuse, 0x4, R4 ;  /* 0x00000004f4027825 */ /* 0x040fe200078e0204 */
[----:B------:R-:W-:Y:S01]  /*360c0*/  IADD3 R0, R244, UR26, RZ ;  /* 0x0000001af4007c10 */ /* 0x000fe2000fffe0ff */
[----:B------:R-:W-:Y:S01]  /*360d0*/  ULDC UR4, c[0x0][0x228] ;  /* 0x00008a0000047ab9 */ /* 0x000fe20000000800 */
[----:B------:R-:W4:Y:S01]  /*360e0*/  LDL.LU R11, [R1+0x658] ;  /* 0x00065800010b7983 */ /* 0x000f220000300800 */
[----:B------:R-:W-:Y:S01]  /*360f0*/  ISETP.LT.AND P1, PT, R8, UR8, !P1 ;  /* 0x0000000808007c0c */ /* 0x000fe2000cf21270 */
[----:B------:R-:W-:Y:S01]  /*36100*/  IMAD.WIDE R244, R244, 0x4, R148 ;  /* 0x00000004f4f47825 */ /* 0x000fe200078e0294 */
[----:B------:R-:W-:Y:S01]  /*36110*/  ISETP.LT.AND P6, PT, R7, UR10, !P3 ;  /* 0x0000000a07007c0c */ /* 0x000fe2000dfc1270 */
[----:B------:R-:W-:Y:S01]  /*36120*/  ULDC UR6, c[0x0][0x228] ;  /* 0x00008a0000067ab9 */ /* 0x000fe20000000800 */
[----:B------:R-:W-:Y:S01]  /*36130*/  ULDC UR8, c[0x0][0x228] ;  /* 0x00008a0000087ab9 */ /* 0x000fe20000000800 */
[----:B------:R-:W-:Y:S01]  /*36140*/  IMAD.WIDE R246, R0, 0x4, R208 ;  /* 0x0000000400f67825 */ /* 0x000fe200078e02d0 */
[----:B------:R-:W-:Y:S01]  /*36150*/  ULDC UR10, c[0x0][0x228] ;  /* 0x00008a00000a7ab9 */ /* 0x000fe20000000800 */
[----:B----4-:R1:W-:Y:S04]  /*36160*/  @P4 STG.E desc[UR48][R2.64], R11 ;  /* 0x0000000b02004986 */ /* 0x0103e8000c101930 */
[----:B------:R-:W-:Y:S04]  /*36170*/  @P5 STG.E desc[UR48][R210.64], R248 ;  /* 0x000000f8d2005986 */ /* 0x000fe8000c101930 */
[----:B------:R4:W-:Y:S01]  /*36180*/  @P1 STG.E desc[UR48][R244.64], R250 ;  /* 0x000000faf4001986 */ /* 0x0009e2000c101930 */
[----:B------:R-:W-:Y:S01]  /*36190*/  ISETP.LT.AND P1, PT, R10, UR4, !P3 ;  /* 0x000000040a007c0c */ /* 0x000fe2000df21270 */
[----:B------:R-:W-:Y:S01]  /*361a0*/  ULDC UR4, c[0x0][0x228] ;  /* 0x00008a0000047ab9 */ /* 0x000fe20000000800 */
[----:B-1----:R-:W-:Y:S01]  /*361b0*/  VIADD R3, R6, 0x40 ;  /* 0x0000004006037836 */ /* 0x002fe20000000000 */
[----:B------:R-:W-:Y:S01]  /*361c0*/  ISETP.LT.AND P4, PT, R9, UR4, !P3 ;  /* 0x0000000409007c0c */ /* 0x000fe2000df81270 */
[----:B------:R-:W3:Y:S01]  /*361d0*/  LDL.LU R11, [R1+0x67c] ;  /* 0x00067c00010b7983 */ /* 0x000ee20000300800 */
[----:B------:R-:W-:Y:S01]  /*361e0*/  ULDC UR4, c[0x0][0x22c] ;  /* 0x00008b0000047ab9 */ /* 0x000fe20000000800 */
[----:B----4-:R-:W-:-:S02]  /*361f0*/  IMAD.WIDE R244, R0, 0x4, R4 ;  /* 0x0000000400f47825 */ /* 0x010fc400078e0204 */
[----:B--2---:R1:W-:Y:S04]  /*36200*/  @P6 STG.E desc[UR48][R246.64], R249 ;  /* 0x000000f9f6006986 */ /* 0x0043e8000c101930 */
[----:B------:R-:W2:Y:S04]  /*36210*/  LDL.LU R250, [R1+0x65c] ;  /* 0x00065c0001fa7983 */ /* 0x000ea80000300800 */
[----:B---3--:R3:W-:Y:S01]  /*36220*/  @P1 STG.E desc[UR48][R244.64], R251 ;  /* 0x000000fbf4001986 */ /* 0x0087e2000c101930 */
[----:B------:R-:W-:Y:S01]  /*36230*/  ISETP.GE.AND P1, PT, R3, UR4, PT ;  /* 0x0000000403007c0c */ /* 0x000fe2000bf26270 */
[----:B------:R-:W-:Y:S01]  /*36240*/  IMAD.WIDE R210, R0, 0x4, R150 ;  /* 0x0000000400d27825 */ /* 0x000fe200078e0296 */
[----:B------:R-:W-:Y:S01]  /*36250*/  ISETP.LT.AND P3, PT, R8, UR6, !P3 ;  /* 0x0000000608007c0c */ /* 0x000fe2000df61270 */
[----:B-1----:R-:W4:Y:S01]  /*36260*/  LDL.LU R249, [R1+0x66c] ;  /* 0x00066c0001f97983 */ /* 0x002f220000300800 */
[----:B------:R-:W-:Y:S01]  /*36270*/  ISETP.LT.AND P5, PT, R7, UR8, !P2 ;  /* 0x0000000807007c0c */ /* 0x000fe2000d7a1270 */
[----:B------:R-:W-:Y:S01]  /*36280*/  VIADD R2, R0, UR26 ;  /* 0x0000001a00027c36 */ /* 0x000fe20008000000 */
[----:B------:R-:W-:Y:S01]  /*36290*/  ULDC UR4, c[0x0][0x228] ;  /* 0x00008a0000047ab9 */ /* 0x000fe20000000800 */
[----:B------:R-:W2:Y:S01]  /*362a0*/  LDL.LU R3, [R1+0x378] ;  /* 0x0003780001037983 */ /* 0x000ea20000300800 */
[----:B------:R-:W-:-:S03]  /*362b0*/  ISETP.LT.AND P6, PT, R10, UR10, !P2 ;  /* 0x0000000a0a007c0c */ /* 0x000fc6000d7c1270 */
[----:B------:R1:W-:Y:S01]  /*362c0*/  @P4 STG.E desc[UR48][R210.64], R243 ;  /* 0x000000f3d2004986 */ /* 0x0003e2000c101930 */
[----:B------:R-:W-:Y:S01]  /*362d0*/  ISETP.LT.AND P4, PT, R9, UR4, !P2 ;  /* 0x0000000409007c0c */ /* 0x000fe2000d781270 */
[----:B---3--:R-:W-:Y:S01]  /*362e0*/  IMAD.WIDE R244, R0, 0x4, R148 ;  /* 0x0000000400f47825 */ /* 0x008fe200078e0294 */
[----:B------:R-:W-:Y:S01]  /*362f0*/  ULDC UR4, c[0x0][0x228] ;  /* 0x00008a0000047ab9 */ /* 0x000fe20000000800 */
[----:B------:R-:W-:Y:S01]  /*36300*/  ULDC UR6, c[0x0][0x228] ;  /* 0x00008a0000067ab9 */ /* 0x000fe20000000800 */
[----:B------:R-:W-:Y:S01]  /*36310*/  ULDC UR8, c[0x0][0x228] ;  /* 0x00008a0000087ab9 */ /* 0x000fe20000000800 */
[----:B------:R-:W-:Y:S01]  /*36320*/  IMAD.WIDE R246, R2, 0x4, R4 ;  /* 0x0000000402f67825 */ /* 0x000fe200078e0204 */
[----:B------:R-:W-:-:S03]  /*36330*/  ULDC UR10, c[0x0][0x228] ;  /* 0x00008a00000a7ab9 */ /* 0x000fc60000000800 */
[----:B-1----:R-:W-:Y:S01]  /*36340*/  IMAD.WIDE R210, R2, 0x4, R208 ;  /* 0x0000000402d27825 */ /* 0x002fe200078e02d0 */
[----:B------:R-:W3:Y:S01]  /*36350*/  LDL.LU R243, [R1+0x47c] ;  /* 0x00047c0001f37983 */ /* 0x000ee20000300800 */
[----:B------:R-:W-:Y:S01]  /*36360*/  ISETP.LT.AND P2, PT, R8, UR4, !P2 ;  /* 0x0000000408007c0c */ /* 0x000fe2000d741270 */
[----:B------:R-:W-:Y:S02]  /*36370*/  ULDC UR4, c[0x0][0x22c] ;  /* 0x00008b0000047ab9 */ /* 0x000fe40000000800 */
[----:B------:R-:W3:Y:S04]  /*36380*/  LDL.LU R248, [R1+0x27c] ;  /* 0x00027c0001f87983 */ /* 0x000ee80000300800 */
[----:B------:R-:W3:Y:S04]  /*36390*/  LDL.LU R251, [R1+0x17c] ;  /* 0x00017c0001fb7983 */ /* 0x000ee80000300800 */
[----:B--2---:R-:W-:Y:S04]  /*363a0*/  @P3 STG.E desc[UR48][R244.64], R3 ;  /* 0x00000003f4003986 */ /* 0x004fe8000c101930 */
[----:B------:R1:W-:Y:S04]  /*363b0*/  @P5 STG.E desc[UR48][R210.64], R11 ;  /* 0x0000000bd2005986 */ /* 0x0003e8000c101930 */
[----:B------:R-:W-:Y:S01]  /*363c0*/  @P6 STG.E desc[UR48][R246.64], R250 ;  /* 0x000000faf6006986 */ /* 0x000fe2000c101930 */
[----:B-1----:R-:W-:-:S04]  /*363d0*/  IMAD.WIDE R210, R2, 0x4, R150 ;  /* 0x0000000402d27825 */ /* 0x002fc800078e0296 */
[----:B------:R-:W-:Y:S01]  /*363e0*/  VIADD R11, R6, 0x41 ;  /* 0x00000041060b7836 */ /* 0x000fe20000000000 */
[----:B----4-:R1:W-:Y:S04]  /*363f0*/  @P4 STG.E desc[UR48][R210.64], R249 ;  /* 0x000000f9d2004986 */ /* 0x0103e8000c101930 */
[----:B------:R-:W-:Y:S01]  /*36400*/  ISETP.GE.AND P4, PT, R11, UR4, PT ;  /* 0x000000040b007c0c */ /* 0x000fe2000bf86270 */
[----:B------:R-:W-:Y:S01]  /*36410*/  ULDC UR4, c[0x0][0x228] ;  /* 0x00008a0000047ab9 */ /* 0x000fe20000000800 */
[----:B-1----:R-:W2:Y:S04]  /*36420*/  LDL.LU R249, [R1+0x37c] ;  /* 0x00037c0001f97983 */ /* 0x002ea80000300800 */
[----:B------:R-:W4:Y:S04]  /*36430*/  LDL.LU R250, [R1+0x680] ;  /* 0x0006800001fa7983 */ /* 0x000f280000300800 */
[----:B------:R-:W2:Y:S01]  /*36440*/  LDL.LU R11, [R1+0x46c] ;  /* 0x00046c00010b7983 */ /* 0x000ea20000300800 */
        /* <DEDUP_REMOVED lines=8> */
[----:B---3--:R1:W-:Y:S01]  /*364d0*/  @P2 STG.E desc[UR48][R2.64], R243 ;  /* 0x000000f302002986 */ /* 0x0083e2000c101930 */
[----:B------:R-:W-:Y:S01]  /*364e0*/  ISETP.LT.AND P2, PT, R8, UR4, !P0 ;  /* 0x0000000408007c0c */ /* 0x000fe2000c741270 */
[----:B------:R-:W-:Y:S01]  /*364f0*/  ULDC UR4, c[0x0][0x22c] ;  /* 0x00008b0000047ab9 */ /* 0x000fe20000000800 */
[----:B------:R-:W-:Y:S01]  /*36500*/  IMAD.WIDE R244, R0, 0x4, R4 ;  /* 0x0000000400f47825 */ /* 0x000fe200078e0204 */
[----:B------:R-:W-:-:S03]  /*36510*/  ULDC UR10, c[0x0][0x228] ;  /* 0x00008a00000a7ab9 */ /* 0x000fc60000000800 */
[----:B------:R-:W-:-:S04]  /*36520*/  IMAD.WIDE R246, R0, 0x4, R150 ;  /* 0x0000000400f67825 */ /* 0x000fc800078e0296 */
[----:B-1----:R-:W-:Y:S01]  /*36530*/  VIADD R2, R6, 0x42 ;  /* 0x0000004206027836 */ /* 0x002fe20000000000 */
[----:B------:R-:W3:Y:S04]  /*36540*/  LDL.LU R243, [R1+0xf30] ;  /* 0x000f300001f37983 */ /* 0x000ee80000300800 */
[----:B--2---:R1:W-:Y:S01]  /*36550*/  @P3 STG.E desc[UR48][R210.64], R11 ;  /* 0x0000000bd2003986 */ /* 0x0043e2000c101930 */
[----:B------:R-:W-:Y:S01]  /*36560*/  ISETP.GE.AND P3, PT, R2, UR4, PT ;  /* 0x0000000402007c0c */ /* 0x000fe2000bf66270 */
[----:B------:R-:W-:Y:S01]  /*36570*/  IMAD.WIDE R2, R0, 0x4, R148 ;  /* 0x0000000400027825 */ /* 0x000fe200078e0294 */
[----:B------:R-:W-:Y:S01]  /*36580*/  ISETP.LT.AND P0, PT, R7, UR6, !P1 ;  /* 0x0000000607007c0c */ /* 0x000fe2000cf01270 */
[----:B------:R-:W-:Y:S01]  /*36590*/  @P5 STG.E desc[UR48][R244.64], R248 ;  /* 0x000000f8f4005986 */ /* 0x000fe2000c101930 */
[----:B------:R-:W-:Y:S01]  /*365a0*/  ULDC UR4, c[0x0][0x22c] ;  /* 0x00008b0000047ab9 */ /* 0x000fe20000000800 */
[----:B------:R-:W-:-:S02]  /*365b0*/  ULDC UR6, c[0x0][0x228] ;  /* 0x00008a0000067ab9 */ /* 0x000fc40000000800 */
[----:B------:R2:W-:Y:S01]  /*365c0*/  @P6 STG.E desc[UR48][R246.64], R251 ;  /* 0x000000fbf6006986 */ /* 0x0005e2000c101930 */
[----:B-1----:R-:W-:-:S03]  /*365d0*/  IADD3 R11, R0, UR26, RZ ;  /* 0x0000001a000b7c10 */ /* 0x002fc6000fffe0ff */
[----:B------:R1:W-:Y:S04]  /*365e0*/  @P2 STG.E desc[UR48][R2.64], R249 ;  /* 0x000000f902002986 */ /* 0x0003e8000c101930 */
[----:B--2---:R-:W2:Y:S04]  /*365f0*/  LDL.LU R251, [R1+0x180] ;  /* 0x0001800001fb7983 */ /* 0x004ea80000300800 */
[----:B------:R-:W4:Y:S04]  /*36600*/  LDL.LU R0, [R1+0x690] ;  /* 0x0006900001007983 */ /* 0x000f280000300800 */
[----:B-1----:R-:W3:Y:S01]  /*36610*/  LDL.LU R3, [R1+0x6a0] ;  /* 0x0006a00001037983 */ /* 0x002ee20000300800 */
[----:B------:R-:W-:-:S02]  /*36620*/  ISETP.LT.AND P5, PT, R10, UR8, !P1 ;  /* 0x000000080a007c0c */ /* 0x000fc4000cfa1270 */
[----:B------:R-:W-:Y:S01]  /*36630*/  ISETP.LT.AND P6, PT, R9, UR10, !P1 ;  /* 0x0000000a09007c0c */ /* 0x000fe2000cfc1270 */
[----:B------:R-:W-:Y:S01]  /*36640*/  VIADD R248, R6, 0x43 ;  /* 0x0000004306f87836 */ /* 0x000fe20000000000 */
[----:B------:R-:W2:Y:S01]  /*36650*/  LDL.LU R249, [R1+0x78] ;  /* 0x0000780001f97983 */ /* 0x000ea20000300800 */
[C---:B------:R-:W-:Y:S01]  /*36660*/  IMAD.WIDE R210, R11.reuse, 0x4, R208 ;  /* 0x000000040bd27825 */ /* 0x040fe200078e02d0 */
[----:B------:R-:W-:Y:S01]  /*36670*/  ULDC UR8, c[0x0][0x228] ;  /* 0x00008a0000087ab9 */ /* 0x000fe20000000800 */
[----:B------:R-:W-:Y:S01]  /*36680*/  ULDC UR10, c[0x0][0x228] ;  /* 0x00008a00000a7ab9 */ /* 0x000fe20000000800 */
[----:B------:R-:W-:Y:S01]  /*36690*/  ISETP.GE.AND P2, PT, R248, UR4, PT ;  /* 0x00000004f8007c0c */ /* 0x000fe2000bf46270 */
[C---:B------:R-:W-:Y:S01]  /*366a0*/  IMAD.WIDE R244, R11.reuse, 0x4, R4 ;  /* 0x000000040bf47825 */ /* 0x040fe200078e0204 */
[----:B------:R-:W2:Y:S01]  /*366b0*/  LDL.LU R248, [R1+0x280] ;  /* 0x0002800001f87983 */ /* 0x000ea20000300800 */
[----:B------:R-:W-:Y:S02]  /*366c0*/  ULDC UR4, c[0x0][0x228] ;  /* 0x00008a0000047ab9 */ /* 0x000fe40000000800 */
[----:B------:R-:W-:Y:S01]  /*366d0*/  IMAD.WIDE R246, R11, 0x4, R150 ;  /* 0x000000040bf67825 */ /* 0x000fe200078e0296 */
[----:B------:R-:W-:Y:S01]  /*366e0*/  ISETP.LT.AND P1, PT, R8, UR4, !P1 ;  /* 0x0000000408007c0c */ /* 0x000fe2000cf21270 */
[----:B------:R-:W-:Y:S01]  /*366f0*/  ULDC UR4, c[0x0][0x228] ;  /* 0x00008a0000047ab9 */ /* 0x000fe20000000800 */
[----:B---3--:R-:W-:Y:S04]  /*36700*/  @P0 STG.E desc[UR48][R210.64], R3 ;  /* 0x00000003d2000986 */ /* 0x008fe8000c101930 */
[----:B----4-:R-:W-:Y:S04]  /*36710*/  @P5 STG.E desc[UR48][R244.64], R0 ;  /* 0x00000000f4005986 */ /* 0x010fe8000c101930 */
[----:B------:R1:W-:Y:S04]  /*36720*/  @P6 STG.E desc[UR48][R246.64], R250 ;  /* 0x000000faf6006986 */ /* 0x0003e8000c101930 */
[----:B-1----:R-:W3:Y:S04]  /*36730*/  LDL.LU R246, [R1+0x80] ;  /* 0x0000800001f67983 */ /* 0x002ee80000300800 */
[----:B------:R-:W4:Y:S04]  /*36740*/  LDL.LU R247, [R1+0x70] ;  /* 0x0000700001f77983 */ /* 0x000f280000300800 */
[----:B------:R-:W4:Y:S01]  /*36750*/  LDL.LU R250, [R1+0x6a4] ;  /* 0x0006a40001fa7983 */ /* 0x000f220000300800 */
[----:B------:R-:W-:Y:S01]  /*36760*/  ISETP.LT.AND P0, PT, R7, UR4, !P4 ;  /* 0x0000000407007c0c */ /* 0x000fe2000e701270 */
[----:B------:R-:W-:Y:S01]  /*36770*/  ULDC UR4, c[0x0][0x228] ;  /* 0x00008a0000047ab9 */ /* 0x000fe20000000800 */
[----:B------:R-:W-:-:S02]  /*36780*/  IADD3 R0, R11, UR26, RZ ;  /* 0x0000001a0b007c10 */ /* 0x000fc4000fffe0ff */
[----:B------:R-:W-:Y:S01]  /*36790*/  ISETP.LT.AND P6, PT, R10, UR6, !P4 ;  /* 0x000000060a007c0c */ /* 0x000fe2000e7c1270 */
[----:B------:R-:W-:Y:S01]  /*367a0*/  IMAD.WIDE R2, R11, 0x4, R148 ;  /* 0x000000040b027825 */ /* 0x000fe200078e0294 */
[----:B------:R-:W-:Y:S01]  /*367b0*/  ISETP.LT.AND P5, PT, R9, UR4, !P4 ;  /* 0x0000000409007c0c */ /* 0x000fe2000e7a1270 */
[----:B------:R-:W-:Y:S01]  /*367c0*/  ULDC UR4, c[0x0][0x22c] ;  /* 0x00008b0000047ab9 */ /* 0x000fe20000000800 */
[----:B------:R-:W-:Y:S01]  /*367d0*/  ISETP.LT.AND P4, PT, R8, UR8, !P4 ;  /* 0x0000000808007c0c */ /* 0x000fe2000e781270 */
[----:B------:R-:W-:Y:S01]  /*367e0*/  IMAD.WIDE R210, R0, 0x4, R208 ;  /* 0x0000000400d27825 */ /* 0x000fe200078e02d0 */
[----:B--2---:R1:W-:Y:S01]  /*367f0*/  @P1 STG.E desc[UR48][R2.64], R248 ;  /* 0x000000f802001986 */ /* 0x0043e2000c101930 */
        /* <DEDUP_REMOVED lines=11> */
[----:B--2---:R-:W2:Y:S01]  /*368b0*/  LDL.LU R251, [R1+0x184] ;  /* 0x0001840001fb7983 */ /* 0x004ea20000300800 */
[----:B------:R-:W-:-:S04]  /*368c0*/  IMAD.WIDE R210, R0, 0x4, R150 ;  /* 0x0000000400d27825 */ /* 0x000fc800078e0296 */
[----:B------:R-:W-:Y:S01]  /*368d0*/  VIADD R11, R6, 0x45 ;  /* 0x00000045060b7836 */ /* 0x000fe20000000000 */
[----:B---3--:R-:W-:Y:S04]  /*368e0*/  @P6 STG.E desc[UR48][R2.64], R246 ;  /* 0x000000f602006986 */ /* 0x008fe8000c101930 */
[----:B----4-:R-:W-:Y:S04]  /*368f0*/  @P5 STG.E desc[UR48][R210.64], R247 ;  /* 0x000000f7d2005986 */ /* 0x010fe8000c101930 */
        /* <DEDUP_REMOVED lines=10> */
[----:B-1----:R-:W4:Y:S03]  /*369a0*/  LDL.LU R250, [R1+0x84] ;  /* 0x0000840001fa7983 */ /* 0x002f260000300800 */
[C---:B------:R-:W-:Y:S01]  /*369b0*/  IMAD.WIDE R2, R244.reuse, 0x4, R4 ;  /* 0x00000004f4027825 */ /* 0x040fe200078e0204 */
[----:B------:R-:W-:Y:S01]  /*369c0*/  IADD3 R0, R244, UR26, RZ ;  /* 0x0000001af4007c10 */ /* 0x000fe2000fffe0ff */
[----:B------:R-:W-:Y:S01]  /*369d0*/  ULDC UR4, c[0x0][0x228] ;  /* 0x00008a0000047ab9 */ /* 0x000fe20000000800 */
[----:B------:R-:W2:Y:S01]  /*369e0*/  LDL.LU R11, [R1+0x694] ;  /* 0x00069400010b7983 */ /* 0x000ea20000300800 */
[----:B------:R-:W-:Y:S01]  /*369f0*/  ISETP.LT.AND P3, PT, R8, UR8, !P3 ;  /* 0x0000000808007c0c */ /* 0x000fe2000df61270 */
[----:B------:R-:W-:Y:S01]  /*36a00*/  IMAD.WIDE R244, R244, 0x4, R148 ;  /* 0x00000004f4f47825 */ /* 0x000fe200078e0294 */
[----:B------:R-:W-:Y:S01]  /*36a10*/  ISETP.LT.AND P6, PT, R7, UR10, !P2 ;  /* 0x0000000a07007c0c */ /* 0x000fe2000d7c1270 */
[----:B------:R-:W-:Y:S01]  /*36a20*/  ULDC UR6, c[0x0][0x228] ;  /* 0x00008a0000067ab9 */ /* 0x000fe20000000800 */
[----:B------:R-:W-:Y:S01]  /*36a30*/  ULDC UR8, c[0x0][0x228] ;  /* 0x00008a0000087ab9 */ /* 0x000fe20000000800 */
[----:B------:R-:W-:Y:S01]  /*36a40*/  IMAD.WIDE R246, R0, 0x4, R208 ;  /* 0x0000000400f67825 */ /* 0x000fe200078e02d0 */
[----:B------:R-:W-:Y:S01]  /*36a50*/  ULDC UR10, c[0x0][0x228] ;  /* 0x00008a00000a7ab9 */ /* 0x000fe20000000800 */
[----:B--2---:R1:W-:Y:S04]  /*36a60*/  @P4 STG.E desc[UR48][R2.64], R11 ;  /* 0x0000000b02004986 */ /* 0x0043e8000c101930 */
[----:B---3--:R2:W-:Y:S04]  /*36a70*/  @P5 STG.E desc[UR48][R210.64], R240 ;  /* 0x000000f0d2005986 */ /* 0x0085e8000c101930 */
[----:B------:R3:W-:Y:S01]  /*36a80*/  @P3 STG.E desc[UR48][R244.64], R248 ;  /* 0x000000f8f4003986 */ /* 0x0007e2000c101930 */
[----:B------:R-:W-:Y:S01]  /*36a90*/  ISETP.LT.AND P3, PT, R10, UR4, !P2 ;  /* 0x000000040a007c0c */ /* 0x000fe2000d761270 */
[----:B------:R-:W-:Y:S01]  /*36aa0*/  ULDC UR4, c[0x0][0x228] ;  /* 0x00008a0000047ab9 */ /* 0x000fe20000000800 */
[----:B-1----:R-:W-:Y:S01]  /*36ab0*/  IMAD.WIDE R2, R0, 0x4, R4 ;  /* 0x0000000400027825 */ /* 0x002fe200078e0204 */
[----:B------:R1:W-:Y:S01]  /*36ac0*/  @P6 STG.E desc[UR48][R246.64], R251 ;  /* 0x000000fbf6006986 */ /* 0x0003e2000c101930 */
[----:B------:R-:W-:Y:S01]  /*36ad0*/  ISETP.LT.AND P4, PT, R9, UR4, !P2 ;  /* 0x0000000409007c0c */ /* 0x000fe2000d781270 */
[----:B------:R-:W-:Y:S01]  /*36ae0*/  ULDC UR4, c[0x0][0x22c] ;  /* 0x00008b0000047ab9 */ /* 0x000fe20000000800 */
[----:B--2---:R-:W-:Y:S01]  /*36af0*/  VIADD R240, R6, 0x46 ;  /* 0x0000004606f07836 */ /* 0x004fe20000000000 */
[----:B---3--:R-:W2:Y:S04]  /*36b00*/  LDL.LU R245, [R1+0x74] ;  /* 0x0000740001f57983 */ /* 0x008ea80000300800 */
[----:B-1----:R-:W3:Y:S04]  /*36b10*/  LDL.LU R246, [R1+0x698] ;  /* 0x0006980001f67983 */ /* 0x002ee80000300800 */
[----:B------:R-:W3:Y:S04]  /*36b20*/  LDL.LU R247, [R1+0x688] ;  /* 0x0006880001f77983 */ /* 0x000ee80000300800 */
[----:B------:R-:W3:Y:S04]  /*36b30*/  LDL.LU R248, [R1+0x288] ;  /* 0x0002880001f87983 */ /* 0x000ee80000300800 */
[----:B----4-:R1:W-:Y:S01]  /*36b40*/  @P3 STG.E desc[UR48][R2.64], R250 ;  /* 0x000000fa02003986 */ /* 0x0103e2000c101930 */
[----:B------:R-:W-:Y:S01]  /*36b50*/  ISETP.GE.AND P3, PT, R240, UR4, PT ;  /* 0x00000004f0007c0c */ /* 0x000fe2000bf66270 */
[----:B------:R-:W-:Y:S01]  /*36b60*/  IMAD.WIDE R210, R0, 0x4, R150 ;  /* 0x0000000400d27825 */ /* 0x000fe200078e0296 */
[----:B------:R-:W-:Y:S01]  /*36b70*/  ISETP.LT.AND P2, PT, R8, UR6, !P2 ;  /* 0x0000000608007c0c */ /* 0x000fe2000d741270 */
[----:B------:R-:W4:Y:S01]  /*36b80*/  LDL.LU R251, [R1+0x188] ;  /* 0x0001880001fb7983 */ /* 0x000f220000300800 */
[----:B------:R-:W-:Y:S01]  /*36b90*/  ISETP.LT.AND P5, PT, R7, UR8, !P1 ;  /* 0x0000000807007c0c */ /* 0x000fe2000cfa1270 */
[----:B------:R-:W-:Y:S01]  /*36ba0*/  VIADD R11, R0, UR26 ;  /* 0x0000001a000b7c36 */ /* 0x000fe20008000000 */
[----:B------:R-:W-:Y:S01]  /*36bb0*/  ISETP.LT.AND P6, PT, R10, UR10, !P1 ;  /* 0x0000000a0a007c0c */ /* 0x000fe2000cfc1270 */
[----:B------:R-:W-:Y:S01]  /*36bc0*/  ULDC UR4, c[0x0][0x228] ;  /* 0x00008a0000047ab9 */ /* 0x000fe20000000800 */
[----:B------:R-:W-:Y:S01]  /*36bd0*/  ULDC UR6, c[0x0][0x228] ;  /* 0x00008a0000067ab9 */ /* 0x000fe20000000800 */
[----:B------:R-:W-:Y:S01]  /*36be0*/  ULDC UR8, c[0x0][0x228] ;  /* 0x00008a0000087ab9 */ /* 0x000fe20000000800 */
[----:B------:R-:W-:Y:S01]  /*36bf0*/  ULDC UR10, c[0x0][0x228] ;  /* 0x00008a00000a7ab9 */ /* 0x000fe20000000800 */
[----:B-1----:R-:W4:Y:S04]  /*36c00*/  LDL.LU R250, [R1+0x88] ;  /* 0x0000880001fa7983 */ /* 0x002f280000300800 */
[----:B------:R-:W3:Y:S01]  /*36c10*/  LDL.LU R240, [R1+0x6a8] ;  /* 0x0006a80001f07983 */ /* 0x000ee20000300800 */
[----:B------:R-:W-:Y:S01]  /*36c20*/  IMAD.WIDE R2, R0, 0x4, R148 ;  /* 0x0000000400027825 */ /* 0x000fe200078e0294 */
[----:B------:R-:W-:-:S02]  /*36c30*/  IADD3 R0, R11, UR26, RZ ;  /* 0x0000001a0b007c10 */ /* 0x000fc4000fffe0ff */
[----:B--2---:R1:W-:Y:S04]  /*36c40*/  @P4 STG.E desc[UR48][R210.64], R245 ;  /* 0x000000f5d2004986 */ /* 0x0043e8000c101930 */
[----:B------:R2:W-:Y:S01]  /*36c50*/  @P2 STG.E desc[UR48][R2.64], R241 ;  /* 0x000000f102002986 */ /* 0x0005e2000c101930 */
[----:B------:R-:W-:Y:S01]  /*36c60*/  ISETP.LT.AND P2, PT, R9, UR4, !P1 ;  /* 0x0000000409007c0c */ /* 0x000fe2000cf41270 */
[----:B------:R-:W-:Y:S01]  /*36c70*/  ULDC UR4, c[0x0][0x228] ;  /* 0x00008a0000047ab9 */ /* 0x000fe20000000800 */
[----:B-1----:R-:W-:-:S04]  /*36c80*/  IMAD.WIDE R210, R11, 0x4, R208 ;  /* 0x000000040bd27825 */ /* 0x002fc800078e02d0 */
[C---:B------:R-:W-:Y:S01]  /*36c90*/  IMAD.WIDE R244, R11.reuse, 0x4, R4 ;  /* 0x000000040bf47825 */ /* 0x040fe200078e0204 */
[----:B------:R-:W-:Y:S01]  /*36ca0*/  ISETP.LT.AND P1, PT, R8, UR4, !P1 ;  /* 0x0000000408007c0c */ /* 0x000fe2000cf21270 */
[----:B------:R-:W-:Y:S02]  /*36cb0*/  ULDC UR4, c[0x0][0x22c] ;  /* 0x00008b0000047ab9 */ /* 0x000fe40000000800 */
[----:B--2---:R-:W-:Y:S01]  /*36cc0*/  IMAD.WIDE R2, R11, 0x4, R150 ;  /* 0x000000040b027825 */ /* 0x004fe200078e0296 */
[----:B------:R-:W-:Y:S01]  /*36cd0*/  ISETP.LT.AND P4, PT, R9, UR10, !P0 ;  /* 0x0000000a09007c0c */ /* 0x000fe2000c781270 */
[----:B------:R-:W-:Y:S01]  /*36ce0*/  ULDC UR10, c[0x0][0x228] ;  /* 0x00008a00000a7ab9 */ /* 0x000fe20000000800 */
[----:B---3--:R-:W-:Y:S04]  /*36cf0*/  @P5 STG.E desc[UR48][R210.64], R240 ;  /* 0x000000f0d2005986 */ /* 0x008fe8000c101930 */
[----:B------:R1:W-:Y:S01]  /*36d00*/  @P6 STG.E desc[UR48][R244.64], R246 ;  /* 0x000000f6f4006986 */ /* 0x0003e2000c101930 */
[----:B------:R-:W-:Y:S01]  /*36d10*/  ISETP.LT.AND P6, PT, R7, UR6, !P0 ;  /* 0x0000000607007c0c */ /* 0x000fe2000c7c1270 */
[----:B------:R-:W-:Y:S01]  /*36d20*/  ULDC UR6, c[0x0][0x228] ;  /* 0x00008a0000067ab9 */ /* 0x000fe20000000800 */
[----:B------:R-:W-:Y:S01]  /*36d30*/  ISETP.LT.AND P5, PT, R10, UR8, !P0 ;  /* 0x000000080a007c0c */ /* 0x000fe2000c7a1270 */
[----:B------:R2:W-:Y:S01]  /*36d40*/  @P2 STG.E desc[UR48][R2.64], R247 ;  /* 0x000000f702002986 */ /* 0x0005e2000c101930 */
[----:B------:R-:W-:Y:S01]  /*36d50*/  ULDC UR8, c[0x0][0x228] ;  /* 0x00008a0000087ab9 */ /* 0x000fe20000000800 */
[----:B-1----:R-:W-:-:S02]  /*36d60*/  VIADD R246, R6, 0x47 ;  /* 0x0000004706f67836 */ /* 0x002fc40000000000 */
[----:B------:R-:W-:Y:S01]  /*36d70*/  IMAD.WIDE R210, R0, 0x4, R208 ;  /* 0x0000000400d27825 */ /* 0x000fe200078e02d0 */
[----:B--2---:R-:W2:Y:S02]  /*36d80*/  LDL.LU R247, [R1+0x68c] ;  /* 0x00068c0001f77983 */ /* 0x004ea40000300800 */
[----:B------:R-:W-:Y:S01]  /*36d90*/  ISETP.GE.AND P2, PT, R246, UR4, PT ;  /* 0x00000004f6007c0c */ /* 0x000fe2000bf46270 */
[----:B------:R-:W-:Y:S02]  /*36da0*/  ULDC UR4, c[0x0][0x228] ;  /* 0x00008a0000047ab9 */ /* 0x000fe40000000800 */
[----:B------:R-:W-:Y:S01]  /*36db0*/  ISETP.LT.AND P0, PT, R8, UR4, !P0 ;  /* 0x0000000408007c0c */ /* 0x000fe2000c701270 */
[----:B------:R-:W-:Y:S01]  /*36dc0*/  IMAD.WIDE R2, R11, 0x4, R148 ;  /* 0x000000040b027825 */ /* 0x000fe200078e0294 */
[----:B------:R-:W-:-:S03]  /*36dd0*/  ULDC UR4, c[0x0][0x22c] ;  /* 0x00008b0000047ab9 */ /* 0x000fc60000000800 */
[C---:B------:R-:W-:Y:S01]  /*36de0*/  IMAD.WIDE R240, R0.reuse, 0x4, R4 ;  /* 0x0000000400f07825 */ /* 0x040fe200078e0204 */
[----:B------:R1:W-:Y:S03]  /*36df0*/  @P1 STG.E desc[UR48][R2.64], R248 ;  /* 0x000000f802001986 */ /* 0x0003e6000c101930 */
[C---:B------:R-:W-:Y:S01]  /*36e00*/  IMAD.WIDE R244, R0.reuse, 0x4, R150 ;  /* 0x0000000400f47825 */ /* 0x040fe200078e0296 */
[----:B----4-:R3:W-:Y:S01]  /*36e10*/  @P6 STG.E desc[UR48][R210.64], R251 ;  /* 0x000000fbd2006986 */ /* 0x0107e2000c101930 */
[----:B------:R-:W-:-:S03]  /*36e20*/  IADD3 R11, R0, UR26, RZ ;  /* 0x0000001a000b7c10 */ /* 0x000fc6000fffe0ff */
[----:B------:R4:W-:Y:S01]  /*36e30*/  @P5 STG.E desc[UR48][R240.64], R250 ;  /* 0x000000faf0005986 */ /* 0x0009e2000c101930 */
[----:B-1----:R-:W-:-:S03]  /*36e40*/  IMAD.WIDE R2, R0, 0x4, R148 ;  /* 0x0000000400027825 */ /* 0x002fc600078e0294 */
[----:B------:R-:W2:Y:S04]  /*36e50*/  LDL.LU R248, [R1+0x28c] ;  /* 0x00028c0001f87983 */ /* 0x000ea80000300800 */
[----:B---3--:R-:W3:Y:S04]  /*36e60*/  LDL.LU R251, [R1+0x18c] ;  /* 0x00018c0001fb7983 */ /* 0x008ee80000300800 */
[----:B------:R1:W-:Y:S04]  /*36e70*/  @P4 STG.E desc[UR48][R244.64], R249 ;  /* 0x000000f9f4004986 */ /* 0x0003e8000c101930 */
[----:B----4-:R-:W4:Y:S04]  /*36e80*/  LDL.LU R250, [R1+0x8c] ;  /* 0x00008c0001fa7983 */ /* 0x010f280000300800 */
[----:B------:R1:W-:Y:S04]  /*36e90*/  @P0 STG.E desc[UR48][R2.64], R242 ;  /* 0x000000f202000986 */ /* 0x0003e8000c101930 */
[----:B-1----:R-:W4:Y:S04]  /*36ea0*/  LDL.LU R249, [R1+0x7c] ;  /* 0x00007c0001f97983 */ /* 0x002f280000300800 */
[----:B------:R-:W2:Y:S04]  /*36eb0*/  LDL.LU R0, [R1+0x69c] ;  /* 0x00069c0001007983 */ /* 0x000ea80000300800 */
[----:B------:R-:W3:Y:S01]  /*36ec0*/  LDL.LU R3, [R1+0x6ac] ;  /* 0x0006ac0001037983 */ /* 0x000ee20000300800 */
[----:B------:R-:W-:Y:S01]  /*36ed0*/  VIADD R246, R6, 0x48 ;  /* 0x0000004806f67836 */ /* 0x000fe20000000000 */
[----:B------:R-:W-:-:S02]  /*36ee0*/  ISETP.LT.AND P4, PT, R7, UR6, !P3 ;  /* 0x0000000607007c0c */ /* 0x000fc4000df81270 */
[----:B------:R-:W-:Y:S02]  /*36ef0*/  ISETP.LT.AND P5, PT, R10, UR8, !P3 ;  /* 0x000000080a007c0c */ /* 0x000fe4000dfa1270 */
[----:B------:R-:W-:Y:S01]  /*36f00*/  ISETP.LT.AND P6, PT, R9, UR10, !P3 ;  /* 0x0000000a09007c0c */ /* 0x000fe2000dfc1270 */
[C---:B------:R-:W-:Y:S01]  /*36f10*/  IMAD.WIDE R210, R11.reuse, 0x4, R208 ;  /* 0x000000040bd27825 */ /* 0x040fe200078e02d0 */
[----:B------:R-:W-:Y:S01]  /*36f20*/  ISETP.GE.AND P1, PT, R246, UR4, PT ;  /* 0x00000004f6007c0c */ /* 0x000fe2000bf26270 */
[----:B------:R-:W-:Y:S01]  /*36f30*/  ULDC UR4, c[0x0][0x22c] ;  /* 0x00008b0000047ab9 */ /* 0x000fe20000000800 */
[----:B------:R-:W-:Y:S01]  /*36f40*/  ULDC UR6, c[0x0][0x228] ;  /* 0x00008a0000067ab9 */ /* 0x000fe20000000800 */
[----:B------:R-:W-:Y:S01]  /*36f50*/  VIADD R246, R6, 0x49 ;  /* 0x0000004906f67836 */ /* 0x000fe20000000000 */
[----:B------:R-:W-:Y:S01]  /*36f60*/  ULDC UR8, c[0x0][0x228] ;  /* 0x00008a0000087ab9 */ /* 0x000fe20000000800 */
[----:B------:R-:W-:Y:S01]  /*36f70*/  IMAD.WIDE R240, R11, 0x4, R4 ;  /* 0x000000040bf07825 */ /* 0x000fe200078e0204 */
[----:B------:R-:W-:-:S02]  /*36f80*/  ULDC UR10, c[0x0][0x228] ;  /* 0x00008a00000a7ab9 */ /* 0x000fc40000000800 */
[----:B------:R-:W-:Y:S01]  /*36f90*/  ISETP.GE.AND P0, PT, R246, UR4, PT ;  /* 0x00000004f6007c0c */ /* 0x000fe2000bf06270 */
[----:B------:R-:W-:Y:S01]  /*36fa0*/  ULDC UR4, c[0x0][0x228] ;  /* 0x00008a0000047ab9 */ /* 0x000fe20000000800 */
[----:B------:R-:W-:Y:S01]  /*36fb0*/  IMAD.WIDE R244, R11, 0x4, R150 ;  /* 0x000000040bf47825 */ /* 0x000fe200078e0296 */
[----:B------:R-:W-:Y:S01]  /*36fc0*/  ISETP.LT.AND P3, PT, R8, UR4, !P3 ;  /* 0x0000000408007c0c */ /* 0x000fe2000df61270 */
[----:B------:R-:W-:Y:S01]  /*36fd0*/  ULDC UR4, c[0x0][0x228] ;  /* 0x00008a0000047ab9 */ /* 0x000fe20000000800 */
[----:B---3--:R1:W-:Y:S01]  /*36fe0*/  @P4 STG.E desc[UR48][R210.64], R3 ;  /* 0x00000003d2004986 */ /* 0x0083e2000c101930 */
[----:B------:R-:W-:Y:S01]  /*36ff0*/  ISETP.LT.AND P4, PT, R7, UR4, !P2 ;  /* 0x0000000407007c0c */ /* 0x000fe2000d781270 */
[----:B------:R-:W-:Y:S02]  /*37000*/  ULDC UR4, c[0x0][0x228] ;  /* 0x00008a0000047ab9 */ /* 0x000fe40000000800 */
[----:B--2---:R-:W-:Y:S04]  /*37010*/  @P5 STG.E desc[UR48][R240.64], R0 ;  /* 0x00000000f0005986 */ /* 0x004fe8000c101930 */
[----:B------:R2:W-:Y:S01]  /*37020*/  @P6 STG.E desc[UR48][R244.64], R247 ;  /* 0x000000f7f4006986 */ /* 0x0005e2000c101930 */
[----:B------:R-:W-:Y:S01]  /*37030*/  ISETP.LT.AND P6, PT, R10, UR6, !P2 ;  /* 0x000000060a007c0c */ /* 0x000fe2000d7c1270 */
[----:B------:R-:W-:Y:S01]  /*37040*/  ULDC UR6, c[0x0][0x228] ;  /* 0x00008a0000067ab9 */ /* 0x000fe20000000800 */
[----:B------:R-:W-:Y:S01]  /*37050*/  ISETP.LT.AND P5, PT, R9, UR4, !P2 ;  /* 0x0000000409007c0c */ /* 0x000fe2000d7a1270 */
[C---:B-1----:R-:W-:Y:S01]  /*37060*/  IMAD.WIDE R2, R11.reuse, 0x4, R148 ;  /* 0x000000040b027825 */ /* 0x042fe200078e0294 */
[----:B------:R-:W-:Y:S01]  /*37070*/  ISETP.LT.AND P2, PT, R8, UR8, !P2 ;  /* 0x0000000808007c0c */ /* 0x000fe2000d741270 */
[----:B------:R-:W-:Y:S01]  /*37080*/  ULDC UR4, c[0x0][0x22c] ;  /* 0x00008b0000047ab9 */ /* 0x000fe20000000800 */
[----:B------:R-:W-:Y:S01]  /*37090*/  ULDC UR8, c[0x0][0x228] ;  /* 0x00008a0000087ab9 */ /* 0x000fe20000000800 */
[----:B--2---:R-:W-:Y:S01]  /*370a0*/  IADD3 R247, R11, UR26, RZ ;  /* 0x0000001a0bf77c10 */ /* 0x004fe2000fffe0ff */
[----:B------:R-:W-:-:S04]  /*370b0*/  VIADD R0, R6, 0x4a ;  /* 0x0000004a06007836 */ /* 0x000fc80000000000 */
[C---:B------:R-:W-:Y:S01]  /*370c0*/  IMAD.WIDE R210, R247.reuse, 0x4, R208 ;  /* 0x00000004f7d27825 */ /* 0x040fe200078e02d0 */
[----:B------:R1:W-:Y:S01]  /*370d0*/  @P3 STG.E desc[UR48][R2.64], R248 ;  /* 0x000000f802003986 */ /* 0x0003e2000c101930 */
[----:B------:R-:W-:Y:S01]  /*370e0*/  ISETP.GE.AND P3, PT, R0, UR4, PT ;  /* 0x0000000400007c0c */ /* 0x000fe2000bf66270 */
[----:B------:R-:W-:Y:S02]  /*370f0*/  ULDC UR4, c[0x0][0x228] ;  /* 0x00008a0000047ab9 */ /* 0x000fe40000000800 */
[----:B------:R2:W-:Y:S01]  /*37100*/  @P4 STG.E desc[UR48][R210.64], R251 ;  /* 0x000000fbd2004986 */ /* 0x0005e2000c101930 */
[----:B------:R-:W-:Y:S01]  /*37110*/  IMAD.WIDE R240, R247, 0x4, R148 ;  /* 0x00000004f7f07825 */ /* 0x000fe200078e0294 */
[----:B------:R-:W-:Y:S01]  /*37120*/  ISETP.LT.AND P4, PT, R7, UR4, !P1 ;  /* 0x0000000407007c0c */ /* 0x000fe2000cf81270 */
[----:B------:R-:W-:Y:S02]  /*37130*/  ULDC UR4, c[0x0][0x228] ;  /* 0x00008a0000047ab9 */ /* 0x000fe40000000800 */
[----:B-1----:R-:W-:-:S04]  /*37140*/  IMAD.WIDE R2, R247, 0x4, R4 ;  /* 0x00000004f7027825 */ /* 0x002fc800078e0204 */
[C---:B--2---:R-:W-:Y:S01]  /*37150*/  IMAD.WIDE R210, R247.reuse, 0x4, R150 ;  /* 0x00000004f7d27825 */ /* 0x044fe200078e0296 */
[----:B----4-:R1:W-:Y:S04]  /*37160*/  @P6 STG.E desc[UR48][R2.64], R250 ;  /* 0x000000fa02006986 */ /* 0x0103e8000c101930 */
[----:B------:R2:W-:Y:S01]  /*37170*/  @P5 STG.E desc[UR48][R210.64], R249 ;  /* 0x000000f9d2005986 */ /* 0x0005e2000c101930 */
[----:B------:R-:W-:-:S03]  /*37180*/  VIADD R247, R247, UR26 ;  /* 0x0000001af7f77c36 */ /* 0x000fc60008000000 */
[----:B------:R3:W-:Y:S01]  /*37190*/  @P2 STG.E desc[UR48][R240.64], R243 ;  /* 0x000000f3f0002986 */ /* 0x0007e2000c101930 */
[----:B------:R-:W-:Y:S02]  /*371a0*/  ISETP.LT.AND P2, PT, R10, UR4, !P1 ;  /* 0x000000040a007c0c */ /* 0x000fe4000cf41270 */
[----:B------:R-:W-:Y:S01]  /*371b0*/  ISETP.LT.AND P5, PT, R9, UR6, !P1 ;  /* 0x0000000609007c0c */ /* 0x000fe2000cfa1270 */
[----:B------:R-:W-:Y:S01]  /*371c0*/  IMAD.WIDE R244, R247, 0x4, R208 ;  /* 0x00000004f7f47825 */ /* 0x000fe200078e02d0 */
[----:B------:R-:W-:Y:S01]  /*371d0*/  ISETP.LT.AND P1, PT, R8, UR8, !P1 ;  /* 0x0000000808007c0c */ /* 0x000fe2000cf21270 */
[----:B------:R-:W-:Y:S02]  /*371e0*/  ULDC UR4, c[0x0][0x22c] ;  /* 0x00008b0000047ab9 */ /* 0x000fe40000000800 */
[----:B------:R-:W-:Y:S01]  /*371f0*/  VIADD R0, R6, 0x4b ;  /* 0x0000004b06007836 */ /* 0x000fe20000000000 */
[----:B------:R-:W-:Y:S01]  /*37200*/  ISETP.LT.AND P6, PT, R7, UR10, !P0 ;  /* 0x0000000a07007c0c */ /* 0x000fe2000c7c1270 */
[C---:B-1----:R-:W-:Y:S01]  /*37210*/  IMAD.WIDE R2, R247.reuse, 0x4, R4 ;  /* 0x00000004f7027825 */ /* 0x042fe200078e0204 */
[----:B------:R-:W-:Y:S01]  /*37220*/  @P4 STG.E desc[UR48][R244.64], R236 ;  /* 0x000000ecf4004986 */ /* 0x000fe2000c101930 */
[C---:B------:R-:W-:Y:S01]  /*37230*/  IADD3 R11, R247.reuse, UR26, RZ ;  /* 0x0000001af70b7c10 */ /* 0x040fe2000fffe0ff */
[----:B------:R-:W-:Y:S01]  /*37240*/  ULDC UR6, c[0x0][0x228] ;  /* 0x00008a0000067ab9 */ /* 0x000fe20000000800 */
[----:B--2---:R-:W-:Y:S01]  /*37250*/  IMAD.WIDE R210, R247, 0x4, R150 ;  /* 0x00000004f7d27825 */ /* 0x004fe200078e0296 */
[----:B------:R-:W-:Y:S01]  /*37260*/  ISETP.GE.AND P4, PT, R0, UR4, PT ;  /* 0x0000000400007c0c */ /* 0x000fe2000bf86270 */
[----:B------:R-:W-:-:S02]  /*37270*/  ULDC UR4, c[0x0][0x228] ;  /* 0x00008a0000047ab9 */ /* 0x000fc40000000800 */
[----:B---3--:R-:W-:Y:S01]  /*37280*/  IMAD.WIDE R240, R247, 0x4, R148 ;  /* 0x00000004f7f07825 */ /* 0x008fe200078e0294 */
[----:B------:R1:W-:Y:S01]  /*37290*/  @P2 STG.E desc[UR48][R2.64], R232 ;  /* 0x000000e802002986 */ /* 0x0003e2000c101930 */
[----:B------:R-:W-:Y:S01]  /*372a0*/  ISETP.LT.AND P2, PT, R10, UR4, !P0 ;  /* 0x000000040a007c0c */ /* 0x000fe2000c741270 */
[----:B------:R-:W-:Y:S01]  /*372b0*/  ULDC UR4, c[0x0][0x228] ;  /* 0x00008a0000047ab9 */ /* 0x000fe20000000800 */
[----:B------:R-:W-:Y:S01]  /*372c0*/  IMAD.WIDE R242, R11, 0x4, R208 ;  /* 0x000000040bf27825 */ /* 0x000fe200078e02d0 */
[----:B------:R2:W-:Y:S01]  /*372d0*/  @P5 STG.E desc[UR48][R210.64], R224 ;  /* 0x000000e0d2005986 */ /* 0x0005e2000c101930 */
[----:B------:R-:W-:Y:S01]  /*372e0*/  ULDC UR8, c[0x0][0x228] ;  /* 0x00008a0000087ab9 */ /* 0x000fe20000000800 */
[----:B------:R-:W-:Y:S02]  /*372f0*/  ULDC UR10, c[0x0][0x228] ;  /* 0x00008a00000a7ab9 */ /* 0x000fe40000000800 */
[----:B------:R3:W-:Y:S01]  /*37300*/  @P1 STG.E desc[UR48][R240.64], R216 ;  /* 0x000000d8f0001986 */ /* 0x0007e2000c101930 */
[----:B------:R-:W-:Y:S01]  /*37310*/  ISETP.LT.AND P1, PT, R9, UR4, !P0 ;  /* 0x0000000409007c0c */ /* 0x000fe2000c721270 */
[----:B------:R-:W-:Y:S01]  /*37320*/  VIADD R0, R6, 0x4c ;  /* 0x0000004c06007836 */ /* 0x000fe20000000000 */
[----:B------:R-:W-:Y:S01]  /*37330*/  ISETP.LT.AND P0, PT, R8, UR6, !P0 ;  /* 0x0000000608007c0c */ /* 0x000fe2000c701270 */
[----:B------:R4:W-:Y:S01]  /*37340*/  @P6 STG.E desc[UR48][R242.64], R12 ;  /* 0x0000000cf2006986 */ /* 0x0009e2000c101930 */
[----:B------:R-:W-:Y:S01]  /*37350*/  ISETP.LT.AND P5, PT, R7, UR8, !P3 ;  /* 0x0000000807007c0c */ /* 0x000fe2000dfa1270 */
[C---:B-1----:R-:W-:Y:S01]  /*37360*/  IMAD.WIDE R2, R11.reuse, 0x4, R150 ;  /* 0x000000040b027825 */ /* 0x042fe200078e0296 */
[----:B------:R-:W-:Y:S01]  /*37370*/  ISETP.LT.AND P6, PT, R10, UR10, !P3 ;  /* 0x0000000a0a007c0c */ /* 0x000fe2000dfc1270 */
[----:B------:R-:W-:Y:S01]  /*37380*/  ULDC UR4, c[0x0][0x22c] ;  /* 0x00008b0000047ab9 */ /* 0x000fe20000000800 */
[----:B------:R-:W-:Y:S01]  /*37390*/  ULDC UR6, c[0x0][0x228] ;  /* 0x00008a0000067ab9 */ /* 0x000fe20000000800 */
[----:B--2---:R-:W-:Y:S01]  /*373a0*/  IMAD.WIDE R210, R11, 0x4, R4 ;  /* 0x000000040bd27825 */ /* 0x004fe200078e0204 */
[----:B------:R-:W-:Y:S01]  /*373b0*/  ULDC UR8, c[0x0][0x228] ;  /* 0x00008a0000087ab9 */ /* 0x000fe20000000800 */
[----:B------:R-:W-:-:S02]  /*373c0*/  ULDC UR10, c[0x0][0x228] ;  /* 0x00008a00000a7ab9 */ /* 0x000fc40000000800 */
[C---:B------:R-:W-:Y:S02]  /*373d0*/  VIADD R247, R11.reuse, UR26 ;  /* 0x0000001a0bf77c36 */ /* 0x040fe40008000000 */
[----:B---3--:R-:W-:Y:S01]  /*373e0*/  IMAD.WIDE R240, R11, 0x4, R148 ;  /* 0x000000040bf07825 */ /* 0x008fe200078e0294 */
[----:B------:R-:W-:Y:S01]  /*373f0*/  @P2 STG.E desc[UR48][R210.64], R28 ;  /* 0x0000001cd2002986 */ /* 0x000fe2000c101930 */
[----:B------:R-:W-:Y:S01]  /*37400*/  ISETP.GE.AND P2, PT, R0, UR4, PT ;  /* 0x0000000400007c0c */ /* 0x000fe2000bf46270 */
[----:B------:R-:W-:Y:S01]  /*37410*/  ULDC UR4, c[0x0][0x228] ;  /* 0x00008a0000047ab9 */ /* 0x000fe20000000800 */
[C---:B----4-:R-:W-:Y:S01]  /*37420*/  IMAD.WIDE R242, R247.reuse, 0x4, R208 ;  /* 0x00000004f7f27825 */ /* 0x050fe200078e02d0 */
[----:B------:R1:W-:Y:S03]  /*37430*/  @P1 STG.E desc[UR48][R2.64], R36 ;  /* 0x0000002402001986 */ /* 0x0003e6000c101930 */
[----:B------:R-:W-:Y:S01]  /*37440*/  IMAD.WIDE R244, R247, 0x4, R4 ;  /* 0x00000004f7f47825 */ /* 0x000fe200078e0204 */
[----:B------:R-:W-:Y:S01]  /*37450*/  @P0 STG.E desc[UR48][R240.64], R32 ;  /* 0x00000020f0000986 */ /* 0x000fe2000c101930 */
[----:B------:R-:W-:Y:S01]  /*37460*/  ISETP.LT.AND P0, PT, R9, UR4, !P3 ;  /* 0x0000000409007c0c */ /* 0x000fe2000df01270 */
[----:B------:R-:W-:-:S02]  /*37470*/  ULDC UR4, c[0x0][0x228] ;  /* 0x00008a0000047ab9 */ /* 0x000fc40000000800 */
[----:B------:R-:W-:Y:S01]  /*37480*/  @P5 STG.E desc[UR48][R242.64], R237 ;  /* 0x000000edf2005986 */ /* 0x000fe2000c101930 */
[----:B------:R-:W-:Y:S02]  /*37490*/  ISETP.LT.AND P3, PT, R8, UR4, !P3 ;  /* 0x0000000408007c0c */ /* 0x000fe4000df61270 */
[----:B------:R-:W-:Y:S01]  /*374a0*/  IADD3 R11, R247, UR26, RZ ;  /* 0x0000001af70b7c10 */ /* 0x000fe2000fffe0ff */
[----:B------:R2:W-:Y:S01]  /*374b0*/  @P6 STG.E desc[UR48][R244.64], R233 ;  /* 0x000000e9f4006986 */ /* 0x0005e2000c101930 */
[----:B------:R-:W-:Y:S01]  /*374c0*/  ISETP.LT.AND P6, PT, R7, UR6, !P4 ;  /* 0x0000000607007c0c */ /* 0x000fe2000e7c1270 */
[----:B-1----:R-:W-:Y:S01]  /*374d0*/  IMAD.WIDE R2, R247, 0x4, R150 ;  /* 0x00000004f7027825 */ /* 0x002fe200078e0296 */
[----:B------:R-:W-:Y:S01]  /*374e0*/  ISETP.LT.AND P5, PT, R10, UR8, !P4 ;  /* 0x000000080a007c0c */ /* 0x000fe2000e7a1270 */
[----:B------:R-:W-:Y:S01]  /*374f0*/  ULDC UR4, c[0x0][0x22c] ;  /* 0x00008b0000047ab9 */ /* 0x000fe20000000800 */
[----:B------:R-:W-:Y:S01]  /*37500*/  ISETP.LT.AND P1, PT, R9, UR10, !P4 ;  /* 0x0000000a09007c0c */ /* 0x000fe2000e721270 */
[----:B------:R-:W-:Y:S01]  /*37510*/  IMAD.WIDE R210, R247, 0x4, R148 ;  /* 0x00000004f7d27825 */ /* 0x000fe200078e0294 */
[----:B------:R1:W-:Y:S01]  /*37520*/  @P0 STG.E desc[UR48][R2.64], R225 ;  /* 0x000000e102000986 */ /* 0x0003e2000c101930 */
[----:B------:R-:W-:Y:S01]  /*37530*/  ULDC UR6, c[0x0][0x228] ;  /* 0x00008a0000067ab9 */ /* 0x000fe20000000800 */
[----:B------:R-:W-:Y:S01]  /*37540*/  ULDC UR8, c[0x0][0x228] ;  /* 0x00008a0000087ab9 */ /* 0x000fe20000000800 */
[----:B------:R-:W-:-:S02]  /*37550*/  VIADD R0, R6, 0x4d ;  /* 0x0000004d06007836 */ /* 0x000fc40000000000 */
[C---:B--2---:R-:W-:Y:S01]  /*37560*/  IMAD.WIDE R232, R11.reuse, 0x4, R208 ;  /* 0x000000040be87825 */ /* 0x044fe200078e02d0 */
[----:B------:R2:W-:Y:S01]  /*37570*/  @P3 STG.E desc[UR48][R210.64], R217 ;  /* 0x000000d9d2003986 */ /* 0x0005e2000c101930 */
[----:B------:R-:W-:Y:S02]  /*37580*/  ULDC UR10, c[0x0][0x228] ;  /* 0x00008a00000a7ab9 */ /* 0x000fe40000000800 */
[----:B------:R-:W-:Y:S01]  /*37590*/  IMAD.WIDE R236, R11, 0x4, R4 ;  /* 0x000000040bec7825 */ /* 0x000fe200078e0204 */
[----:B------:R-:W-:-:S03]  /*375a0*/  ISETP.GE.AND P0, PT, R0, UR4, PT ;  /* 0x0000000400007c0c */ /* 0x000fc6000bf06270 */
[----:B------:R-:W-:Y:S01]  /*375b0*/  IMAD.WIDE R240, R11, 0x4, R150 ;  /* 0x000000040bf07825 */ /* 0x000fe200078e0296 */
[----:B------:R3:W-:Y:S01]  /*375c0*/  @P6 STG.E desc[UR48][R232.64], R13 ;  /* 0x0000000de8006986 */ /* 0x0007e2000c101930 */
[----:B------:R-:W-:-:S03]  /*375d0*/  ULDC UR4, c[0x0][0x228] ;  /* 0x00008a0000047ab9 */ /* 0x000fc60000000800 */
[----:B------:R4:W-:Y:S04]  /*375e0*/  @P5 STG.E desc[UR48][R236.64], R29 ;  /* 0x0000001dec005986 */ /* 0x0009e8000c101930 */
[----:B------:R4:W-:Y:S01]  /*375f0*/  @P1 STG.E desc[UR48][R240.64], R37 ;  /* 0x00000025f0001986 */ /* 0x0009e2000c101930 */
[----:B------:R-:W-:Y:S01]  /*37600*/  ISETP.LT.AND P1, PT, R8, UR4, !P4 ;  /* 0x0000000408007c0c */ /* 0x000fe2000e721270 */
[----:B------:R-:W-:Y:S01]  /*37610*/  VIADD R0, R6, 0x4e ;  /* 0x0000004e06007836 */ /* 0x000fe20000000000 */
[----:B------:R-:W-:Y:S01]  /*37620*/  ULDC UR4, c[0x0][0x22c] ;  /* 0x00008b0000047ab9 */ /* 0x000fe20000000800 */
[----:B------:R-:W-:Y:S01]  /*37630*/  ISETP.LT.AND P4, PT, R7, UR6, !P2 ;  /* 0x0000000607007c0c */ /* 0x000fe2000d781270 */
[----:B-1----:R-:W-:Y:S01]  /*37640*/  IMAD.WIDE R2, R11, 0x4, R148 ;  /* 0x000000040b027825 */ /* 0x002fe200078e0294 */
[----:B------:R-:W-:Y:S01]  /*37650*/  ISETP.LT.AND P5, PT, R10, UR8, !P2 ;  /* 0x000000080a007c0c */ /* 0x000fe2000d7a1270 */
[----:B------:R-:W-:Y:S01]  /*37660*/  ULDC UR6, c[0x0][0x228] ;  /* 0x00008a0000067ab9 */ /* 0x000fe20000000800 */
[----:B------:R-:W-:Y:S01]  /*37670*/  ISETP.LT.AND P6, PT, R9, UR10, !P2 ;  /* 0x0000000a09007c0c */ /* 0x000fe2000d7c1270 */
[----:B------:R-:W-:Y:S01]  /*37680*/  ULDC UR8, c[0x0][0x228] ;  /* 0x00008a0000087ab9 */ /* 0x000fe20000000800 */
[----:B------:R-:W-:Y:S01]  /*37690*/  ISETP.GE.AND P3, PT, R0, UR4, PT ;  /* 0x0000000400007c0c */ /* 0x000fe2000bf66270 */
[----:B------:R-:W-:Y:S01]  /*376a0*/  VIADD R0, R6, 0x4f ;  /* 0x0000004f06007836 */ /* 0x000fe20000000000 */
[----:B--2---:R-:W-:Y:S01]  /*376b0*/  IADD3 R211, R11, UR26, RZ ;  /* 0x0000001a0bd37c10 */ /* 0x004fe2000fffe0ff */
[----:B------:R-:W-:Y:S01]  /*376c0*/  ULDC UR4, c[0x0][0x22c] ;  /* 0x00008b0000047ab9 */ /* 0x000fe20000000800 */
[----:B------:R1:W-:Y:S01]  /*376d0*/  @P1 STG.E desc[UR48][R2.64], R33 ;  /* 0x0000002102001986 */ /* 0x0003e2000c101930 */
[----:B------:R-:W-:Y:S01]  /*376e0*/  ULDC UR10, c[0x0][0x228] ;  /* 0x00008a00000a7ab9 */ /* 0x000fe20000000800 */
[----:B------:R-:W-:Y:S01]  /*376f0*/  ISETP.GE.AND P1, PT, R0, UR4, PT ;  /* 0x0000000400007c0c */ /* 0x000fe2000bf26270 */
[----:B---3--:R-:W-:Y:S01]  /*37700*/  IMAD.WIDE R12, R211, 0x4, R208 ;  /* 0x00000004d30c7825 */ /* 0x008fe200078e02d0 */
[----:B------:R-:W-:-:S03]  /*37710*/  ULDC UR4, c[0x0][0x228] ;  /* 0x00008a0000047ab9 */ /* 0x000fc60000000800 */
[C---:B----4-:R-:W-:Y:S01]  /*37720*/  IMAD.WIDE R28, R211.reuse, 0x4, R4 ;  /* 0x00000004d31c7825 */ /* 0x050fe200078e0204 */
[----:B------:R-:W-:Y:S01]  /*37730*/  ISETP.LT.AND P2, PT, R8, UR4, !P2 ;  /* 0x0000000408007c0c */ /* 0x000fe2000d741270 */
[----:B------:R-:W-:Y:S02]  /*37740*/  ULDC UR4, c[0x0][0x228] ;  /* 0x00008a0000047ab9 */ /* 0x000fe40000000800 */
[----:B------:R-:W-:Y:S01]  /*37750*/  IMAD.WIDE R36, R211, 0x4, R150 ;  /* 0x00000004d3247825 */ /* 0x000fe200078e0296 */
[----:B------:R2:W-:Y:S01]  /*37760*/  @P4 STG.E desc[UR48][R12.64], R238 ;  /* 0x000000ee0c004986 */ /* 0x0005e2000c101930 */
[----:B------:R-:W-:Y:S01]  /*37770*/  ISETP.LT.AND P4, PT, R7, UR4, !P0 ;  /* 0x0000000407007c0c */ /* 0x000fe2000c781270 */
[----:B------:R-:W-:Y:S02]  /*37780*/  ULDC UR4, c[0x0][0x228] ;  /* 0x00008a0000047ab9 */ /* 0x000fe40000000800 */
[----:B------:R3:W-:Y:S01]  /*37790*/  @P5 STG.E desc[UR48][R28.64], R234 ;  /* 0x000000ea1c005986 */ /* 0x0007e2000c101930 */
[----:B------:R-:W-:-:S02]  /*377a0*/  ISETP.LT.AND P5, PT, R9, UR4, !P0 ;  /* 0x0000000409007c0c */ /* 0x000fc4000c7a1270 */
[C---:B------:R-:W-:Y:S01]  /*377b0*/  IADD3 R11, R211.reuse, UR26, RZ ;  /* 0x0000001ad30b7c10 */ /* 0x040fe2000fffe0ff */
[----:B------:R4:W-:Y:S01]  /*377c0*/  @P6 STG.E desc[UR48][R36.64], R226 ;  /* 0x000000e224006986 */ /* 0x0009e2000c101930 */
[----:B------:R-:W-:Y:S01]  /*377d0*/  ISETP.LT.AND P6, PT, R10, UR6, !P0 ;  /* 0x000000060a007c0c */ /* 0x000fe2000c7c1270 */
[----:B-1----:R-:W-:Y:S01]  /*377e0*/  IMAD.WIDE R2, R211, 0x4, R148 ;  /* 0x00000004d3027825 */ /* 0x002fe200078e0294 */
[----:B------:R-:W-:Y:S01]  /*377f0*/  ISETP.LT.AND P0, PT, R8, UR8, !P0 ;  /* 0x0000000808007c0c */ /* 0x000fe2000c701270 */
[----:B------:R-:W-:Y:S01]  /*37800*/  ULDC UR4, c[0x0][0x22c] ;  /* 0x00008b0000047ab9 */ /* 0x000fe20000000800 */
[----:B------:R-:W-:Y:S01]  /*37810*/  ULDC UR6, c[0x0][0x228] ;  /* 0x00008a0000067ab9 */ /* 0x000fe20000000800 */
[----:B------:R-:W-:Y:S02]  /*37820*/  VIADD R0, R6, 0x50 ;  /* 0x0000005006007836 */ /* 0x000fe40000000000 */
[----:B--2---:R-:W-:Y:S01]  /*37830*/  IMAD.WIDE R12, R11, 0x4, R208 ;  /* 0x000000040b0c7825 */ /* 0x004fe200078e02d0 */
[----:B------:R1:W-:Y:S01]  /*37840*/  @P2 STG.E desc[UR48][R2.64], R218 ;  /* 0x000000da02002986 */ /* 0x0003e2000c101930 */
[----:B------:R-:W-:-:S02]  /*37850*/  ULDC UR8, c[0x0][0x228] ;  /* 0x00008a0000087ab9 */ /* 0x000fc40000000800 */
[C---:B---3--:R-:W-:Y:S01]  /*37860*/  IMAD.WIDE R28, R11.reuse, 0x4, R4 ;  /* 0x000000040b1c7825 */ /* 0x048fe200078e0204 */
[----:B------:R-:W-:Y:S01]  /*37870*/  ISETP.GE.AND P2, PT, R0, UR4, PT ;  /* 0x0000000400007c0c */ /* 0x000fe2000bf46270 */
[----:B------:R-:W-:Y:S02]  /*37880*/  ULDC UR4, c[0x0][0x228] ;  /* 0x00008a0000047ab9 */ /* 0x000fe40000000800 */
[C---:B------:R-:W-:Y:S01]  /*37890*/  IMAD.WIDE R32, R11.reuse, 0x4, R150 ;  /* 0x000000040b207825 */ /* 0x040fe200078e0296 */
[----:B------:R2:W-:Y:S03]  /*378a0*/  @P4 STG.E desc[UR48][R12.64], R14 ;  /* 0x0000000e0c004986 */ /* 0x0005e6000c101930 */
[----:B----4-:R-:W-:Y:S01]  /*378b0*/  IMAD.WIDE R36, R11, 0x4, R148 ;  /* 0x000000040b247825 */ /* 0x010fe200078e0294 */
[----:B------:R3:W-:Y:S01]  /*378c0*/  @P6 STG.E desc[UR48][R28.64], R30 ;  /* 0x0000001e1c006986 */ /* 0x0007e2000c101930 */
[----:B------:R-:W-:Y:S01]  /*378d0*/  ISETP.LT.AND P4, PT, R7, UR4, !P3 ;  /* 0x0000000407007c0c */ /* 0x000fe2000df81270 */
[----:B------:R-:W-:-:S02]  /*378e0*/  ULDC UR4, c[0x0][0x228] ;  /* 0x00008a0000047ab9 */ /* 0x000fc40000000800 */
[----:B------:R4:W-:Y:S01]  /*378f0*/  @P5 STG.E desc[UR48][R32.64], R38 ;  /* 0x0000002620005986 */ /* 0x0009e2000c101930 */
[----:B------:R-:W-:Y:S01]  /*37900*/  ISETP.LT.AND P5, PT, R9, UR6, !P3 ;  /* 0x0000000609007c0c */ /* 0x000fe2000dfa1270 */
[----:B------:R-:W-:Y:S01]  /*37910*/  VIADD R11, R11, UR26 ;  /* 0x0000001a0b0b7c36 */ /* 0x000fe20008000000 */
[----:B------:R-:W-:Y:S01]  /*37920*/  ISETP.LT.AND P6, PT, R7, UR10, !P1 ;  /* 0x0000000a07007c0c */ /* 0x000fe2000cfc1270 */
[----:B------:R4:W-:Y:S01]  /*37930*/  @P0 STG.E desc[UR48][R36.64], R34 ;  /* 0x0000002224000986 */ /* 0x0009e2000c101930 */
[----:B------:R-:W-:Y:S01]  /*37940*/  ISETP.LT.AND P0, PT, R10, UR4, !P3 ;  /* 0x000000040a007c0c */ /* 0x000fe2000df01270 */
[----:B-1----:R-:W-:Y:S01]  /*37950*/  IMAD.WIDE R2, R11, 0x4, R208 ;  /* 0x000000040b027825 */ /* 0x002fe200078e02d0 */
[----:B------:R-:W-:Y:S01]  /*37960*/  ISETP.LT.AND P3, PT, R8, UR8, !P3 ;  /* 0x0000000808007c0c */ /* 0x000fe2000df61270 */
[----:B------:R-:W-:Y:S01]  /*37970*/  ULDC UR4, c[0x0][0x22c] ;  /* 0x00008b0000047ab9 */ /* 0x000fe20000000800 */
[----:B------:R-:W-:Y:S01]  /*37980*/  ULDC UR6, c[0x0][0x228] ;  /* 0x00008a0000067ab9 */ /* 0x000fe20000000800 */
[----:B------:R-:W-:-:S02]  /*37990*/  VIADD R0, R6, 0x51 ;  /* 0x0000005106007836 */ /* 0x000fc40000000000 */
[C---:B--2---:R-:W-:Y:S01]  /*379a0*/  IMAD.WIDE R12, R11.reuse, 0x4, R4 ;  /* 0x000000040b0c7825 */ /* 0x044fe200078e0204 */
[----:B------:R1:W-:Y:S03]  /*379b0*/  @P4 STG.E desc[UR48][R2.64], R239 ;  /* 0x000000ef02004986 */ /* 0x0003e6000c101930 */
[C---:B---3--:R-:W-:Y:S01]  /*379c0*/  IMAD.WIDE R28, R11.reuse, 0x4, R150 ;  /* 0x000000040b1c7825 */ /* 0x048fe200078e0296 */
[----:B------:R-:W-:-:S03]  /*379d0*/  IADD3 R211, R11, UR26, RZ ;  /* 0x0000001a0bd37c10 */ /* 0x000fc6000fffe0ff */
[----:B----4-:R-:W-:Y:S01]  /*379e0*/  IMAD.WIDE R32, R11, 0x4, R148 ;  /* 0x000000040b207825 */ /* 0x010fe200078e0294 */
[----:B------:R-:W-:Y:S01]  /*379f0*/  ISETP.GE.AND P4, PT, R0, UR4, PT ;  /* 0x0000000400007c0c */ /* 0x000fe2000bf86270 */
[----:B------:R2:W-:Y:S01]  /*37a00*/  @P0 STG.E desc[UR48][R12.64], R235 ;  /* 0x000000eb0c000986 */ /* 0x0005e2000c101930 */
[----:B------:R-:W-:Y:S01]  /*37a10*/  ULDC UR4, c[0x0][0x228] ;  /* 0x00008a0000047ab9 */ /* 0x000fe20000000800 */
[----:B------:R-:W-:Y:S01]  /*37a20*/  ULDC UR8, c[0x0][0x228] ;  /* 0x00008a0000087ab9 */ /* 0x000fe20000000800 */
[----:B------:R-:W-:Y:S01]  /*37a30*/  ULDC UR10, c[0x0][0x228] ;  /* 0x00008a00000a7ab9 */ /* 0x000fe20000000800 */
[----:B------:R-:W-:Y:S01]  /*37a40*/  @P5 STG.E desc[UR48][R28.64], R227 ;  /* 0x000000e31c005986 */ /* 0x000fe2000c101930 */
[----:B------:R-:W-:-:S03]  /*37a50*/  IMAD.WIDE R36, R211, 0x4, R208 ;  /* 0x00000004d3247825 */ /* 0x000fc600078e02d0 */
[----:B------:R-:W-:Y:S01]  /*37a60*/  @P3 STG.E desc[UR48][R32.64], R219 ;  /* 0x000000db20003986 */ /* 0x000fe2000c101930 */
[----:B------:R-:W-:Y:S01]  /*37a70*/  ISETP.LT.AND P3, PT, R10, UR4, !P1 ;  /* 0x000000040a007c0c */ /* 0x000fe2000cf61270 */
[----:B------:R-:W-:Y:S02]  /*37a80*/  ULDC UR4, c[0x0][0x228] ;  /* 0x00008a0000047ab9 */ /* 0x000fe40000000800 */
[----:B------:R-:W-:Y:S01]  /*37a90*/  ISETP.LT.AND P0, PT, R9, UR4, !P1 ;  /* 0x0000000409007c0c */ /* 0x000fe2000cf01270 */
[----:B------:R3:W-:Y:S01]  /*37aa0*/  @P6 STG.E desc[UR48][R36.64], R15 ;  /* 0x0000000f24006986 */ /* 0x0007e2000c101930 */
[----:B------:R-:W-:Y:S01]  /*37ab0*/  ISETP.LT.AND P1, PT, R8, UR6, !P1 ;  /* 0x0000000608007c0c */ /* 0x000fe2000cf21270 */
[----:B-1----:R-:W-:Y:S01]  /*37ac0*/  IMAD.WIDE R2, R211, 0x4, R4 ;  /* 0x00000004d3027825 */ /* 0x002fe200078e0204 */
[----:B------:R-:W-:Y:S01]  /*37ad0*/  ISETP.LT.AND P5, PT, R7, UR8, !P2 ;  /* 0x0000000807007c0c */ /* 0x000fe2000d7a1270 */
[----:B------:R-:W-:Y:S01]  /*37ae0*/  ULDC UR4, c[0x0][0x22c] ;  /* 0x00008b0000047ab9 */ /* 0x000fe20000000800 */
[----:B------:R-:W-:Y:S01]  /*37af0*/  ISETP.LT.AND P6, PT, R10, UR10, !P2 ;  /* 0x0000000a0a007c0c */ /* 0x000fe2000d7c1270 */
[----:B------:R-:W-:Y:S01]  /*37b00*/  VIADD R0, R6, 0x52 ;  /* 0x0000005206007836 */ /* 0x000fe20000000000 */
[----:B------:R-:W-:Y:S01]  /*37b10*/  ULDC UR6, c[0x0][0x228] ;  /* 0x00008a0000067ab9 */ /* 0x000fe20000000800 */
[----:B------:R-:W-:-:S02]  /*37b20*/  VIADD R11, R211, UR26 ;  /* 0x0000001ad30b7c36 */ /* 0x000fc40008000000 */
[C---:B--2---:R-:W-:Y:S01]  /*37b30*/  IMAD.WIDE R12, R211.reuse, 0x4, R150 ;  /* 0x00000004d30c7825 */ /* 0x044fe200078e0296 */
[----:B------:R1:W-:Y:S01]  /*37b40*/  @P3 STG.E desc[UR48][R2.64], R31 ;  /* 0x0000001f02003986 */ /* 0x0003e2000c101930 */
[----:B------:R-:W-:Y:S01]  /*37b50*/  ISETP.GE.AND P3, PT, R0, UR4, PT ;  /* 0x0000000400007c0c */ /* 0x000fe2000bf66270 */
[----:B------:R-:W-:Y:S01]  /*37b60*/  ULDC UR4, c[0x0][0x228] ;  /* 0x00008a0000047ab9 */ /* 0x000fe20000000800 */
[----:B---3--:R-:W-:Y:S01]  /*37b70*/  IMAD.WIDE R14, R211, 0x4, R148 ;  /* 0x00000004d30e7825 */ /* 0x008fe200078e0294 */
[----:B------:R2:W-:Y:S01]  /*37b80*/  @P0 STG.E desc[UR48][R12.64], R39 ;  /* 0x000000270c000986 */ /* 0x0005e2000c101930 */
[----:B------:R-:W-:Y:S01]  /*37b90*/  ULDC UR8, c[0x0][0x228] ;  /* 0x00008a0000087ab9 */ /* 0x000fe20000000800 */
[----:B------:R-:W-:Y:S01]  /*37ba0*/  ULDC UR10, c[0x0][0x228] ;  /* 0x00008a00000a7ab9 */ /* 0x000fe20000000800 */
[----:B------:R-:W-:Y:S01]  /*37bb0*/  IMAD.WIDE R28, R11, 0x4, R208 ;  /* 0x000000040b1c7825 */ /* 0x000fe200078e02d0 */
[----:B------:R-:W-:-:S03]  /*37bc0*/  ISETP.LT.AND P0, PT, R9, UR4, !P2 ;  /* 0x0000000409007c0c */ /* 0x000fc6000d701270 */
[C---:B------:R-:W-:Y:S01]  /*37bd0*/  IMAD.WIDE R32, R11.reuse, 0x4, R4 ;  /* 0x000000040b207825 */ /* 0x040fe200078e0204 */
[----:B------:R3:W-:Y:S01]  /*37be0*/  @P1 STG.E desc[UR48][R14.64], R35 ;  /* 0x000000230e001986 */ /* 0x0007e2000c101930 */
[----:B------:R-:W-:Y:S02]  /*37bf0*/  ULDC UR4, c[0x0][0x228] ;  /* 0x00008a0000047ab9 */ /* 0x000fe40000000800 */
[----:B------:R-:W-:Y:S01]  /*37c00*/  ISETP.LT.AND P2, PT, R8, UR4, !P2 ;  /* 0x0000000408007c0c */ /* 0x000fe2000d741270 */
[----:B------:R4:W-:Y:S01]  /*37c10*/  @P5 STG.E desc[UR48][R28.64], R24 ;  /* 0x000000181c005986 */ /* 0x0009e2000c101930 */
[----:B------:R-:W-:Y:S01]  /*37c20*/  ISETP.LT.AND P5, PT, R10, UR8, !P4 ;  /* 0x000000080a007c0c */ /* 0x000fe2000e7a1270 */
[----:B-1----:R-:W-:Y:S01]  /*37c30*/  IMAD.WIDE R2, R11, 0x4, R150 ;  /* 0x000000040b027825 */ /* 0x002fe200078e0296 */
[----:B------:R-:W-:Y:S01]  /*37c40*/  ISETP.LT.AND P1, PT, R9, UR10, !P4 ;  /* 0x0000000a09007c0c */ /* 0x000fe2000e721270 */
[----:B------:R-:W-:Y:S01]  /*37c50*/  @P6 STG.E desc[UR48][R32.64], R20 ;  /* 0x0000001420006986 */ /* 0x000fe2000c101930 */
[----:B------:R-:W-:Y:S01]  /*37c60*/  ISETP.LT.AND P6, PT, R7, UR6, !P4 ;  /* 0x0000000607007c0c */ /* 0x000fe2000e7c1270 */
[C---:B--2---:R-:W-:Y:S01]  /*37c70*/  IMAD.WIDE R12, R11.reuse, 0x4, R148 ;  /* 0x000000040b0c7825 */ /* 0x044fe200078e0294 */
[----:B------:R-:W-:Y:S01]  /*37c80*/  ULDC UR4, c[0x0][0x22c] ;  /* 0x00008b0000047ab9 */ /* 0x000fe20000000800 */
[----:B---3--:R-:W-:-:S02]  /*37c90*/  IADD3 R35, R11, UR26, RZ ;  /* 0x0000001a0b237c10 */ /* 0x008fc4000fffe0ff */
[----:B------:R-:W-:Y:S01]  /*37ca0*/  VIADD R0, R6, 0x53 ;  /* 0x0000005306007836 */ /* 0x000fe20000000000 */
[----:B------:R1:W-:Y:S01]  /*37cb0*/  @P0 STG.E desc[UR48][R2.64], R16 ;  /* 0x0000001002000986 */ /* 0x0003e2000c101930 */
[----:B------:R-:W-:Y:S01]  /*37cc0*/  ULDC UR6, c[0x0][0x228] ;  /* 0x00008a0000067ab9 */ /* 0x000fe20000000800 */
[C---:B------:R-:W-:Y:S01]  /*37cd0*/  IMAD.WIDE R14, R35.reuse, 0x4, R208 ;  /* 0x00000004230e7825 */ /* 0x040fe200078e02d0 */
[----:B------:R-:W-:Y:S01]  /*37ce0*/  ULDC UR8, c[0x0][0x228] ;  /* 0x00008a0000087ab9 */ /* 0x000fe20000000800 */
[----:B------:R-:W-:Y:S02]  /*37cf0*/  ULDC UR10, c[0x0][0x228] ;  /* 0x00008a00000a7ab9 */ /* 0x000fe40000000800 */
[C---:B----4-:R-:W-:Y:S01]  /*37d00*/  IMAD.WIDE R28, R35.reuse, 0x4, R4 ;  /* 0x00000004231c7825 */ /* 0x050fe200078e0204 */
[----:B------:R2:W-:Y:S03]  /*37d10*/  @P2 STG.E desc[UR48][R12.64], R44 ;  /* 0x0000002c0c002986 */ /* 0x0005e6000c101930 */
[----:B------:R-:W-:Y:S01]  /*37d20*/  IMAD.WIDE R30, R35, 0x4, R150 ;  /* 0x00000004231e7825 */ /* 0x000fe200078e0296 */
[----:B------:R-:W-:Y:S01]  /*37d30*/  ISETP.GE.AND P0, PT, R0, UR4, PT ;  /* 0x0000000400007c0c */ /* 0x000fe2000bf06270 */
[----:B------:R3:W-:Y:S01]  /*37d40*/  @P6 STG.E desc[UR48][R14.64], R40 ;  /* 0x000000280e006986 */ /* 0x0007e2000c101930 */
[----:B------:R-:W-:-:S03]  /*37d50*/  ULDC UR4, c[0x0][0x228] ;  /* 0x00008a0000047ab9 */ /* 0x000fc60000000800 */
[----:B------:R4:W-:Y:S04]  /*37d60*/  @P5 STG.E desc[UR48][R28.64], R88 ;  /* 0x000000581c005986 */ /* 0x0009e8000c101930 */
[----:B------:R-:W-:Y:S01]  /*37d70*/  @P1 STG.E desc[UR48][R30.64], R64 ;  /* 0x000000401e001986 */ /* 0x000fe2000c101930 */
        /* <DEDUP_REMOVED lines=11> */
[----:B------:R-:W-:Y:S01]  /*37e30*/  IADD3 R11, R35, UR26, RZ ;  /* 0x0000001a230b7c10 */ /* 0x000fe2000fffe0ff */
[----:B------:R-:W-:Y:S01]  /*37e40*/  ULDC UR4, c[0x0][0x22c] ;  /* 0x00008b0000047ab9 */ /* 0x000fe20000000800 */
[----:B------:R1:W-:Y:S01]  /*37e50*/  @P1 STG.E desc[UR48][R2.64], R60 ;  /* 0x0000003c02001986 */ /* 0x0003e2000c101930 */
[----:B------:R-:W-:Y:S01]  /*37e60*/  ULDC UR10, c[0x0][0x228] ;  /* 0x00008a00000a7ab9 */ /* 0x000fe20000000800 */
[----:B------:R-:W-:Y:S01]  /*37e70*/  ISETP.GE.AND P1, PT, R0, UR4, PT ;  /* 0x0000000400007c0c */ /* 0x000fe2000bf26270 */
[----:B--2---:R-:W-:Y:S01]  /*37e80*/  IMAD.WIDE R12, R11, 0x4, R208 ;  /* 0x000000040b0c7825 */ /* 0x004fe200078e02d0 */
[----:B------:R-:W-:-:S03]  /*37e90*/  ULDC UR4, c[0x0][0x228] ;  /* 0x00008a0000047ab9 */ /* 0x000fc60000000800 */
[C---:B---3--:R-:W-:Y:S01]  /*37ea0*/  IMAD.WIDE R14, R11.reuse, 0x4, R4 ;  /* 0x000000040b0e7825 */ /* 0x048fe200078e0204 */
[----:B------:R-:W-:Y:S01]  /*37eb0*/  ISETP.LT.AND P3, PT, R8, UR4, !P3 ;  /* 0x0000000408007c0c */ /* 0x000fe2000df61270 */
[----:B------:R-:W-:Y:S02]  /*37ec0*/  ULDC UR4, c[0x0][0x228] ;  /* 0x00008a0000047ab9 */ /* 0x000fe40000000800 */
[----:B----4-:R-:W-:Y:S01]  /*37ed0*/  IMAD.WIDE R28, R11, 0x4, R150 ;  /* 0x000000040b1c7825 */ /* 0x010fe200078e0296 */
[----:B------:R2:W-:Y:S01]  /*37ee0*/  @P4 STG.E desc[UR48][R12.64], R25 ;  /* 0x000000190c004986 */ /* 0x0005e2000c101930 */
[----:B------:R-:W-:Y:S01]  /*37ef0*/  ISETP.LT.AND P4, PT, R7, UR4, !P0 ;  /* 0x0000000407007c0c */ /* 0x000fe2000c781270 */
[----:B------:R-:W-:Y:S02]  /*37f00*/  ULDC UR4, c[0x0][0x228] ;  /* 0x00008a0000047ab9 */ /* 0x000fe40000000800 */
[----:B------:R3:W-:Y:S01]  /*37f10*/  @P5 STG.E desc[UR48][R14.64], R21 ;  /* 0x000000150e005986 */ /* 0x0007e2000c101930 */
[----:B------:R-:W-:Y:S01]  /*37f20*/  ISETP.LT.AND P5, PT, R9, UR4, !P0 ;  /* 0x0000000409007c0c */ /* 0x000fe2000c7a1270 */
[----:B-1----:R-:W-:Y:S01]  /*37f30*/  IMAD.WIDE R2, R11, 0x4, R148 ;  /* 0x000000040b027825 */ /* 0x002fe200078e0294 */
[----:B------:R-:W-:Y:S01]  /*37f40*/  ULDC UR4, c[0x0][0x22c] ;  /* 0x00008b0000047ab9 */ /* 0x000fe20000000800 */
[----:B------:R1:W-:Y:S01]  /*37f50*/  @P6 STG.E desc[UR48][R28.64], R17 ;  /* 0x000000111c006986 */ /* 0x0003e2000c101930 */
[----:B------:R-:W-:Y:S01]  /*37f60*/  ISETP.LT.AND P6, PT, R10, UR6, !P0 ;  /* 0x000000060a007c0c */ /* 0x000fe2000c7c1270 */
[----:B------:R-:W-:Y:S01]  /*37f70*/  VIADD R0, R6, 0x56 ;  /* 0x0000005606007836 */ /* 0x000fe20000000000 */
[----:B------:R-:W-:-:S02]  /*37f80*/  ISETP.LT.AND P0, PT, R8, UR8, !P0 ;  /* 0x0000000808007c0c */ /* 0x000fc4000c701270 */
[----:B--2---:R-:W-:Y:S01]  /*37f90*/  IADD3 R25, R11, UR26, RZ ;  /* 0x0000001a0b197c10 */ /* 0x004fe2000fffe0ff */
[----:B------:R2:W-:Y:S01]  /*37fa0*/  @P3 STG.E desc[UR48][R2.64], R45 ;  /* 0x0000002d02003986 */ /* 0x0005e2000c101930 */
[----:B------:R-:W-:Y:S01]  /*37fb0*/  ISETP.GE.AND P3, PT, R0, UR4, PT ;  /* 0x0000000400007c0c */ /* 0x000fe2000bf66270 */
[----:B------:R-:W-:Y:S01]  /*37fc0*/  ULDC UR4, c[0x0][0x228] ;  /* 0x00008a0000047ab9 */ /* 0x000fe20000000800 */
[----:B------:R-:W-:Y:S01]  /*37fd0*/  ULDC UR6, c[0x0][0x228] ;  /* 0x00008a0000067ab9 */ /* 0x000fe20000000800 */
[----:B------:R-:W-:Y:S01]  /*37fe0*/  IMAD.WIDE R12, R25, 0x4, R208 ;  /* 0x00000004190c7825 */ /* 0x000fe200078e02d0 */
[----:B------:R-:W-:-:S03]  /*37ff0*/  ULDC UR8, c[0x0][0x228] ;  /* 0x00008a0000087ab9 */ /* 0x000fc60000000800 */
[C---:B---3--:R-:W-:Y:S01]  /*38000*/  IMAD.WIDE R14, R25.reuse, 0x4, R4 ;  /* 0x00000004190e7825 */ /* 0x048fe200078e0204 */
[----:B------:R3:W-:Y:S03]  /*38010*/  @P4 STG.E desc[UR48][R12.64], R41 ;  /* 0x000000290c004986 */ /* 0x0007e6000c101930 */
[C---:B-1----:R-:W-:Y:S01]  /*38020*/  IMAD.WIDE R16, R25.reuse, 0x4, R150 ;  /* 0x0000000419107825 */ /* 0x042fe200078e0296 */
[----:B------:R1:W-:Y:S03]  /*38030*/  @P6 STG.E desc[UR48][R14.64], R89 ;  /* 0x000000590e006986 */ /* 0x0003e6000c101930 */
[----:B------:R-:W-:Y:S01]  /*38040*/  IMAD.WIDE R20, R25, 0x4, R148 ;  /* 0x0000000419147825 */ /* 0x000fe200078e0294 */
[----:B------:R-:W-:Y:S01]  /*38050*/  ISETP.LT.AND P4, PT, R7, UR4, !P2 ;  /* 0x0000000407007c0c */ /* 0x000fe2000d781270 */
[----:B------:R4:W-:Y:S01]  /*38060*/  @P5 STG.E desc[UR48][R16.64], R65 ;  /* 0x0000004110005986 */ /* 0x0009e2000c101930 */
[----:B------:R-:W-:Y:S01]  /*38070*/  ULDC UR4, c[0x0][0x228] ;  /* 0x00008a0000047ab9 */ /* 0x000fe20000000800 */
[----:B------:R-:W-:Y:S01]  /*38080*/  ISETP.LT.AND P5, PT, R9, UR6, !P2 ;  /* 0x0000000609007c0c */ /* 0x000fe2000d7a1270 */
[----:B------:R-:W-:Y:S01]  /*38090*/  VIADD R25, R25, UR26 ;  /* 0x0000001a19197c36 */ /* 0x000fe20008000000 */
[----:B------:R4:W-:Y:S01]  /*380a0*/  @P0 STG.E desc[UR48][R20.64], R61 ;  /* 0x0000003d14000986 */ /* 0x0009e2000c101930 */
[----:B------:R-:W-:Y:S01]  /*380b0*/  ISETP.LT.AND P0, PT, R10, UR4, !P2 ;  /* 0x000000040a007c0c */ /* 0x000fe2000d701270 */
[----:B------:R-:W-:Y:S01]  /*380c0*/  VIADD R0, R6, 0x57 ;  /* 0x0000005706007836 */ /* 0x000fe20000000000 */
[----:B------:R-:W-:Y:S01]  /*380d0*/  ISETP.LT.AND P2, PT, R8, UR8, !P2 ;  /* 0x0000000808007c0c */ /* 0x000fe2000d741270 */
[----:B--2---:R-:W-:Y:S01]  /*380e0*/  IMAD.WIDE R2, R25, 0x4, R208 ;  /* 0x0000000419027825 */ /* 0x004fe200078e02d0 */
[----:B------:R-:W-:Y:S01]  /*380f0*/  ISETP.LT.AND P6, PT, R7, UR10, !P1 ;  /* 0x0000000a07007c0c */ /* 0x000fe2000cfc1270 */
[----:B------:R-:W-:Y:S01]  /*38100*/  ULDC UR4, c[0x0][0x22c] ;  /* 0x00008b0000047ab9 */ /* 0x000fe20000000800 */
[----:B------:R-:W-:Y:S01]  /*38110*/  ULDC UR6, c[0x0][0x228] ;  /* 0x00008a0000067ab9 */ /* 0x000fe20000000800 */
[C---:B---3--:R-:W-:Y:S01]  /*38120*/  IMAD.WIDE R12, R25.reuse, 0x4, R4 ;  /* 0x00000004190c7825 */ /* 0x048fe200078e0204 */
[----:B------:R2:W-:Y:S03]  /*38130*/  @P4 STG.E desc[UR48][R2.64], R26 ;  /* 0x0000001a02004986 */ /* 0x0005e6000c101930 */
[C---:B-1----:R-:W-:Y:S01]  /*38140*/  IMAD.WIDE R14, R25.reuse, 0x4, R150 ;  /* 0x00000004190e7825 */ /* 0x042fe200078e0296 */
[----:B------:R-:W-:-:S03]  /*38150*/  IADD3 R11, R25, UR26, RZ ;  /* 0x0000001a190b7c10 */ /* 0x000fc6000fffe0ff */
[----:B----4-:R-:W-:Y:S01]  /*38160*/  IMAD.WIDE R16, R25, 0x4, R148 ;  /* 0x0000000419107825 */ /* 0x010fe200078e0294 */
[----:B------:R-:W-:Y:S01]  /*38170*/  ISETP.GE.AND P4, PT, R0, UR4, PT ;  /* 0x0000000400007c0c */ /* 0x000fe2000bf86270 */
[----:B------:R1:W-:Y:S01]  /*38180*/  @P0 STG.E desc[UR48][R12.64], R22 ;  /* 0x000000160c000986 */ /* 0x0003e2000c101930 */
[----:B------:R-:W-:Y:S01]  /*38190*/  ULDC UR4, c[0x0][0x228] ;  /* 0x00008a0000047ab9 */ /* 0x000fe20000000800 */
[----:B------:R-:W-:Y:S01]  /*381a0*/  ULDC UR8, c[0x0][0x228] ;  /* 0x00008a0000087ab9 */ /* 0x000fe20000000800 */
[----:B------:R-:W-:Y:S01]  /*381b0*/  ULDC UR10, c[0x0][0x228] ;  /* 0x00008a00000a7ab9 */ /* 0x000fe20000000800 */
[----:B------:R3:W-:Y:S01]  /*381c0*/  @P5 STG.E desc[UR48][R14.64], R18 ;  /* 0x000000120e005986 */ /* 0x0007e2000c101930 */
[----:B------:R-:W-:-:S03]  /*381d0*/  IMAD.WIDE R20, R11, 0x4, R208 ;  /* 0x000000040b147825 */ /* 0x000fc600078e02d0 */
[----:B------:R4:W-:Y:S01]  /*381e0*/  @P2 STG.E desc[UR48][R16.64], R46 ;  /* 0x0000002e10002986 */ /* 0x0009e2000c101930 */
[----:B------:R-:W-:Y:S01]  /*381f0*/  ISETP.LT.AND P2, PT, R10, UR4, !P1 ;  /* 0x000000040a007c0c */ /* 0x000fe2000cf41270 */
[----:B------:R-:W-:Y:S02]  /*38200*/  ULDC UR4, c[0x0][0x228] ;  /* 0x00008a0000047ab9 */ /* 0x000fe40000000800 */
[----:B------:R-:W-:Y:S01]  /*38210*/  ISETP.LT.AND P0, PT, R9, UR4, !P1 ;  /* 0x0000000409007c0c */ /* 0x000fe2000cf01270 */
[----:B------:R4:W-:Y:S01]  /*38220*/  @P6 STG.E desc[UR48][R20.64], R42 ;  /* 0x0000002a14006986 */ /* 0x0009e2000c101930 */
[----:B------:R-:W-:Y:S01]  /*38230*/  ISETP.LT.AND P1, PT, R8, UR6, !P1 ;  /* 0x0000000608007c0c */ /* 0x000fe2000cf21270 */
[----:B--2---:R-:W-:Y:S01]  /*38240*/  IMAD.WIDE R2, R11, 0x4, R4 ;  /* 0x000000040b027825 */ /* 0x004fe200078e0204 */
[----:B------:R-:W-:Y:S01]  /*38250*/  ISETP.LT.AND P5, PT, R7, UR8, !P3 ;  /* 0x0000000807007c0c */ /* 0x000fe2000dfa1270 */
[----:B------:R-:W-:Y:S01]  /*38260*/  ULDC UR4, c[0x0][0x22c] ;  /* 0x00008b0000047ab9 */ /* 0x000fe20000000800 */
[----:B------:R-:W-:Y:S01]  /*38270*/  ISETP.LT.AND P6, PT, R10, UR10, !P3 ;  /* 0x0000000a0a007c0c */ /* 0x000fe2000dfc1270 */
[----:B------:R-:W-:Y:S01]  /*38280*/  VIADD R0, R6, 0x58 ;  /* 0x0000005806007836 */ /* 0x000fe20000000000 */
[----:B------:R-:W-:Y:S01]  /*38290*/  ULDC UR6, c[0x0][0x228] ;  /* 0x00008a0000067ab9 */ /* 0x000fe20000000800 */
[----:B------:R-:W-:-:S02]  /*382a0*/  VIADD R25, R11, UR26 ;  /* 0x0000001a0b197c36 */ /* 0x000fc40008000000 */
[C---:B-1----:R-:W-:Y:S01]  /*382b0*/  IMAD.WIDE R12, R11.reuse, 0x4, R150 ;  /* 0x000000040b0c7825 */ /* 0x042fe200078e0296 */
[----:B------:R1:W-:Y:S01]  /*382c0*/  @P2 STG.E desc[UR48][R2.64], R90 ;  /* 0x0000005a02002986 */ /* 0x0003e2000c101930 */
[----:B------:R-:W-:Y:S01]  /*382d0*/  ISETP.GE.AND P2, PT, R0, UR4, PT ;  /* 0x0000000400007c0c */ /* 0x000fe2000bf46270 */
[----:B------:R-:W-:Y:S01]  /*382e0*/  ULDC UR4, c[0x0][0x228] ;  /* 0x00008a0000047ab9 */ /* 0x000fe20000000800 */
[----:B---3--:R-:W-:Y:S01]  /*382f0*/  IMAD.WIDE R14, R11, 0x4, R148 ;  /* 0x000000040b0e7825 */ /* 0x008fe200078e0294 */
[----:B------:R2:W-:Y:S01]  /*38300*/  @P0 STG.E desc[UR48][R12.64], R66 ;  /* 0x000000420c000986 */ /* 0x0005e2000c101930 */
[----:B------:R-:W-:Y:S01]  /*38310*/  ULDC UR8, c[0x0][0x228] ;  /* 0x00008a0000087ab9 */ /* 0x000fe20000000800 */
[----:B------:R-:W-:Y:S01]  /*38320*/  ULDC UR10, c[0x0][0x228] ;  /* 0x00008a00000a7ab9 */ /* 0x000fe20000000800 */
[----:B----4-:R-:W-:Y:S01]  /*38330*/  IMAD.WIDE R16, R25, 0x4, R208 ;  /* 0x0000000419107825 */ /* 0x010fe200078e02d0 */
[----:B------:R-:W-:-:S03]  /*38340*/  ISETP.LT.AND P0, PT, R9, UR4, !P3 ;  /* 0x0000000409007c0c */ /* 0x000fc6000df01270 */
[C---:B------:R-:W-:Y:S01]  /*38350*/  IMAD.WIDE R20, R25.reuse, 0x4, R4 ;  /* 0x0000000419147825 */ /* 0x040fe200078e0204 */
[----:B------:R3:W-:Y:S01]  /*38360*/  @P1 STG.E desc[UR48][R14.64], R62 ;  /* 0x0000003e0e001986 */ /* 0x0007e2000c101930 */
[----:B------:R-:W-:Y:S02]  /*38370*/  ULDC UR4, c[0x0][0x228] ;  /* 0x00008a0000047ab9 */ /* 0x000fe40000000800 */
[----:B------:R-:W-:Y:S01]  /*38380*/  ISETP.LT.AND P3, PT, R8, UR4, !P3 ;  /* 0x0000000408007c0c */ /* 0x000fe2000df61270 */
[----:B------:R4:W-:Y:S01]  /*38390*/  @P5 STG.E desc[UR48][R16.64], R27 ;  /* 0x0000001b10005986 */ /* 0x0009e2000c101930 */
[----:B------:R-:W-:Y:S02]  /*383a0*/  ISETP.LT.AND P5, PT, R10, UR8, !P4 ;  /* 0x000000080a007c0c */ /* 0x000fe4000e7a1270 */
[----:B------:R-:W-:Y:S01]  /*383b0*/  IADD3 R11, R25, UR26, RZ ;  /* 0x0000001a190b7c10 */ /* 0x000fe2000fffe0ff */
[----:B------:R4:W-:Y:S01]  /*383c0*/  @P6 STG.E desc[UR48][R20.64], R23 ;  /* 0x0000001714006986 */ /* 0x0009e2000c101930 */
[----:B------:R-:W-:Y:S01]  /*383d0*/  ISETP.LT.AND P6, PT, R7, UR6, !P4 ;  /* 0x0000000607007c0c */ /* 0x000fe2000e7c1270 */
[----:B-1----:R-:W-:Y:S01]  /*383e0*/  IMAD.WIDE R2, R25, 0x4, R150 ;  /* 0x0000000419027825 */ /* 0x002fe200078e0296 */
[----:B------:R-:W-:Y:S01]  /*383f0*/  ISETP.LT.AND P1, PT, R9, UR10, !P4 ;  /* 0x0000000a09007c0c */ /* 0x000fe2000e721270 */
[----:B------:R-:W-:Y:S01]  /*38400*/  ULDC UR4, c[0x0][0x22c] ;  /* 0x00008b0000047ab9 */ /* 0x000fe20000000800 */
[----:B------:R-:W-:Y:S01]  /*38410*/  ULDC UR6, c[0x0][0x228] ;  /* 0x00008a0000067ab9 */ /* 0x000fe20000000800 */
[----:B--2---:R-:W-:Y:S01]  /*38420*/  IMAD.WIDE R12, R25, 0x4, R148 ;  /* 0x00000004190c7825 */ /* 0x004fe200078e0294 */
[----:B------:R1:W-:Y:S01]  /*38430*/  @P0 STG.E desc[UR48][R2.64], R19 ;  /* 0x0000001302000986 */ /* 0x0003e2000c101930 */
[----:B------:R-:W-:Y:S01]  /*38440*/  ULDC UR8, c[0x0][0x228] ;  /* 0x00008a0000087ab9 */ /* 0x000fe20000000800 */
[----:B------:R-:W-:Y:S01]  /*38450*/  ULDC UR10, c[0x0][0x228] ;  /* 0x00008a00000a7ab9 */ /* 0x000fe20000000800 */
[----:B------:R-:W-:-:S02]  /*38460*/  VIADD R0, R6, 0x59 ;  /* 0x0000005906007836 */ /* 0x000fc40000000000 */
[C---:B---3--:R-:W-:Y:S01]  /*38470*/  IMAD.WIDE R14, R11.reuse, 0x4, R208 ;  /* 0x000000040b0e7825 */ /* 0x048fe200078e02d0 */
[----:B------:R2:W-:Y:S03]  /*38480*/  @P3 STG.E desc[UR48][R12.64], R47 ;  /* 0x0000002f0c003986 */ /* 0x0005e6000c101930 */
[----:B----4-:R-:W-:Y:S01]  /*38490*/  IMAD.WIDE R16, R11, 0x4, R4 ;  /* 0x000000040b107825 */ /* 0x010fe200078e0204 */
[----:B------:R-:W-:-:S03]  /*384a0*/  ISETP.GE.AND P0, PT, R0, UR4, PT ;  /* 0x0000000400007c0c */ /* 0x000fc6000bf06270 */
[----:B------:R-:W-:Y:S01]  /*384b0*/  IMAD.WIDE R20, R11, 0x4, R150 ;  /* 0x000000040b147825 */ /* 0x000fe200078e0296 */
        /* <DEDUP_REMOVED lines=45> */
[C---:B----4-:R-:W-:Y:S01]  /*38790*/  IMAD.WIDE R16, R11.reuse, 0x4, R150 ;  /* 0x000000040b107825 */ /* 0x050fe200078e0296 */
[----:B------:R2:W-:Y:S03]  /*387a0*/  @P4 STG.E desc[UR48][R12.64], R92 ;  /* 0x0000005c0c004986 */ /* 0x0005e6000c101930 */
[----:B------:R-:W-:Y:S01]  /*387b0*/  IMAD.WIDE R18, R11, 0x4, R148 ;  /* 0x000000040b127825 */ /* 0x000fe200078e0294 */
        /* <DEDUP_REMOVED lines=188> */
[----:B------:R-:W-:Y:S03]  /*39380*/  @P3 STG.E desc[UR48][R12.64], R125 ;  /* 0x0000007d0c003986 */ /* 0x000fe6000c101930 */
[----:B----4-:R-:W-:Y:S01]  /*39390*/  IMAD.WIDE R16, R11, 0x4, R4 ;  /* 0x000000040b107825 */ /* 0x010fe200078e0204 */
[----:B------:R-:W-:-:S03]  /*393a0*/  ISETP.GE.AND P0, PT, R0, UR4, PT ;  /* 0x0000000400007c0c */ /* 0x000fc6000bf06270 */
[----:B------:R-:W-:Y:S01]  /*393b0*/  IMAD.WIDE R18, R11, 0x4, R150 ;  /* 0x000000040b127825 */ /* 0x000fe200078e0296 */
[----:B------:R-:W-:Y:S01]  /*393c0*/  @P6 STG.E desc[UR48][R14.64], R121 ;  /* 0x000000790e006986 */ /* 0x000fe2000c101930 */
[----:B------:R-:W-:-:S03]  /*393d0*/  ULDC UR4, c[0x0][0x228] ;  /* 0x00008a0000047ab9 */ /* 0x000fc60000000800 */
[----:B------:R-:W-:Y:S04]  /*393e0*/  @P5 STG.E desc[UR48][R16.64], R129 ;  /* 0x0000008110005986 */ /* 0x000fe8000c101930 */
        /* <DEDUP_REMOVED lines=17> */
[----:B------:R-:W-:Y:S01]  /*39500*/  IMAD.WIDE R12, R19, 0x4, R208 ;  /* 0x00000004130c7825 */ /* 0x000fe200078e02d0 */
[----:B------:R-:W-:-:S03]  /*39510*/  ULDC UR4, c[0x0][0x228] ;  /* 0x00008a0000047ab9 */ /* 0x000fc60000000800 */
[C---:B------:R-:W-:Y:S01]  /*39520*/  IMAD.WIDE R14, R19.reuse, 0x4, R4 ;  /* 0x00000004130e7825 */ /* 0x040fe200078e0204 */
        /* <DEDUP_REMOVED lines=103> */
[----:B------:R-:W-:Y:S01]  /*39ba0*/  ISETP.LT.AND P6, PT, R7, UR6, !P3 ;  /* 0x0000000607007c0c */ /* 0x000fe2000dfc1270 */
[----:B------:R-:W-:Y:S01]  /*39bb0*/  ULDC UR4, c[0x0][0x22c] ;  /* 0x00008b0000047ab9 */ /* 0x000fe20000000800 */
[----:B------:R-:W-:Y:S01]  /*39bc0*/  ISETP.LT.AND P4, PT, R10, UR8, !P3 ;  /* 0x000000080a007c0c */ /* 0x000fe2000df81270 */
[----:B-1----:R-:W-:Y:S01]  /*39bd0*/  IMAD.WIDE R2, R21, 0x4, R148 ;  /* 0x0000000415027825 */ /* 0x002fe200078e0294 */
[----:B------:R-:W-:Y:S01]  /*39be0*/  ISETP.LT.AND P5, PT, R9, UR10, !P3 ;  /* 0x0000000a09007c0c */ /* 0x000fe2000dfa1270 */
[----:B------:R-:W-:Y:S01]  /*39bf0*/  ULDC UR6, c[0x0][0x228] ;  /* 0x00008a0000067ab9 */ /* 0x000fe20000000800 */
[----:B------:R-:W-:Y:S01]  /*39c00*/  IADD3 R21, R21, UR26, RZ ;  /* 0x0000001a15157c10 */ /* 0x000fe2000fffe0ff */
[----:B------:R-:W-:Y:S01]  /*39c10*/  ULDC UR8, c[0x0][0x228] ;  /* 0x00008a0000087ab9 */ /* 0x000fe20000000800 */
[----:B------:R-:W-:Y:S01]  /*39c20*/  ISETP.GE.AND P2, PT, R0, UR4, PT ;  /* 0x0000000400007c0c */ /* 0x000fe2000bf46270 */
[----:B------:R-:W-:Y:S01]  /*39c30*/  VIADD R0, R6, 0x6d ;  /* 0x0000006d06007836 */ /* 0x000fe20000000000 */
[----:B------:R-:W-:Y:S01]  /*39c40*/  ULDC UR4, c[0x0][0x22c] ;  /* 0x00008b0000047ab9 */ /* 0x000fe20000000800 */
[----:B------:R1:W-:Y:S01]  /*39c50*/  @P1 STG.E desc[UR48][R2.64], R164 ;  /* 0x000000a402001986 */ /* 0x0003e2000c101930 */
[C---:B--2---:R-:W-:Y:S01]  /*39c60*/  IMAD.WIDE R12, R21.reuse, 0x4, R208 ;  /* 0x00000004150c7825 */ /* 0x044fe200078e02d0 */
[----:B------:R-:W-:Y:S01]  /*39c70*/  ULDC UR10, c[0x0][0x228] ;  /* 0x00008a00000a7ab9 */ /* 0x000fe20000000800 */
[----:B------:R-:W-:Y:S01]  /*39c80*/  ISETP.GE.AND P1, PT, R0, UR4, PT ;  /* 0x0000000400007c0c */ /* 0x000fe2000bf26270 */
[----:B------:R-:W-:Y:S01]  /*39c90*/  ULDC UR4, c[0x0][0x228] ;  /* 0x00008a0000047ab9 */ /* 0x000fe20000000800 */
[C---:B---3--:R-:W-:Y:S01]  /*39ca0*/  IMAD.WIDE R14, R21.reuse, 0x4, R4 ;  /* 0x00000004150e7825 */ /* 0x048fe200078e0204 */
[----:B------:R-:W-:Y:S01]  /*39cb0*/  ISETP.LT.AND P3, PT, R8, UR4, !P3 ;  /* 0x0000000408007c0c */ /* 0x000fe2000df61270 */
[----:B------:R2:W-:Y:S01]  /*39cc0*/  @P6 STG.E desc[UR48][R12.64], R73 ;  /* 0x000000490c006986 */ /* 0x0005e2000c101930 */
[----:B------:R-:W-:Y:S01]  /*39cd0*/  ULDC UR4, c[0x0][0x228] ;  /* 0x00008a0000047ab9 */ /* 0x000fe20000000800 */
[----:B----4-:R-:W-:-:S02]  /*39ce0*/  IMAD.WIDE R16, R21, 0x4, R150 ;  /* 0x0000000415107825 */ /* 0x010fc400078e0296 */
[----:B------:R3:W-:Y:S01]  /*39cf0*/  @P4 STG.E desc[UR48][R14.64], R157 ;  /* 0x0000009d0e004986 */ /* 0x0007e2000c101930 */
[----:B------:R-:W-:Y:S01]  /*39d00*/  ISETP.LT.AND P4, PT, R7, UR4, !P0 ;  /* 0x0000000407007c0c */ /* 0x000fe2000c781270 */
[----:B-1----:R-:W-:Y:S01]  /*39d10*/  IMAD.WIDE R2, R21, 0x4, R148 ;  /* 0x0000000415027825 */ /* 0x002fe200078e0294 */
[----:B------:R-:W-:Y:S01]  /*39d20*/  ISETP.LT.AND P6, PT, R10, UR6, !P0 ;  /* 0x000000060a007c0c */ /* 0x000fe2000c7c1270 */
[----:B------:R1:W-:Y:S01]  /*39d30*/  @P5 STG.E desc[UR48][R16.64], R161 ;  /* 0x000000a110005986 */ /* 0x0003e2000c101930 */
[----:B------:R-:W-:Y:S01]  /*39d40*/  ISETP.LT.AND P5, PT, R9, UR8, !P0 ;  /* 0x0000000809007c0c */ /* 0x000fe2000c7a1270 */
[----:B------:R-:W-:Y:S01]  /*39d50*/  VIADD R21, R21, UR26 ;  /* 0x0000001a15157c36 */ /* 0x000fe20008000000 */
[----:B------:R-:W-:Y:S01]  /*39d60*/  ISETP.LT.AND P0, PT, R8, UR10, !P0 ;  /* 0x0000000a08007c0c */ /* 0x000fe2000c701270 */
[----:B------:R-:W-:Y:S01]  /*39d70*/  ULDC UR4, c[0x0][0x22c] ;  /* 0x00008b0000047ab9 */ /* 0x000fe20000000800 */
[----:B------:R-:W-:Y:S01]  /*39d80*/  IADD3 R0, R6, 0x6e, RZ ;  /* 0x0000006e06007810 */ /* 0x000fe20007ffe0ff */
[C---:B--2---:R-:W-:Y:S01]  /*39d90*/  IMAD.WIDE R12, R21.reuse, 0x4, R208 ;  /* 0x00000004150c7825 */ /* 0x044fe200078e02d0 */
[----:B------:R2:W-:Y:S01]  /*39da0*/  @P3 STG.E desc[UR48][R2.64], R169 ;  /* 0x000000a902003986 */ /* 0x0005e2000c101930 */
[----:B------:R-:W-:Y:S01]  /*39db0*/  ULDC UR6, c[0x0][0x228] ;  /* 0x00008a0000067ab9 */ /* 0x000fe20000000800 */
[----:B------:R-:W-:Y:S01]  /*39dc0*/  ULDC UR8, c[0x0][0x228] ;  /* 0x00008a0000087ab9 */ /* 0x000fe20000000800 */
[----:B---3--:R-:W-:Y:S01]  /*39dd0*/  IMAD.WIDE R14, R21, 0x4, R4 ;  /* 0x00000004150e7825 */ /* 0x008fe200078e0204 */
[----:B------:R-:W-:-:S03]  /*39de0*/  ISETP.GE.AND P3, PT, R0, UR4, PT ;  /* 0x0000000400007c0c */ /* 0x000fc6000bf66270 */
[C---:B-1----:R-:W-:Y:S01]  /*39df0*/  IMAD.WIDE R16, R21.reuse, 0x4, R150 ;  /* 0x0000000415107825 */ /* 0x042fe200078e0296 */
[----:B------:R1:W-:Y:S01]  /*39e00*/  @P4 STG.E desc[UR48][R12.64], R153 ;  /* 0x000000990c004986 */ /* 0x0003e2000c101930 */
[----:B------:R-:W-:Y:S01]  /*39e10*/  ULDC UR4, c[0x0][0x228] ;  /* 0x00008a0000047ab9 */ /* 0x000fe20000000800 */
[----:B------:R-:W-:Y:S01]  /*39e20*/  ULDC UR10, c[0x0][0x228] ;  /* 0x00008a00000a7ab9 */ /* 0x000fe20000000800 */
[----:B------:R-:W-:Y:S01]  /*39e30*/  IMAD.WIDE R18, R21, 0x4, R148 ;  /* 0x0000000415127825 */ /* 0x000fe200078e0294 */
[----:B------:R3:W-:Y:S04]  /*39e40*/  @P6 STG.E desc[UR48][R14.64], R177 ;  /* 0x000000b10e006986 */ /* 0x0007e8000c101930 */
[----:B------:R4:W-:Y:S01]  /*39e50*/  @P5 STG.E desc[UR48][R16.64], R173 ;  /* 0x000000ad10005986 */ /* 0x0009e2000c101930 */
[----:B------:R-:W-:Y:S01]  /*39e60*/  ISETP.LT.AND P5, PT, R7, UR4, !P2 ;  /* 0x0000000407007c0c */ /* 0x000fe2000d7a1270 */
[----:B------:R-:W-:-:S02]  /*39e70*/  ULDC UR4, c[0x0][0x228] ;  /* 0x00008a0000047ab9 */ /* 0x000fc40000000800 */
[----:B------:R4:W-:Y:S01]  /*39e80*/  @P0 STG.E desc[UR48][R18.64], R165 ;  /* 0x000000a512000986 */ /* 0x0009e2000c101930 */
[----:B------:R-:W-:Y:S01]  /*39e90*/  ISETP.LT.AND P0, PT, R10, UR4, !P2 ;  /* 0x000000040a007c0c */ /* 0x000fe2000d701270 */
[----:B------:R-:W-:Y:S01]  /*39ea0*/  VIADD R21, R21, UR26 ;  /* 0x0000001a15157c36 */ /* 0x000fe20008000000 */
[----:B------:R-:W-:Y:S01]  /*39eb0*/  ISETP.LT.AND P4, PT, R9, UR6, !P2 ;  /* 0x0000000609007c0c */ /* 0x000fe2000d781270 */
[----:B------:R-:W-:Y:S01]  /*39ec0*/  VIADD R0, R6, 0x6f ;  /* 0x0000006f06007836 */ /* 0x000fe20000000000 */
[----:B------:R-:W-:Y:S01]  /*39ed0*/  ISETP.LT.AND P2, PT, R8, UR8, !P2 ;  /* 0x0000000808007c0c */ /* 0x000fe2000d741270 */
[----:B--2---:R-:W-:Y:S01]  /*39ee0*/  IMAD.WIDE R2, R21, 0x4, R208 ;  /* 0x0000000415027825 */ /* 0x004fe200078e02d0 */
[----:B------:R-:W-:Y:S01]  /*39ef0*/  ISETP.LT.AND P6, PT, R7, UR10, !P1 ;  /* 0x0000000a07007c0c */ /* 0x000fe2000cfc1270 */
[----:B------:R-:W-:Y:S02]  /*39f00*/  ULDC UR4, c[0x0][0x22c] ;  /* 0x00008b0000047ab9 */ /* 0x000fe40000000800 */
[C---:B-1----:R-:W-:Y:S01]  /*39f10*/  IMAD.WIDE R12, R21.reuse, 0x4, R4 ;  /* 0x00000004150c7825 */ /* 0x042fe200078e0204 */
[----:B------:R1:W-:Y:S01]  /*39f20*/  @P5 STG.E desc[UR48][R2.64], R74 ;  /* 0x0000004a02005986 */ /* 0x0003e2000c101930 */
[C---:B------:R-:W-:Y:S01]  /*39f30*/  IADD3 R11, R21.reuse, UR26, RZ ;  /* 0x0000001a150b7c10 */ /* 0x040fe2000fffe0ff */
[----:B------:R-:W-:Y:S01]  /*39f40*/  ULDC UR6, c[0x0][0x228] ;  /* 0x00008a0000067ab9 */ /* 0x000fe20000000800 */
[----:B---3--:R-:W-:Y:S01]  /*39f50*/  IMAD.WIDE R14, R21, 0x4, R150 ;  /* 0x00000004150e7825 */ /* 0x008fe200078e0296 */
[----:B------:R-:W-:Y:S01]  /*39f60*/  ISETP.GE.AND P5, PT, R0, UR4, PT ;  /* 0x0000000400007c0c */ /* 0x000fe2000bfa6270 */
[----:B------:R-:W-:-:S02]  /*39f70*/  ULDC UR4, c[0x0][0x228] ;  /* 0x00008a0000047ab9 */ /* 0x000fc40000000800 */
[----:B----4-:R-:W-:Y:S01]  /*39f80*/  IMAD.WIDE R16, R21, 0x4, R148 ;  /* 0x0000000415107825 */ /* 0x010fe200078e0294 */
        /* <DEDUP_REMOVED lines=9> */
[----:B-1----:R-:W-:Y:S01]  /*3a020*/  IMAD.WIDE R2, R11, 0x4, R4 ;  /* 0x000000040b027825 */ /* 0x002fe200078e0204 */
[----:B------:R-:W-:Y:S01]  /*3a030*/  ISETP.LT.AND P1, PT, R8, UR6, !P1 ;  /* 0x0000000608007c0c */ /* 0x000fe2000cf21270 */
[----:B------:R1:W-:Y:S01]  /*3a040*/  @P6 STG.E desc[UR48][R18.64], R154 ;  /* 0x0000009a12006986 */ /* 0x0003e2000c101930 */
[----:B------:R-:W-:Y:S01]  /*3a050*/  ISETP.LT.AND P6, PT, R7, UR8, !P3 ;  /* 0x0000000807007c0c */ /* 0x000fe2000dfc1270 */
[----:B------:R-:W-:Y:S01]  /*3a060*/  VIADD R0, R6, 0x70 ;  /* 0x0000007006007836 */ /* 0x000fe20000000000 */
[----:B------:R-:W-:Y:S01]  /*3a070*/  ISETP.LT.AND P4, PT, R10, UR10, !P3 ;  /* 0x0000000a0a007c0c */ /* 0x000fe2000df81270 */
[C---:B------:R-:W-:Y:S01]  /*3a080*/  VIADD R21, R11.reuse, UR26 ;  /* 0x0000001a0b157c36 */ /* 0x040fe20008000000 */
[----:B------:R-:W-:Y:S01]  /*3a090*/  ULDC UR4, c[0x0][0x22c] ;  /* 0x00008b0000047ab9 */ /* 0x000fe20000000800 */
[C---:B--2---:R-:W-:Y:S01]  /*3a0a0*/  IMAD.WIDE R12, R11.reuse, 0x4, R150 ;  /* 0x000000040b0c7825 */ /* 0x044fe200078e0296 */
[----:B------:R2:W-:Y:S03]  /*3a0b0*/  @P0 STG.E desc[UR48][R2.64], R178 ;  /* 0x000000b202000986 */ /* 0x0005e6000c101930 */
[----:B---3--:R-:W-:Y:S01]  /*3a0c0*/  IMAD.WIDE R14, R11, 0x4, R148 ;  /* 0x000000040b0e7825 */ /* 0x008fe200078e0294 */
[----:B------:R-:W-:Y:S01]  /*3a0d0*/  ISETP.GE.AND P0, PT, R0, UR4, PT ;  /* 0x0000000400007c0c */ /* 0x000fe2000bf06270 */
[----:B------:R3:W-:Y:S01]  /*3a0e0*/  @P2 STG.E desc[UR48][R12.64], R174 ;  /* 0x000000ae0c002986 */ /* 0x0007e2000c101930 */
[----:B------:R-:W-:Y:S01]  /*3a0f0*/  ULDC UR4, c[0x0][0x228] ;  /* 0x00008a0000047ab9 */ /* 0x000fe20000000800 */
[C---:B----4-:R-:W-:Y:S01]  /*3a100*/  IMAD.WIDE R16, R21.reuse, 0x4, R208 ;  /* 0x0000000415107825 */ /* 0x050fe200078e02d0 */
[----:B------:R-:W-:Y:S01]  /*3a110*/  ULDC UR6, c[0x0][0x228] ;  /* 0x00008a0000067ab9 */ /* 0x000fe20000000800 */
[----:B------:R4:W-:Y:S01]  /*3a120*/  @P1 STG.E desc[UR48][R14.64], R166 ;  /* 0x000000a60e001986 */ /* 0x0009e2000c101930 */
[----:B------:R-:W-:Y:S01]  /*3a130*/  ULDC UR8, c[0x0][0x228] ;  /* 0x00008a0000087ab9 */ /* 0x000fe20000000800 */
[----:B-1----:R-:W-:Y:S01]  /*3a140*/  IMAD.WIDE R18, R21, 0x4, R4 ;  /* 0x0000000415127825 */ /* 0x002fe200078e0204 */
[----:B------:R-:W-:Y:S01]  /*3a150*/  ISETP.LT.AND P1, PT, R9, UR4, !P3 ;  /* 0x0000000409007c0c */ /* 0x000fe2000df21270 */
[----:B------:R-:W-:Y:S01]  /*3a160*/  ULDC UR4, c[0x0][0x228] ;  /* 0x00008a0000047ab9 */ /* 0x000fe20000000800 */
[----:B------:R1:W-:Y:S01]  /*3a170*/  @P6 STG.E desc[UR48][R16.64], R75 ;  /* 0x0000004b10006986 */ /* 0x0003e2000c101930 */
[----:B------:R-:W-:Y:S01]  /*3a180*/  ISETP.LT.AND P3, PT, R8, UR6, !P3 ;  /* 0x0000000608007c0c */ /* 0x000fe2000df61270 */
[----:B------:R-:W-:Y:S01]  /*3a190*/  ULDC UR10, c[0x0][0x228] ;  /* 0x00008a00000a7ab9 */ /* 0x000fe20000000800 */
[----:B------:R-:W-:Y:S01]  /*3a1a0*/  ISETP.LT.AND P6, PT, R7, UR4, !P5 ;  /* 0x0000000407007c0c */ /* 0x000fe2000efc1270 */
[----:B------:R1:W-:Y:S01]  /*3a1b0*/  @P4 STG.E desc[UR48][R18.64], R159 ;  /* 0x0000009f12004986 */ /* 0x0003e2000c101930 */
[----:B------:R-:W-:Y:S01]  /*3a1c0*/  ISETP.LT.AND P4, PT, R10, UR8, !P5 ;  /* 0x000000080a007c0c */ /* 0x000fe2000ef81270 */
[----:B------:R-:W-:Y:S01]  /*3a1d0*/  VIADD R11, R21, UR26 ;  /* 0x0000001a150b7c36 */ /* 0x000fe20008000000 */
[----:B------:R-:W-:Y:S01]  /*3a1e0*/  ISETP.LT.AND P2, PT, R9, UR10, !P5 ;  /* 0x0000000a09007c0c */ /* 0x000fe2000ef41270 */
[C---:B--2---:R-:W-:Y:S01]  /*3a1f0*/  IMAD.WIDE R2, R21.reuse, 0x4, R150 ;  /* 0x0000000415027825 */ /* 0x044fe200078e0296 */
[----:B------:R-:W-:Y:S01]  /*3a200*/  ISETP.LT.AND P5, PT, R8, UR12, !P5 ;  /* 0x0000000c08007c0c */ /* 0x000fe2000efa1270 */
[----:B------:R-:W-:Y:S01]  /*3a210*/  ULDC UR4, c[0x0][0x22c] ;  /* 0x00008b0000047ab9 */ /* 0x000fe20000000800 */
[----:B------:R-:W-:Y:S01]  /*3a220*/  IADD3 R0, R6, 0x71, RZ ;  /* 0x0000007106007810 */ /* 0x000fe20007ffe0ff */
[----:B---3--:R-:W-:Y:S01]  /*3a230*/  IMAD.WIDE R12, R21, 0x4, R148 ;  /* 0x00000004150c7825 */ /* 0x008fe200078e0294 */
[----:B------:R2:W-:Y:S01]  /*3a240*/  @P1 STG.E desc[UR48][R2.64], R163 ;  /* 0x000000a302001986 */ /* 0x0005e2000c101930 */
[----:B------:R-:W-:Y:S01]  /*3a250*/  ULDC UR6, c[0x0][0x228] ;  /* 0x00008a0000067ab9 */ /* 0x000fe20000000800 */
[----:B------:R-:W-:Y:S01]  /*3a260*/  ULDC UR8, c[0x0][0x228] ;  /* 0x00008a0000087ab9 */ /* 0x000fe20000000800 */
[C---:B----4-:R-:W-:Y:S01]  /*3a270*/  IMAD.WIDE R14, R11.reuse, 0x4, R208 ;  /* 0x000000040b0e7825 */ /* 0x050fe200078e02d0 */
[----:B------:R3:W-:Y:S03]  /*3a280*/  @P3 STG.E desc[UR48][R12.64], R171 ;  /* 0x000000ab0c003986 */ /* 0x0007e6000c101930 */
[----:B-1----:R-:W-:Y:S01]  /*3a290*/  IMAD.WIDE R16, R11, 0x4, R4 ;  /* 0x000000040b107825 */ /* 0x002fe200078e0204 */
[----:B------:R-:W-:-:S03]  /*3a2a0*/  ISETP.GE.AND P1, PT, R0, UR4, PT ;  /* 0x0000000400007c0c */ /* 0x000fc6000bf26270 */
[C---:B------:R-:W-:Y:S01]  /*3a2b0*/  IMAD.WIDE R18, R11.reuse, 0x4, R150 ;  /* 0x000000040b127825 */ /* 0x040fe200078e0296 */
[----:B------:R1:W-:Y:S01]  /*3a2c0*/  @P6 STG.E desc[UR48][R14.64], R155 ;  /* 0x0000009b0e006986 */ /* 0x0003e2000c101930 */
[----:B------:R-:W-:Y:S01]  /*3a2d0*/  ULDC UR4, c[0x0][0x228] ;  /* 0x00008a0000047ab9 */ /* 0x000fe20000000800 */
[----:B------:R-:W-:Y:S01]  /*3a2e0*/  ULDC UR10, c[0x0][0x228] ;  /* 0x00008a00000a7ab9 */ /* 0x000fe20000000800 */
[----:B------:R-:W-:Y:S01]  /*3a2f0*/  IMAD.WIDE R20, R11, 0x4, R148 ;  /* 0x000000040b147825 */ /* 0x000fe200078e0294 */
[----:B------:R4:W-:Y:S01]  /*3a300*/  @P4 STG.E desc[UR48][R16.64], R179 ;  /* 0x000000b310004986 */ /* 0x0009e2000c101930 */
[----:B------:R-:W-:Y:S01]  /*3a310*/  ISETP.LT.AND P3, PT, R7, UR4, !P0 ;  /* 0x0000000407007c0c */ /* 0x000fe2000c761270 */
[----:B------:R-:W-:Y:S01]  /*3a320*/  ULDC UR12, c[0x0][0x228] ;  /* 0x00008a00000c7ab9 */ /* 0x000fe20000000800 */
[----:B------:R-:W-:Y:S01]  /*3a330*/  ISETP.LT.AND P4, PT, R9, UR8, !P0 ;  /* 0x0000000809007c0c */ /* 0x000fe2000c781270 */
[----:B------:R-:W-:Y:S01]  /*3a340*/  @P2 STG.E desc[UR48][R18.64], R175 ;  /* 0x000000af12002986 */ /* 0x000fe2000c101930 */
[----:B------:R-:W-:Y:S01]  /*3a350*/  IADD3 R11, R11, UR26, RZ ;  /* 0x0000001a0b0b7c10 */ /* 0x000fe2000fffe0ff */
[----:B------:R-:W-:Y:S01]  /*3a360*/  VIADD R0, R6, 0x72 ;  /* 0x0000007206007836 */ /* 0x000fe20000000000 */
[----:B------:R-:W-:Y:S01]  /*3a370*/  ISETP.LT.AND P6, PT, R7, UR12, !P1 ;  /* 0x0000000c07007c0c */ /* 0x000fe2000cfc1270 */
[----:B------:R4:W-:Y:S01]  /*3a380*/  @P5 STG.E desc[UR48][R20.64], R167 ;  /* 0x000000a714005986 */ /* 0x0009e2000c101930 */
[----:B------:R-:W-:Y:S01]  /*3a390*/  ISETP.LT.AND P5, PT, R10, UR6, !P0 ;  /* 0x000000060a007c0c */ /* 0x000fe2000c7a1270 */
[C---:B--2---:R-:W-:Y:S01]  /*3a3a0*/  IMAD.WIDE R2, R11.reuse, 0x4, R208 ;  /* 0x000000040b027825 */ /* 0x044fe200078e02d0 */
[----:B------:R-:W-:Y:S01]  /*3a3b0*/  ISETP.LT.AND P0, PT, R8, UR10, !P0 ;  /* 0x0000000a08007c0c */ /* 0x000fe2000c701270 */
[----:B------:R-:W-:Y:S01]  /*3a3c0*/  ULDC UR4, c[0x0][0x22c] ;  /* 0x00008b0000047ab9 */ /* 0x000fe20000000800 */
[----:B------:R-:W-:Y:S01]  /*3a3d0*/  ULDC UR6, c[0x0][0x228] ;  /* 0x00008a0000067ab9 */ /* 0x000fe20000000800 */
[----:B---3--:R-:W-:Y:S01]  /*3a3e0*/  IMAD.WIDE R12, R11, 0x4, R4 ;  /* 0x000000040b0c7825 */ /* 0x008fe200078e0204 */
[----:B------:R-:W-:Y:S01]  /*3a3f0*/  ISETP.GE.AND P2, PT, R0, UR4, PT ;  /* 0x0000000400007c0c */ /* 0x000fe2000bf46270 */
[----:B------:R-:W-:-:S02]  /*3a400*/  ULDC UR8, c[0x0][0x228] ;  /* 0x00008a0000087ab9 */ /* 0x000fc40000000800 */
[C---:B-1----:R-:W-:Y:S01]  /*3a410*/  IMAD.WIDE R14, R11.reuse, 0x4, R150 ;  /* 0x000000040b0e7825 */ /* 0x042fe200078e0296 */
[----:B------:R1:W-:Y:S01]  /*3a420*/  @P3 STG.E desc[UR48][R2.64], R140 ;  /* 0x0000008c02003986 */ /* 0x0003e2000c101930 */
[----:B------:R-:W-:Y:S01]  /*3a430*/  ULDC UR4, c[0x0][0x228] ;  /* 0x00008a0000047ab9 */ /* 0x000fe20000000800 */
[----:B------:R-:W-:Y:S01]  /*3a440*/  ULDC UR10, c[0x0][0x228] ;  /* 0x00008a00000a7ab9 */ /* 0x000fe20000000800 */
[C---:B----4-:R-:W-:Y:S01]  /*3a450*/  IMAD.WIDE R16, R11.reuse, 0x4, R148 ;  /* 0x000000040b107825 */ /* 0x050fe200078e0294 */
[----:B------:R2:W-:Y:S01]  /*3a460*/  @P5 STG.E desc[UR48][R12.64], R76 ;  /* 0x0000004c0c005986 */ /* 0x0005e2000c101930 */
[----:B------:R-:W-:Y:S01]  /*3a470*/  ISETP.LT.AND P3, PT, R10, UR4, !P1 ;  /* 0x000000040a007c0c */ /* 0x000fe2000cf61270 */
[----:B------:R-:W-:Y:S01]  /*3a480*/  ULDC UR12, c[0x0][0x228] ;  /* 0x00008a00000c7ab9 */ /* 0x000fe20000000800 */
[----:B------:R-:W-:Y:S01]  /*3a490*/  VIADD R21, R11, UR26 ;  /* 0x0000001a0b157c36 */ /* 0x000fe20008000000 */
[----:B------:R3:W-:Y:S01]  /*3a4a0*/  @P4 STG.E desc[UR48][R14.64], R184 ;  /* 0x000000b80e004986 */ /* 0x0007e2000c101930 */
[----:B------:R-:W-:Y:S01]  /*3a4b0*/  ISETP.LT.AND P4, PT, R9, UR6, !P1 ;  /* 0x0000000609007c0c */ /* 0x000fe2000cf81270 */
[----:B------:R-:W-:Y:S01]  /*3a4c0*/  VIADD R0, R6, 0x73 ;  /* 0x0000007306007836 */ /* 0x000fe20000000000 */
[----:B------:R-:W-:Y:S01]  /*3a4d0*/  ISETP.LT.AND P5, PT, R7, UR10, !P2 ;  /* 0x0000000a07007c0c */ /* 0x000fe2000d7a1270 */
[----:B------:R4:W-:Y:S01]  /*3a4e0*/  @P0 STG.E desc[UR48][R16.64], R192 ;  /* 0x000000c010000986 */ /* 0x0009e2000c101930 */
[C---:B------:R-:W-:Y:S01]  /*3a4f0*/  IMAD.WIDE R18, R21.reuse, 0x4, R208 ;  /* 0x0000000415127825 */ /* 0x040fe200078e02d0 */
[----:B------:R-:W-:Y:S01]  /*3a500*/  ISETP.LT.AND P0, PT, R8, UR8, !P1 ;  /* 0x0000000808007c0c */ /* 0x000fe2000cf01270 */
[----:B------:R-:W-:Y:S01]  /*3a510*/  ULDC UR4, c[0x0][0x22c] ;  /* 0x00008b0000047ab9 */ /* 0x000fe20000000800 */
[C---:B------:R-:W-:Y:S01]  /*3a520*/  IADD3 R11, R21.reuse, UR26, RZ ;  /* 0x0000001a150b7c10 */ /* 0x040fe2000fffe0ff */
[C---:B-1----:R-:W-:Y:S01]  /*3a530*/  IMAD.WIDE R2, R21.reuse, 0x4, R4 ;  /* 0x0000000415027825 */ /* 0x042fe200078e0204 */
[----:B------:R1:W-:Y:S01]  /*3a540*/  @P6 STG.E desc[UR48][R18.64], R180 ;  /* 0x000000b412006986 */ /* 0x0003e2000c101930 */
[----:B------:R-:W-:Y:S01]  /*3a550*/  ISETP.LT.AND P6, PT, R10, UR12, !P2 ;  /* 0x0000000c0a007c0c */ /* 0x000fe2000d7c1270 */
[----:B------:R-:W-:Y:S01]  /*3a560*/  ULDC UR6, c[0x0][0x228] ;  /* 0x00008a0000067ab9 */ /* 0x000fe20000000800 */
[----:B--2---:R-:W-:Y:S01]  /*3a570*/  IMAD.WIDE R12, R21, 0x4, R150 ;  /* 0x00000004150c7825 */ /* 0x004fe200078e0296 */
[----:B------:R-:W-:-:S03]  /*3a580*/  ISETP.GE.AND P1, PT, R0, UR4, PT ;  /* 0x0000000400007c0c */ /* 0x000fc6000bf26270 */
[----:B---3--:R-:W-:Y:S01]  /*3a590*/  IMAD.WIDE R14, R21, 0x4, R148 ;  /* 0x00000004150e7825 */ /* 0x008fe200078e0294 */
[----:B------:R2:W-:Y:S01]  /*3a5a0*/  @P3 STG.E desc[UR48][R2.64], R204 ;  /* 0x000000cc02003986 */ /* 0x0005e2000c101930 */
[----:B------:R-:W-:Y:S01]  /*3a5b0*/  ULDC UR4, c[0x0][0x228] ;  /* 0x00008a0000047ab9 */ /* 0x000fe20000000800 */
[----:B------:R-:W-:Y:S01]  /*3a5c0*/  ULDC UR8, c[0x0][0x228] ;  /* 0x00008a0000087ab9 */ /* 0x000fe20000000800 */
[C---:B----4-:R-:W-:Y:S01]  /*3a5d0*/  IMAD.WIDE R16, R11.reuse, 0x4, R208 ;  /* 0x000000040b107825 */ /* 0x050fe200078e02d0 */
[----:B------:R3:W-:Y:S01]  /*3a5e0*/  @P4 STG.E desc[UR48][R12.64], R196 ;  /* 0x000000c40c004986 */ /* 0x0007e2000c101930 */
[----:B------:R-:W-:Y:S01]  /*3a5f0*/  ULDC UR10, c[0x0][0x228] ;  /* 0x00008a00000a7ab9 */ /* 0x000fe20000000800 */
[----:B------:R-:W-:Y:S01]  /*3a600*/  ULDC UR12, c[0x0][0x228] ;  /* 0x00008a00000c7ab9 */ /* 0x000fe20000000800 */
[----:B-1----:R-:W-:Y:S01]  /*3a610*/  IMAD.WIDE R18, R11, 0x4, R4 ;  /* 0x000000040b127825 */ /* 0x002fe200078e0204 */
[----:B------:R1:W-:Y:S01]  /*3a620*/  @P0 STG.E desc[UR48][R14.64], R200 ;  /* 0x000000c80e000986 */ /* 0x0003e2000c101930 */
[----:B------:R-:W-:Y:S01]  /*3a630*/  ISETP.LT.AND P0, PT, R9, UR4, !P2 ;  /* 0x0000000409007c0c */ /* 0x000fe2000d701270 */
[----:B------:R-:W-:Y:S01]  /*3a640*/  ULDC UR4, c[0x0][0x22c] ;  /* 0x00008b0000047ab9 */ /* 0x000fe20000000800 */
[----:B------:R-:W-:Y:S01]  /*3a650*/  ISETP.LT.AND P2, PT, R8, UR6, !P2 ;  /* 0x0000000608007c0c */ /* 0x000fe2000d741270 */
[----:B------:R4:W-:Y:S01]  /*3a660*/  @P5 STG.E desc[UR48][R16.64], R141 ;  /* 0x0000008d10005986 */ /* 0x0009e2000c101930 */
[----:B------:R-:W-:Y:S01]  /*3a670*/  ISETP.LT.AND P4, PT, R7, UR8, !P1 ;  /* 0x0000000807007c0c */ /* 0x000fe2000cf81270 */
[----:B------:R-:W-:Y:S01]  /*3a680*/  VIADD R0, R6, 0x74 ;  /* 0x0000007406007836 */ /* 0x000fe20000000000 */
[----:B------:R-:W-:Y:S01]  /*3a690*/  ISETP.LT.AND P5, PT, R10, UR10, !P1 ;  /* 0x0000000a0a007c0c */ /* 0x000fe2000cfa1270 */
[----:B------:R4:W-:Y:S01]  /*3a6a0*/  @P6 STG.E desc[UR48][R18.64], R77 ;  /* 0x0000004d12006986 */ /* 0x0009e2000c101930 */
[----:B------:R-:W-:Y:S01]  /*3a6b0*/  ISETP.LT.AND P6, PT, R9, UR12, !P1 ;  /* 0x0000000c09007c0c */ /* 0x000fe2000cfc1270 */
[C---:B------:R-:W-:Y:S01]  /*3a6c0*/  VIADD R21, R11.reuse, UR26 ;  /* 0x0000001a0b157c36 */ /* 0x040fe20008000000 */
[----:B------:R-:W-:Y:S01]  /*3a6d0*/  ISETP.GE.AND P3, PT, R0, UR4, PT ;  /* 0x0000000400007c0c */ /* 0x000fe2000bf66270 */
[C---:B--2---:R-:W-:Y:S01]  /*3a6e0*/  IMAD.WIDE R2, R11.reuse, 0x4, R150 ;  /* 0x000000040b027825 */ /* 0x044fe200078e0296 */
[----:B------:R-:W-:Y:S01]  /*3a6f0*/  IADD3 R0, R6, 0x75, RZ ;  /* 0x0000007506007810 */ /* 0x000fe20007ffe0ff */
[----:B------:R-:W-:Y:S01]  /*3a700*/  ULDC UR4, c[0x0][0x228] ;  /* 0x00008a0000047ab9 */ /* 0x000fe20000000800 */
[----:B------:R-:W-:Y:S01]  /*3a710*/  ULDC UR6, c[0x0][0x228] ;  /* 0x00008a0000067ab9 */ /* 0x000fe20000000800 */
[----:B---3--:R-:W-:Y:S01]  /*3a720*/  IMAD.WIDE R12, R11, 0x4, R148 ;  /* 0x000000040b0c7825 */ /* 0x008fe200078e0294 */
[----:B------:R2:W-:Y:S01]  /*3a730*/  @P0 STG.E desc[UR48][R2.64], R185 ;  /* 0x000000b902000986 */ /* 0x0005e2000c101930 */
[----:B------:R-:W-:Y:S01]  /*3a740*/  ISETP.LT.AND P1, PT, R8, UR4, !P1 ;  /* 0x0000000408007c0c */ /* 0x000fe2000cf21270 */
[----:B------:R-:W-:Y:S01]  /*3a750*/  ULDC UR4, c[0x0][0x228] ;  /* 0x00008a0000047ab9 */ /* 0x000fe20000000800 */
[C---:B-1----:R-:W-:Y:S01]  /*3a760*/  IMAD.WIDE R14, R21.reuse, 0x4, R208 ;  /* 0x00000004150e7825 */ /* 0x042fe200078e02d0 */
[----:B------:R-:W-:Y:S01]  /*3a770*/  ISETP.GE.AND P0, PT, R0, UR5, PT ;  /* 0x0000000500007c0c */ /* 0x000fe2000bf06270 */
[----:B------:R-:W-:Y:S01]  /*3a780*/  ULDC UR8, c[0x0][0x228] ;  /* 0x00008a0000087ab9 */ /* 0x000fe20000000800 */
[----:B------:R-:W-:Y:S01]  /*3a790*/  ULDC UR10, c[0x0][0x228] ;  /* 0x00008a00000a7ab9 */ /* 0x000fe20000000800 */
[----:B----4-:R-:W-:Y:S01]  /*3a7a0*/  IMAD.WIDE R16, R21, 0x4, R4 ;  /* 0x0000000415107825 */ /* 0x010fe200078e0204 */
[----:B------:R-:W-:Y:S01]  /*3a7b0*/  @P2 STG.E desc[UR48][R12.64], R193 ;  /* 0x000000c10c002986 */ /* 0x000fe2000c101930 */
[----:B------:R-:W-:-:S02]  /*3a7c0*/  ULDC UR5, c[0x0][0x228] ;  /* 0x00008a0000057ab9 */ /* 0x000fc40000000800 */
[----:B------:R-:W-:Y:S01]  /*3a7d0*/  IMAD.WIDE R18, R21, 0x4, R150 ;  /* 0x0000000415127825 */ /* 0x000fe200078e0296 */
[----:B------:R-:W-:Y:S01]  /*3a7e0*/  @P4 STG.E desc[UR48][R14.64], R181 ;  /* 0x000000b50e004986 */ /* 0x000fe2000c101930 */
[----:B------:R-:W-:Y:S01]  /*3a7f0*/  ISETP.LT.AND P2, PT, R7, UR4, !P3 ;  /* 0x0000000407007c0c */ /* 0x000fe2000df41270 */
[----:B------:R-:W-:Y:S01]  /*3a800*/  ULDC UR4, c[0x0][0x228] ;  /* 0x00008a0000047ab9 */ /* 0x000fe20000000800 */
[----:B------:R-:W-:Y:S01]  /*3a810*/  ISETP.LT.AND P4, PT, R10, UR5, !P3 ;  /* 0x000000050a007c0c */ /* 0x000fe2000df81270 */
[----:B------:R-:W-:Y:S01]  /*3a820*/  @P5 STG.E desc[UR48][R16.64], R205 ;  /* 0x000000cd10005986 */ /* 0x000fe2000c101930 */
[----:B------:R-:W-:Y:S01]  /*3a830*/  ISETP.LT.AND P5, PT, R9, UR6, !P3 ;  /* 0x0000000609007c0c */ /* 0x000fe2000dfa1270 */
[----:B--2---:R-:W-:Y:S01]  /*3a840*/  IMAD.WIDE R2, R21, 0x4, R148 ;  /* 0x0000000415027825 */ /* 0x004fe200078e0294 */
[----:B------:R-:W-:Y:S01]  /*3a850*/  ISETP.LT.AND P3, PT, R8, UR8, !P3 ;  /* 0x0000000808007c0c */ /* 0x000fe2000df61270 */
[----:B------:R1:W-:Y:S01]  /*3a860*/  @P6 STG.E desc[UR48][R18.64], R197 ;  /* 0x000000c512006986 */ /* 0x0003e2000c101930 */
[----:B------:R-:W-:Y:S01]  /*3a870*/  ISETP.LT.AND P6, PT, R7, UR10, !P0 ;  /* 0x0000000a07007c0c */ /* 0x000fe2000c7c1270 */
[----:B------:R-:W-:Y:S01]  /*3a880*/  ULDC UR5, c[0x0][0x228] ;  /* 0x00008a0000057ab9 */ /* 0x000fe20000000800 */
[----:B------:R-:W-:Y:S01]  /*3a890*/  VIADD R0, R6, 0x76 ;  /* 0x0000007606007836 */ /* 0x000fe20000000000 */
[----:B------:R2:W-:Y:S01]  /*3a8a0*/  @P1 STG.E desc[UR48][R2.64], R201 ;  /* 0x000000c902001986 */ /* 0x0005e2000c101930 */
[----:B------:R-:W-:Y:S01]  /*3a8b0*/  ULDC UR6, c[0x0][0x228] ;  /* 0x00008a0000067ab9 */ /* 0x000fe20000000800 */
[----:B------:R-:W-:Y:S01]  /*3a8c0*/  ULDC UR8, c[0x0][0x228] ;  /* 0x00008a0000087ab9 */ /* 0x000fe20000000800 */
[----:B-1----:R-:W-:-:S04]  /*3a8d0*/  VIADD R19, R21, UR26 ;  /* 0x0000001a15137c36 */ /* 0x002fc80008000000 */
[C---:B------:R-:W-:Y:S01]  /*3a8e0*/  IMAD.WIDE R12, R19.reuse, 0x4, R208 ;  /* 0x00000004130c7825 */ /* 0x040fe200078e02d0 */
[----:B------:R-:W-:-:S03]  /*3a8f0*/  IADD3 R11, R19, UR26, RZ ;  /* 0x0000001a130b7c10 */ /* 0x000fc6000fffe0ff */
[C---:B------:R-:W-:Y:S01]  /*3a900*/  IMAD.WIDE R14, R19.reuse, 0x4, R4 ;  /* 0x00000004130e7825 */ /* 0x040fe200078e0204 */
[----:B------:R1:W-:Y:S03]  /*3a910*/  @P2 STG.E desc[UR48][R12.64], R142 ;  /* 0x0000008e0c002986 */ /* 0x0003e6000c101930 */
[C---:B------:R-:W-:Y:S01]  /*3a920*/  IMAD.WIDE R16, R19.reuse, 0x4, R150 ;  /* 0x0000000413107825 */ /* 0x040fe200078e0296 */
[----:B------:R3:W-:Y:S03]  /*3a930*/  @P4 STG.E desc[UR48][R14.64], R78 ;  /* 0x0000004e0e004986 */ /* 0x0007e6000c101930 */
[----:B------:R-:W-:Y:S01]  /*3a940*/  IMAD.WIDE R18, R19, 0x4, R148 ;  /* 0x0000000413127825 */ /* 0x000fe200078e0294 */
[----:B------:R-:W-:Y:S04]  /*3a950*/  @P5 STG.E desc[UR48][R16.64], R186 ;  /* 0x000000ba10005986 */ /* 0x000fe8000c101930 */
[----:B------:R-:W-:Y:S01]  /*3a960*/  @P3 STG.E desc[UR48][R18.64], R194 ;  /* 0x000000c212003986 */ /* 0x000fe2000c101930 */
[----:B------:R-:W-:Y:S01]  /*3a970*/  ISETP.LT.AND P3, PT, R10, UR4, !P0 ;  /* 0x000000040a007c0c */ /* 0x000fe2000c761270 */
[----:B------:R-:W-:Y:S01]  /*3a980*/  ULDC UR4, c[0x0][0x228] ;  /* 0x00008a0000047ab9 */ /* 0x000fe20000000800 */
[----:B------:R-:W-:Y:S01]  /*3a990*/  ISETP.LT.AND P4, PT, R9, UR5, !P0 ;  /* 0x0000000509007c0c */ /* 0x000fe2000c781270 */
[C---:B------:R-:W-:Y:S01]  /*3a9a0*/  IMAD.WIDE R20, R11.reuse, 0x4, R208 ;  /* 0x000000040b147825 */ /* 0x040fe200078e02d0 */
[----:B------:R-:W-:Y:S01]  /*3a9b0*/  ISETP.LT.AND P2, PT, R8, UR4, !P0 ;  /* 0x0000000408007c0c */ /* 0x000fe2000c741270 */
[----:B------:R-:W-:Y:S01]  /*3a9c0*/  ULDC UR5, c[0x0][0x228] ;  /* 0x00008a0000057ab9 */ /* 0x000fe20000000800 */
[----:B------:R-:W-:Y:S01]  /*3a9d0*/  ISETP.GE.AND P1, PT, R0, UR13, PT ;  /* 0x0000000d00007c0c */ /* 0x000fe2000bf26270 */
[----:B--2---:R-:W-:Y:S01]  /*3a9e0*/  IMAD.WIDE R2, R11, 0x4, R4 ;  /* 0x000000040b027825 */ /* 0x004fe200078e0204 */
[----:B------:R-:W-:Y:S01]  /*3a9f0*/  ULDC UR4, c[0x0][0x228] ;  /* 0x00008a0000047ab9 */ /* 0x000fe20000000800 */
[----:B------:R2:W-:Y:S02]  /*3aa00*/  @P6 STG.E desc[UR48][R20.64], R182 ;  /* 0x000000b614006986 */ /* 0x0005e4000c101930 */
[----:B------:R-:W-:Y:S01]  /*3aa10*/  VIADD R0, R6, 0x77 ;  /* 0x0000007706007836 */ /* 0x000fe20000000000 */
[----:B------:R-:W-:Y:S01]  /*3aa20*/  ISETP.LT.AND P6, PT, R7, UR5, !P1 ;  /* 0x0000000507007c0c */ /* 0x000fe2000cfc1270 */
[C---:B-1----:R-:W-:Y:S01]  /*3aa30*/  IMAD.WIDE R12, R11.reuse, 0x4, R150 ;  /* 0x000000040b0c7825 */ /* 0x042fe200078e0296 */
[----:B------:R-:W-:Y:S01]  /*3aa40*/  ISETP.LT.AND P5, PT, R10, UR4, !P1 ;  /* 0x000000040a007c0c */ /* 0x000fe2000cfa1270 */
[----:B------:R-:W-:Y:S01]  /*3aa50*/  ULDC UR4, c[0x0][0x228] ;  /* 0x00008a0000047ab9 */ /* 0x000fe20000000800 */
[----:B------:R1:W-:Y:S01]  /*3aa60*/  @P3 STG.E desc[UR48][R2.64], R206 ;  /* 0x000000ce02003986 */ /* 0x0003e2000c101930 */
[----:B---3--:R-:W-:Y:S01]  /*3aa70*/  IMAD.WIDE R14, R11, 0x4, R148 ;  /* 0x000000040b0e7825 */ /* 0x008fe200078e0294 */
[----:B------:R-:W-:Y:S01]  /*3aa80*/  ISETP.GE.AND P0, PT, R0, UR11, PT ;  /* 0x0000000b00007c0c */ /* 0x000fe2000bf06270 */
[----:B------:R-:W-:Y:S01]  /*3aa90*/  ULDC UR5, c[0x0][0x228] ;  /* 0x00008a0000057ab9 */ /* 0x000fe20000000800 */
[----:B------:R-:W-:Y:S01]  /*3aaa0*/  ISETP.LT.AND P3, PT, R9, UR4, !P1 ;  /* 0x0000000409007c0c */ /* 0x000fe2000cf61270 */
[----:B--2---:R-:W-:Y:S01]  /*3aab0*/  VIADD R21, R11, UR26 ;  /* 0x0000001a0b157c36 */ /* 0x004fe20008000000 */
[----:B------:R-:W-:Y:S01]  /*3aac0*/  ULDC UR4, c[0x0][0x228] ;  /* 0x00008a0000047ab9 */ /* 0x000fe20000000800 */
[----:B------:R2:W-:Y:S01]  /*3aad0*/  @P4 STG.E desc[UR48][R12.64], R198 ;  /* 0x000000c60c004986 */ /* 0x0005e2000c101930 */
[----:B------:R-:W-:Y:S01]  /*3aae0*/  ISETP.LT.AND P1, PT, R8, UR4, !P1 ;  /* 0x0000000408007c0c */ /* 0x000fe2000cf21270 */
[----:B------:R-:W-:-:S04]  /*3aaf0*/  IMAD.WIDE R16, R21, 0x4, R208 ;  /* 0x0000000415107825 */ /* 0x000fc800078e02d0 */
[----:B------:R-:W-:Y:S01]  /*3ab00*/  IMAD.WIDE R18, R21, 0x4, R4 ;  /* 0x0000000415127825 */ /* 0x000fe200078e0204 */
[----:B------:R3:W-:Y:S01]  /*3ab10*/  @P2 STG.E desc[UR48][R14.64], R202 ;  /* 0x000000ca0e002986 */ /* 0x0007e2000c101930 */
[----:B------:R-:W-:Y:S01]  /*3ab20*/  ISETP.LT.AND P2, PT, R7, UR5, !P0 ;  /* 0x0000000507007c0c */ /* 0x000fe2000c741270 */
[----:B------:R-:W-:Y:S01]  /*3ab30*/  ULDC UR4, c[0x0][0x228] ;  /* 0x00008a0000047ab9 */ /* 0x000fe20000000800 */
[C---:B------:R-:W-:Y:S01]  /*3ab40*/  VIADD R23, R21.reuse, UR26 ;  /* 0x0000001a15177c36 */ /* 0x040fe20008000000 */
[----:B------:R4:W-:Y:S01]  /*3ab50*/  @P6 STG.E desc[UR48][R16.64], R143 ;  /* 0x0000008f10006986 */ /* 0x0009e2000c101930 */
[C---:B-1----:R-:W-:Y:S01]  /*3ab60*/  IMAD.WIDE R2, R21.reuse, 0x4, R150 ;  /* 0x0000000415027825 */ /* 0x042fe200078e0296 */
[----:B------:R-:W-:Y:S01]  /*3ab70*/  ISETP.LT.AND P4, PT, R10, UR6, !P0 ;  /* 0x000000060a007c0c */ /* 0x000fe2000c781270 */
[----:B------:R-:W-:Y:S01]  /*3ab80*/  ULDC UR5, c[0x0][0x228] ;  /* 0x00008a0000057ab9 */ /* 0x000fe20000000800 */
[----:B------:R1:W-:Y:S01]  /*3ab90*/  @P5 STG.E desc[UR48][R18.64], R79 ;  /* 0x0000004f12005986 */ /* 0x0003e2000c101930 */
[----:B--2---:R-:W-:Y:S01]  /*3aba0*/  IMAD.WIDE R12, R21, 0x4, R148 ;  /* 0x00000004150c7825 */ /* 0x004fe200078e0294 */
[----:B------:R-:W-:Y:S01]  /*3abb0*/  ISETP.LT.AND P5, PT, R9, UR8, !P0 ;  /* 0x0000000809007c0c */ /* 0x000fe2000c7a1270 */
[----:B------:R-:W-:-:S02]  /*3abc0*/  ULDC UR6, c[0x0][0x228] ;  /* 0x00008a0000067ab9 */ /* 0x000fc40000000800 */
[----:B---3--:R-:W-:Y:S01]  /*3abd0*/  IMAD.WIDE R14, R23, 0x4, R208 ;  /* 0x00000004170e7825 */ /* 0x008fe200078e02d0 */
[----:B------:R2:W-:Y:S01]  /*3abe0*/  @P3 STG.E desc[UR48][R2.64], R187 ;  /* 0x000000bb02003986 */ /* 0x0005e2000c101930 */
[----:B------:R-:W-:-:S03]  /*3abf0*/  IADD3 R0, R6, 0x78, RZ ;  /* 0x0000007806007810 */ /* 0x000fc60007ffe0ff */
[----:B------:R-:W-:Y:S01]  /*3ac00*/  @P1 STG.E desc[UR48][R12.64], R195 ;  /* 0x000000c30c001986 */ /* 0x000fe2000c101930 */
[----:B----4-:R-:W-:-:S03]  /*3ac10*/  IMAD.WIDE R16, R23, 0x4, R4 ;  /* 0x0000000417107825 */ /* 0x010fc600078e0204 */
[----:B------:R-:W-:Y:S01]  /*3ac20*/  @P2 STG.E desc[UR48][R14.64], R183 ;  /* 0x000000b70e002986 */ /* 0x000fe2000c101930 */
[----:B-1----:R-:W-:-:S03]  /*3ac30*/  IMAD.WIDE R18, R23, 0x4, R150 ;  /* 0x0000000417127825 */ /* 0x002fc600078e0296 */
[----:B------:R-:W1:Y:S01]  /*3ac40*/  LDS.128 R12, [R252] ;  /* 0x00000000fc0c7984 */ /* 0x000e620000000c00 */
[----:B------:R-:W-:Y:S02]  /*3ac50*/  ISETP.GE.AND P6, PT, R0, UR9, PT ;  /* 0x0000000900007c0c */ /* 0x000fe4000bfc6270 */
[----:B------:R-:W-:Y:S01]  /*3ac60*/  ISETP.LT.AND P1, PT, R8, UR4, !P0 ;  /* 0x0000000408007c0c */ /* 0x000fe2000c721270 */
[----:B------:R3:W-:Y:S01]  /*3ac70*/  @P4 STG.E desc[UR48][R16.64], R207 ;  /* 0x000000cf10004986 */ /* 0x0007e2000c101930 */
[----:B------:R-:W-:Y:S01]  /*3ac80*/  ULDC UR4, c[0x0][0x228] ;  /* 0x00008a0000047ab9 */ /* 0x000fe20000000800 */
[----:B------:R-:W-:Y:S02]  /*3ac90*/  ISETP.LT.AND P4, PT, R7, UR5, !P6 ;  /* 0x0000000507007c0c */ /* 0x000fe4000f781270 */
[----:B------:R-:W-:Y:S01]  /*3aca0*/  IADD3 R25, R23, UR26, RZ ;  /* 0x0000001a17197c10 */ /* 0x000fe2000fffe0ff */
[----:B------:R4:W-:Y:S01]  /*3acb0*/  @P5 STG.E desc[UR48][R18.64], R199 ;  /* 0x000000c712005986 */ /* 0x0009e2000c101930 */
[----:B------:R-:W-:Y:S01]  /*3acc0*/  ISETP.LT.AND P5, PT, R10, UR6, !P6 ;  /* 0x000000060a007c0c */ /* 0x000fe2000f7a1270 */
[----:B------:R-:W-:Y:S01]  /*3acd0*/  VIADD R0, R6, 0x79 ;  /* 0x0000007906007836 */ /* 0x000fe20000000000 */
[----:B------:R-:W-:Y:S01]  /*3ace0*/  ISETP.LT.AND P0, PT, R9, UR4, !P6 ;  /* 0x0000000409007c0c */ /* 0x000fe2000f701270 */
[----:B--2---:R-:W-:Y:S01]  /*3acf0*/  IMAD.WIDE R2, R23, 0x4, R148 ;  /* 0x0000000417027825 */ /* 0x004fe200078e0294 */
[----:B------:R-:W-:Y:S01]  /*3ad00*/  ULDC UR4, c[0x0][0x228] ;  /* 0x00008a0000047ab9 */ /* 0x000fe20000000800 */
[----:B------:R-:W-:-:S02]  /*3ad10*/  ULDC UR5, c[0x0][0x228] ;  /* 0x00008a0000057ab9 */ /* 0x000fc40000000800 */
[----:B---3--:R-:W-:Y:S01]  /*3ad20*/  IMAD.WIDE R16, R25, 0x4, R208 ;  /* 0x0000000419107825 */ /* 0x008fe200078e02d0 */
[----:B------:R-:W-:-:S03]  /*3ad30*/  ISETP.GE.AND P3, PT, R0, UR7, PT ;  /* 0x0000000700007c0c */ /* 0x000fc6000bf66270 */
[C---:B----4-:R-:W-:Y:S01]  /*3ad40*/  IMAD.WIDE R18, R25.reuse, 0x4, R4 ;  /* 0x0000000419127825 */ /* 0x050fe200078e0204 */
[----:B------:R2:W-:Y:S03]  /*3ad50*/  @P1 STG.E desc[UR48][R2.64], R203 ;  /* 0x000000cb02001986 */ /* 0x0005e6000c101930 */
[C---:B------:R-:W-:Y:S01]  /*3ad60*/  IMAD.WIDE R20, R25.reuse, 0x4, R150 ;  /* 0x0000000419147825 */ /* 0x040fe200078e0296 */
[----:B------:R3:W-:Y:S01]  /*3ad70*/  @P4 STG.E desc[UR48][R16.64], R188 ;  /* 0x000000bc10004986 */ /* 0x0007e2000c101930 */
[----:B------:R-:W-:Y:S01]  /*3ad80*/  ISETP.LT.AND P6, PT, R8, UR4, !P6 ;  /* 0x0000000408007c0c */ /* 0x000fe2000f7c1270 */
[----:B------:R-:W-:Y:S01]  /*3ad90*/  ULDC UR4, c[0x0][0x228] ;  /* 0x00008a0000047ab9 */ /* 0x000fe20000000800 */
[----:B------:R-:W-:Y:S01]  /*3ada0*/  ULDC UR6, c[0x0][0x228] ;  /* 0x00008a0000067ab9 */ /* 0x000fe20000000800 */
[----:B------:R4:W-:Y:S01]  /*3adb0*/  @P5 STG.E desc[UR48][R18.64], R144 ;  /* 0x0000009012005986 */ /* 0x0009e2000c101930 */
[----:B------:R-:W-:Y:S01]  /*3adc0*/  ISETP.LT.AND P4, PT, R10, UR4, !P3 ;  /* 0x000000040a007c0c */ /* 0x000fe2000df81270 */
[----:B------:R-:W-:Y:S01]  /*3add0*/  VIADD R11, R6, 0x7a ;  /* 0x0000007a060b7836 */ /* 0x000fe20000000000 */
[----:B------:R-:W-:Y:S01]  /*3ade0*/  IADD3 R23, R25, UR26, RZ ;  /* 0x0000001a19177c10 */ /* 0x000fe2000fffe0ff */
[----:B------:R1:W-:Y:S01]  /*3adf0*/  @P0 STG.E desc[UR48][R20.64], R220 ;  /* 0x000000dc14000986 */ /* 0x0003e2000c101930 */
[----:B------:R-:W-:Y:S01]  /*3ae00*/  ISETP.LT.AND P0, PT, R7, UR5, !P3 ;  /* 0x0000000507007c0c */ /* 0x000fe2000df01270 */
[----:B------:R-:W-:Y:S01]  /*3ae10*/  ULDC UR5, c[0x0][0x228] ;  /* 0x00008a0000057ab9 */ /* 0x000fe20000000800 */
[----:B--2---:R-:W-:Y:S01]  /*3ae20*/  IMAD.WIDE R2, R25, 0x4, R148 ;  /* 0x0000000419027825 */ /* 0x004fe200078e0294 */
[----:B------:R-:W-:Y:S01]  /*3ae30*/  ISETP.LT.AND P5, PT, R9, UR5, !P3 ;  /* 0x0000000509007c0c */ /* 0x000fe2000dfa1270 */
[----:B------:R-:W-:Y:S01]  /*3ae40*/  ULDC UR4, c[0x0][0x228] ;  /* 0x00008a0000047ab9 */ /* 0x000fe20000000800 */
[----:B------:R-:W-:Y:S01]  /*3ae50*/  ISETP.LT.AND P3, PT, R8, UR6, !P3 ;  /* 0x0000000608007c0c */ /* 0x000fe2000df61270 */
[----:B---3--:R-:W-:Y:S01]  /*3ae60*/  IMAD.WIDE R16, R23, 0x4, R208 ;  /* 0x0000000417107825 */ /* 0x008fe200078e02d0 */
[----:B------:R-:W-:Y:S01]  /*3ae70*/  ISETP.GE.AND P2, PT, R11, UR21, PT ;  /* 0x000000150b007c0c */ /* 0x000fe2000bf46270 */
[----:B------:R-:W-:-:S02]  /*3ae80*/  ULDC UR7, c[0x0][0x228] ;  /* 0x00008a0000077ab9 */ /* 0x000fc40000000800 */
[C---:B----4-:R-:W-:Y:S01]  /*3ae90*/  IMAD.WIDE R18, R23.reuse, 0x4, R4 ;  /* 0x0000000417127825 */ /* 0x050fe200078e0204 */
[----:B------:R2:W-:Y:S01]  /*3aea0*/  @P6 STG.E desc[UR48][R2.64], R80 ;  /* 0x0000005002006986 */ /* 0x0005e2000c101930 */
[----:B------:R-:W-:Y:S01]  /*3aeb0*/  ULDC UR5, c[0x0][0x228] ;  /* 0x00008a0000057ab9 */ /* 0x000fe20000000800 */
[----:B------:R-:W-:Y:S01]  /*3aec0*/  ULDC UR6, c[0x0][0x228] ;  /* 0x00008a0000067ab9 */ /* 0x000fe20000000800 */
[C---:B------:R-:W-:Y:S02]  /*3aed0*/  VIADD R11, R23.reuse, UR26 ;  /* 0x0000001a170b7c36 */ /* 0x040fe40008000000 */
[C---:B-1----:R-:W-:Y:S01]  /*3aee0*/  IMAD.WIDE R20, R23.reuse, 0x4, R150 ;  /* 0x0000000417147825 */ /* 0x042fe200078e0296 */
[----:B------:R1:W-:Y:S03]  /*3aef0*/  @P0 STG.E desc[UR48][R16.64], R228 ;  /* 0x000000e410000986 */ /* 0x0003e6000c101930 */
[----:B------:R-:W-:Y:S01]  /*3af00*/  IMAD.WIDE R22, R23, 0x4, R148 ;  /* 0x0000000417167825 */ /* 0x000fe200078e0294 */
[----:B------:R3:W-:Y:S01]  /*3af10*/  @P4 STG.E desc[UR48][R18.64], R212 ;  /* 0x000000d412004986 */ /* 0x0007e2000c101930 */
[----:B------:R-:W-:Y:S01]  /*3af20*/  ISETP.LT.AND P4, PT, R10, UR4, !P2 ;  /* 0x000000040a007c0c */ /* 0x000fe2000d781270 */
[----:B------:R-:W-:-:S02]  /*3af30*/  ULDC UR4, c[0x0][0x228] ;  /* 0x00008a0000047ab9 */ /* 0x000fc40000000800 */
[----:B------:R-:W-:Y:S01]  /*3af40*/  @P5 STG.E desc[UR48][R20.64], R84 ;  /* 0x0000005414005986 */ /* 0x000fe2000c101930 */
[----:B------:R-:W-:-:S03]  /*3af50*/  ISETP.LT.AND P6, PT, R7, UR7, !P2 ;  /* 0x0000000707007c0c */ /* 0x000fc6000d7c1270 */
[----:B------:R-:W-:Y:S01]  /*3af60*/  @P3 STG.E desc[UR48][R22.64], R12 ;  /* 0x0000000c16003986 */ /* 0x000fe2000c101930 */
[----:B------:R-:W-:Y:S01]  /*3af70*/  ISETP.LT.AND P3, PT, R9, UR4, !P2 ;  /* 0x0000000409007c0c */ /* 0x000fe2000d761270 */
[----:B------:R-:W-:Y:S01]  /*3af80*/  ULDC UR4, c[0x0][0x228] ;  /* 0x00008a0000047ab9 */ /* 0x000fe20000000800 */
[----:B------:R-:W-:Y:S01]  /*3af90*/  VIADD R0, R6, 0x7b ;  /* 0x0000007b06007836 */ /* 0x000fe20000000000 */
[----:B------:R-:W-:Y:S01]  /*3afa0*/  ISETP.LT.AND P2, PT, R8, UR4, !P2 ;  /* 0x0000000408007c0c */ /* 0x000fe2000d741270 */
[C---:B------:R-:W-:Y:S01]  /*3afb0*/  IMAD.WIDE R24, R11.reuse, 0x4, R208 ;  /* 0x000000040b187825 */ /* 0x040fe200078e02d0 */
[----:B------:R-:W-:Y:S02]  /*3afc0*/  ULDC UR4, c[0x0][0x228] ;  /* 0x00008a0000047ab9 */ /* 0x000fe40000000800 */
[----:B------:R-:W-:Y:S01]  /*3afd0*/  ISETP.GE.AND P1, PT, R0, UR19, PT ;  /* 0x0000001300007c0c */ /* 0x000fe2000bf26270 */
[C---:B--2---:R-:W-:Y:S01]  /*3afe0*/  IMAD.WIDE R2, R11.reuse, 0x4, R4 ;  /* 0x000000040b027825 */ /* 0x044fe200078e0204 */
[----:B------:R2:W-:Y:S03]  /*3aff0*/  @P6 STG.E desc[UR48][R24.64], R189 ;  /* 0x000000bd18006986 */ /* 0x0005e6000c101930 */
[----:B-1----:R-:W-:Y:S01]  /*3b000*/  IMAD.WIDE R16, R11, 0x4, R150 ;  /* 0x000000040b107825 */ /* 0x002fe200078e0296 */
[----:B------:R-:W-:-:S03]  /*3b010*/  ISETP.LT.AND P5, PT, R7, UR5, !P1 ;  /* 0x0000000507007c0c */ /* 0x000fc6000cfa1270 */
[C---:B---3--:R-:W-:Y:S01]  /*3b020*/  IMAD.WIDE R18, R11.reuse, 0x4, R148 ;  /* 0x000000040b127825 */ /* 0x048fe200078e0294 */
[----:B------:R1:W-:Y:S01]  /*3b030*/  @P4 STG.E desc[UR48][R2.64], R145 ;  /* 0x0000009102004986 */ /* 0x0003e2000c101930 */
[----:B------:R-:W-:Y:S01]  /*3b040*/  ISETP.LT.AND P6, PT, R10, UR6, !P1 ;  /* 0x000000060a007c0c */ /* 0x000fe2000cfc1270 */
[----:B------:R-:W-:Y:S01]  /*3b050*/  ULDC UR5, c[0x0][0x228] ;  /* 0x00008a0000057ab9 */ /* 0x000fe20000000800 */
[----:B------:R-:W-:Y:S01]  /*3b060*/  VIADD R0, R6, 0x7c ;  /* 0x0000007c06007836 */ /* 0x000fe20000000000 */
[----:B------:R3:W-:Y:S01]  /*3b070*/  @P3 STG.E desc[UR48][R16.64], R221 ;  /* 0x000000dd10003986 */ /* 0x0007e2000c101930 */
[----:B--2---:R-:W-:Y:S01]  /*3b080*/  VIADD R25, R11, UR26 ;  /* 0x0000001a0b197c36 */ /* 0x004fe20008000000 */
[----:B------:R-:W-:Y:S02]  /*3b090*/  ULDC UR6, c[0x0][0x228] ;  /* 0x00008a0000067ab9 */ /* 0x000fe40000000800 */
[----:B------:R2:W-:Y:S01]  /*3b0a0*/  @P2 STG.E desc[UR48][R18.64], R81 ;  /* 0x0000005112002986 */ /* 0x0005e2000c101930 */
[----:B------:R-:W-:Y:S01]  /*3b0b0*/  ISETP.LT.AND P2, PT, R9, UR4, !P1 ;  /* 0x0000000409007c0c */ /* 0x000fe2000cf41270 */
[----:B------:R-:W-:Y:S01]  /*3b0c0*/  IMAD.WIDE R20, R25, 0x4, R208 ;  /* 0x0000000419147825 */ /* 0x000fe200078e02d0 */
[----:B------:R-:W-:Y:S01]  /*3b0d0*/  ISETP.GE.AND P0, PT, R0, UR17, PT ;  /* 0x0000001100007c0c */ /* 0x000fe2000bf06270 */
[----:B------:R-:W-:-:S02]  /*3b0e0*/  ULDC UR4, c[0x0][0x228] ;  /* 0x00008a0000047ab9 */ /* 0x000fc40000000800 */
[C---:B------:R-:W-:Y:S01]  /*3b0f0*/  IMAD.WIDE R22, R25.reuse, 0x4, R4 ;  /* 0x0000000419167825 */ /* 0x040fe200078e0204 */
[----:B------:R4:W-:Y:S01]  /*3b100*/  @P5 STG.E desc[UR48][R20.64], R229 ;  /* 0x000000e514005986 */ /* 0x0009e2000c101930 */
[----:B------:R-:W-:Y:S01]  /*3b110*/  ISETP.LT.AND P3, PT, R8, UR4, !P1 ;  /* 0x0000000408007c0c */ /* 0x000fe2000cf61270 */
[----:B------:R-:W-:Y:S01]  /*3b120*/  ULDC UR4, c[0x0][0x228] ;  /* 0x00008a0000047ab9 */ /* 0x000fe20000000800 */
[----:B-1----:R-:W-:Y:S01]  /*3b130*/  IMAD.WIDE R2, R25, 0x4, R150 ;  /* 0x0000000419027825 */ /* 0x002fe200078e0296 */
[----:B------:R-:W-:Y:S01]  /*3b140*/  ISETP.LT.AND P5, PT, R7, UR5, !P0 ;  /* 0x0000000507007c0c */ /* 0x000fe2000c7a1270 */
[----:B------:R-:W-:Y:S01]  /*3b150*/  @P6 STG.E desc[UR48][R22.64], R213 ;  /* 0x000000d516006986 */ /* 0x000fe2000c101930 */
[----:B------:R-:W-:Y:S02]  /*3b160*/  IADD3 R11, R25, UR26, RZ ;  /* 0x0000001a190b7c10 */ /* 0x000fe4000fffe0ff */
[----:B------:R-:W-:Y:S01]  /*3b170*/  ISETP.LT.AND P6, PT, R10, UR6, !P0 ;  /* 0x000000060a007c0c */ /* 0x000fe2000c7c1270 */
[----:B------:R1:W-:Y:S01]  /*3b180*/  @P2 STG.E desc[UR48][R2.64], R85 ;  /* 0x0000005502002986 */ /* 0x0003e2000c101930 */
[----:B------:R-:W-:Y:S01]  /*3b190*/  ISETP.LT.AND P2, PT, R9, UR4, !P0 ;  /* 0x0000000409007c0c */ /* 0x000fe2000c741270 */
[----:B------:R-:W-:Y:S01]  /*3b1a0*/  ULDC UR4, c[0x0][0x228] ;  /* 0x00008a0000047ab9 */ /* 0x000fe20000000800 */
[----:B------:R-:W-:Y:S01]  /*3b1b0*/  IADD3 R0, R6, 0x7d, RZ ;  /* 0x0000007d06007810 */ /* 0x000fe20007ffe0ff */
[----:B---3--:R-:W-:Y:S01]  /*3b1c0*/  IMAD.WIDE R16, R25, 0x4, R148 ;  /* 0x0000000419107825 */ /* 0x008fe200078e0294 */
[----:B------:R-:W-:-:S03]  /*3b1d0*/  ISETP.LT.AND P0, PT, R8, UR4, !P0 ;  /* 0x0000000408007c0c */ /* 0x000fc6000c701270 */
[C---:B--2---:R-:W-:Y:S01]  /*3b1e0*/  IMAD.WIDE R18, R11.reuse, 0x4, R208 ;  /* 0x000000040b127825 */ /* 0x044fe200078e02d0 */
[----:B------:R-:W-:Y:S01]  /*3b1f0*/  ISETP.GE.AND P4, PT, R0, UR15, PT ;  /* 0x0000000f00007c0c */ /* 0x000fe2000bf86270 */
[----:B------:R2:W-:Y:S02]  /*3b200*/  @P3 STG.E desc[UR48][R16.64], R13 ;  /* 0x0000000d10003986 */ /* 0x0005e4000c101930 */
[C---:B------:R-:W-:Y:S02]  /*3b210*/  VIADD R0, R6.reuse, 0x7f ;  /* 0x0000007f06007836 */ /* 0x040fe40000000000 */
[----:B----4-:R-:W-:Y:S01]  /*3b220*/  IMAD.WIDE R20, R11, 0x4, R4 ;  /* 0x000000040b147825 */ /* 0x010fe200078e0204 */
[----:B------:R-:W-:Y:S01]  /*3b230*/  @P5 STG.E desc[UR48][R18.64], R190 ;  /* 0x000000be12005986 */ /* 0x000fe2000c101930 */
[----:B------:R-:W-:Y:S02]  /*3b240*/  ISETP.LT.AND P5, PT, R7, UR4, !P4 ;  /* 0x0000000407007c0c */ /* 0x000fe4000e7a1270 */
[----:B------:R-:W-:-:S02]  /*3b250*/  VIADD R6, R6, 0x7e ;  /* 0x0000007e06067836 */ /* 0x000fc40000000000 */
[C---:B-1----:R-:W-:Y:S01]  /*3b260*/  IMAD.WIDE R2, R11.reuse, 0x4, R150 ;  /* 0x000000040b027825 */ /* 0x042fe200078e0296 */
[----:B------:R1:W-:Y:S03]  /*3b270*/  @P6 STG.E desc[UR48][R20.64], R146 ;  /* 0x0000009214006986 */ /* 0x0003e6000c101930 */
[C---:B------:R-:W-:Y:S01]  /*3b280*/  IMAD.WIDE R22, R11.reuse, 0x4, R148 ;  /* 0x000000040b167825 */ /* 0x040fe200078e0294 */
[----:B------:R-:W-:Y:S01]  /*3b290*/  ISETP.GE.AND P3, PT, R6, UR23, PT ;  /* 0x0000001706007c0c */ /* 0x000fe2000bf66270 */
[----:B------:R3:W-:Y:S01]  /*3b2a0*/  @P2 STG.E desc[UR48][R2.64], R222 ;  /* 0x000000de02002986 */ /* 0x0007e2000c101930 */
[----:B------:R-:W-:Y:S01]  /*3b2b0*/  ISETP.LT.AND P6, PT, R10, UR4, !P4 ;  /* 0x000000040a007c0c */ /* 0x000fe2000e7c1270 */
[----:B------:R-:W-:Y:S01]  /*3b2c0*/  VIADD R25, R11, UR26 ;  /* 0x0000001a0b197c36 */ /* 0x000fe20008000000 */
[----:B------:R-:W-:Y:S01]  /*3b2d0*/  ISETP.LT.AND P2, PT, R9, UR4, !P4 ;  /* 0x0000000409007c0c */ /* 0x000fe2000e741270 */
[----:B------:R-:W-:Y:S01]  /*3b2e0*/  @P0 STG.E desc[UR48][R22.64], R82 ;  /* 0x0000005216000986 */ /* 0x000fe2000c101930 */
[----:B------:R-:W-:Y:S01]  /*3b2f0*/  ISETP.LT.AND P4, PT, R8, UR4, !P4 ;  /* 0x0000000408007c0c */ /* 0x000fe2000e781270 */
[----:B--2---:R-:W-:Y:S01]  /*3b300*/  IMAD.WIDE R12, R25, 0x4, R208 ;  /* 0x00000004190c7825 */ /* 0x004fe200078e02d0 */
[----:B------:R-:W-:-:S02]  /*3b310*/  ISETP.LT.AND P0, PT, R7, UR4, !P3 ;  /* 0x0000000407007c0c */ /* 0x000fc4000df01270 */
[----:B------:R-:W-:Y:S02]  /*3b320*/  ISETP.GE.AND P1, PT, R0, UR25, PT ;  /* 0x0000001900007c0c */ /* 0x000fe4000bf26270 */
[C---:B-1----:R-:W-:Y:S01]  /*3b330*/  IADD3 R21, R25.reuse, UR26, RZ ;  /* 0x0000001a19157c10 */ /* 0x042fe2000fffe0ff */
[----:B------:R-:W-:Y:S01]  /*3b340*/  IMAD.WIDE R16, R25, 0x4, R4 ;  /* 0x0000000419107825 */ /* 0x000fe200078e0204 */
[----:B------:R-:W-:Y:S01]  /*3b350*/  @P5 STG.E desc[UR48][R12.64], R230 ;  /* 0x000000e60c005986 */ /* 0x000fe2000c101930 */
[----:B------:R-:W-:Y:S02]  /*3b360*/  ISETP.LT.AND P5, PT, R7, UR4, !P1 ;  /* 0x0000000407007c0c */ /* 0x000fe4000cfa1270 */
[C---:B------:R-:W-:Y:S01]  /*3b370*/  IMAD.WIDE R18, R25.reuse, 0x4, R150 ;  /* 0x0000000419127825 */ /* 0x040fe200078e0296 */
[----:B------:R1:W-:Y:S03]  /*3b380*/  @P6 STG.E desc[UR48][R16.64], R214 ;  /* 0x000000d610006986 */ /* 0x0003e6000c101930 */
[----:B---3--:R-:W-:Y:S01]  /*3b390*/  IMAD.WIDE R2, R25, 0x4, R148 ;  /* 0x0000000419027825 */ /* 0x008fe200078e0294 */
[----:B------:R2:W-:Y:S03]  /*3b3a0*/  @P2 STG.E desc[UR48][R18.64], R86 ;  /* 0x0000005612002986 */ /* 0x0005e6000c101930 */
[----:B------:R-:W-:Y:S01]  /*3b3b0*/  IMAD.WIDE R6, R21, 0x4, R208 ;  /* 0x0000000415067825 */ /* 0x000fe200078e02d0 */
[----:B------:R2:W-:Y:S01]  /*3b3c0*/  @P4 STG.E desc[UR48][R2.64], R14 ;  /* 0x0000000e02004986 */ /* 0x0005e2000c101930 */
[----:B------:R-:W-:-:S03]  /*3b3d0*/  ISETP.LT.AND P2, PT, R10, UR4, !P3 ;  /* 0x000000040a007c0c */ /* 0x000fc6000df41270 */
[----:B------:R2:W-:Y:S01]  /*3b3e0*/  @P0 STG.E desc[UR48][R6.64], R191 ;  /* 0x000000bf06000986 */ /* 0x0005e2000c101930 */
[C---:B------:R-:W-:Y:S02]  /*3b3f0*/  ISETP.LT.AND P0, PT, R9.reuse, UR4, !P3 ;  /* 0x0000000409007c0c */ /* 0x040fe4000df01270 */
[----:B------:R-:W-:Y:S02]  /*3b400*/  ISETP.LT.AND P3, PT, R8, UR4, !P3 ;  /* 0x0000000408007c0c */ /* 0x000fe4000df61270 */
[----:B------:R-:W-:Y:S02]  /*3b410*/  ISETP.LT.AND P6, PT, R10, UR4, !P1 ;  /* 0x000000040a007c0c */ /* 0x000fe4000cfc1270 */
[----:B------:R-:W-:Y:S01]  /*3b420*/  ISETP.LT.AND P4, PT, R9, UR4, !P1 ;  /* 0x0000000409007c0c */ /* 0x000fe2000cf81270 */
[C---:B-1----:R-:W-:Y:S01]  /*3b430*/  VIADD R17, R21.reuse, UR26 ;  /* 0x0000001a15117c36 */ /* 0x042fe20008000000 */
[----:B------:R-:W-:Y:S01]  /*3b440*/  ISETP.LT.AND P1, PT, R8, UR4, !P1 ;  /* 0x0000000408007c0c */ /* 0x000fe2000cf21270 */
[----:B------:R-:W-:-:S04]  /*3b450*/  IMAD.WIDE R8, R21, 0x4, R4 ;  /* 0x0000000415087825 */ /* 0x000fc800078e0204 */
[C---:B------:R-:W-:Y:S01]  /*3b460*/  IMAD.WIDE R10, R21.reuse, 0x4, R150 ;  /* 0x00000004150a7825 */ /* 0x040fe200078e0296 */
[----:B------:R2:W-:Y:S03]  /*3b470*/  @P2 STG.E desc[UR48][R8.64], R147 ;  /* 0x0000009308002986 */ /* 0x0005e6000c101930 */
[----:B------:R-:W-:Y:S01]  /*3b480*/  IMAD.WIDE R12, R21, 0x4, R148 ;  /* 0x00000004150c7825 */ /* 0x000fe200078e0294 */
[----:B------:R2:W-:Y:S03]  /*3b490*/  @P0 STG.E desc[UR48][R10.64], R223 ;  /* 0x000000df0a000986 */ /* 0x0005e6000c101930 */
[C---:B------:R-:W-:Y:S01]  /*3b4a0*/  IMAD.WIDE R208, R17.reuse, 0x4, R208 ;  /* 0x0000000411d07825 */ /* 0x040fe200078e02d0 */
[----:B------:R2:W-:Y:S03]  /*3b4b0*/  @P3 STG.E desc[UR48][R12.64], R83 ;  /* 0x000000530c003986 */ /* 0x0005e6000c101930 */
[C---:B------:R-:W-:Y:S01]  /*3b4c0*/  IMAD.WIDE R4, R17.reuse, 0x4, R4 ;  /* 0x0000000411047825 */ /* 0x040fe200078e0204 */
[----:B------:R2:W-:Y:S03]  /*3b4d0*/  @P5 STG.E desc[UR48][R208.64], R231 ;  /* 0x000000e7d0005986 */ /* 0x0005e6000c101930 */
[C---:B------:R-:W-:Y:S01]  /*3b4e0*/  IMAD.WIDE R150, R17.reuse, 0x4, R150 ;  /* 0x0000000411967825 */ /* 0x040fe200078e0296 */
[----:B------:R2:W-:Y:S04]  /*3b4f0*/  @P6 STG.E desc[UR48][R4.64], R215 ;  /* 0x000000d704006986 */ /* 0x0005e8000c101930 */
[----:B------:R2:W-:Y:S01]  /*3b500*/  @P4 STG.E desc[UR48][R150.64], R87 ;  /* 0x0000005796004986 */ /* 0x0005e2000c101930 */
[----:B------:R-:W-:Y:S01]  /*3b510*/  IMAD.WIDE R148, R17, 0x4, R148 ;  /* 0x0000000411947825 */ /* 0x000fe200078e0294 */
[----:B------:R-:W-:Y:S06]  /*3b520*/  @!P1 EXIT ;  /* 0x000000000000994d */ /* 0x000fec0003800000 */
[----:B------:R-:W-:Y:S01]  /*3b530*/  STG.E desc[UR48][R148.64], R15 ;  /* 0x0000000f94007986 */ /* 0x000fe2000c101930 */
[----:B------:R-:W-:Y:S05]  /*3b540*/  EXIT ;  /* 0x000000000000794d */ /* 0x000fea0003800000 */
.L_x_2:
[----:B------:R-:W-:-:S00]  /*3b550*/  BRA `(.L_x_2) ;  /* 0xfffffffc00fc7947 */ /* 0x000fc0000383ffff */
[----:B------:R-:W-:-:S00]  /*3b560*/  NOP ;  /* 0x0000000000007918 */ /* 0x000fc00000000000 */
        /* <DEDUP_REMOVED lines=9> */
.L_x_3:


//--------------------- .nv.shared.matmul_kernel  --------------------------
	.section	.nv.shared.matmul_kernel,"aw",@nobits
	.sectionflags	@""
	.align	16
	.zero		1024


//--------------------- .nv.shared.reserved.0     --------------------------
	.section	.nv.shared.reserved.0,"aw",@nobits
	.weak		__nv_reservedSMEM_offset_0_alias
	.size		__nv_reservedSMEM_offset_0_alias, 0, 0
	.other		__nv_reservedSMEM_offset_0_alias,@"STO_CUDA_RESERVED_SHARED STV_DEFAULT"
__nv_reservedSMEM_offset_0_alias:
	.zero		0


//--------------------- .nv.constant0.matmul_kernel --------------------------
	.section	.nv.constant0.matmul_kernel,"a",@progbits
	.sectionflags	@""
	.align	4
.nv.constant0.matmul_kernel:
	.zero		608


//--------------------- SYMBOLS --------------------------

	.type		.nv.reservedSmem.offset0,@object
	.size		.nv.reservedSmem.offset0,0x4
